def matmul_kernel(
    a_ptr,
    b_ptr,
    c_ptr,
    M,
    N,
    K,
    stride_am,
    stride_ak,
    stride_bk,
    stride_bn,
    stride_cm,
    stride_cn,
    BLOCK_M: tl.constexpr,
    BLOCK_N: tl.constexpr,
    BLOCK_K: tl.constexpr,
    GROUP_M: tl.constexpr,
):
    pid = tl.program_id(axis=0)
    num_pid_m = tl.cdiv(M, BLOCK_M)
    num_pid_n = tl.cdiv(N, BLOCK_N)
    num_pid_in_group = GROUP_M * num_pid_n
    group_id = pid // num_pid_in_group
    first_pid_m = group_id * GROUP_M
    group_size_m = min(num_pid_m - first_pid_m, GROUP_M)
    pid_m = first_pid_m + ((pid % num_pid_in_group) % group_size_m)
    pid_n = (pid % num_pid_in_group) // group_size_m

    offs_am = (pid_m * BLOCK_M + tl.arange(0, BLOCK_M)) % M
    offs_bn = (pid_n * BLOCK_N + tl.arange(0, BLOCK_N)) % N
    offs_k = tl.arange(0, BLOCK_K)
    a_ptrs = a_ptr + offs_am[:, None] * stride_am + offs_k[None, :] * stride_ak
    b_ptrs = b_ptr + offs_k[:, None] * stride_bk + offs_bn[None, :] * stride_bn

    acc = tl.zeros((BLOCK_M, BLOCK_N), dtype=tl.float32)
    for kk in range(0, tl.cdiv(K, BLOCK_K)):
        a = tl.load(a_ptrs, mask=offs_k[None, :] < K - kk * BLOCK_K, other=0.0)
        b = tl.load(b_ptrs, mask=offs_k[:, None] < K - kk * BLOCK_K, other=0.0)
        acc = tl.dot(a, b, acc)
        a_ptrs += BLOCK_K * stride_ak
        b_ptrs += BLOCK_K * stride_bk

    c = acc.to(c_ptr.dtype.element_ty)
    offs_cm = pid_m * BLOCK_M + tl.arange(0, BLOCK_M)
    offs_cn = pid_n * BLOCK_N + tl.arange(0, BLOCK_N)
    c_ptrs = c_ptr + offs_cm[:, None] * stride_cm + offs_cn[None, :] * stride_cn
    mask = (offs_cm[:, None] < M) & (offs_cn[None, :] < N)
    tl.store(c_ptrs, c, mask=mask)

# config = {"BLOCK_K": 64, "BLOCK_M": 256, "BLOCK_N": 256, "GROUP_M": 4, "arch": "sm_80", "dtype": "fp32", "num_ctas": 1, "num_stages": 3, "num_warps": 4}
# arch = sm_80


// ===== COMPILED SASS (sm_80) =====

	.target	sm_80

	.elftype	@"ET_EXEC"


//--------------------- .note.nv.tkinfo           --------------------------
	.section	.note.nv.tkinfo,"",@"SHT_NOTE"
	.sectionflags	@"SHF_NOTE_NV_TKINFO"
	.tkinfo
        /*0018*/ 	.word	0x00000002
        /*0030*/ 	.string	""
        /*0030*/ 	.string	"ptxas"
        /*0030*/ 	.string	"Cuda compilation tools, release 13.0, V13.0.88"
        /*0030*/ 	.string	"Build cuda_13.0.r13.0/compiler.36424714_0"
        /*0030*/ 	.string	"-v  -suppress-debug-info  -lineinfo  -arch sm_80 "



//--------------------- .note.nv.cuinfo           --------------------------
	.section	.note.nv.cuinfo,"",@"SHT_NOTE"
	.sectionflags	@"SHF_NOTE_NV_CUINFO"
        /*0018*/ 	.short	0x0002
        /*001a*/ 	.short	0x0050
        /*001c*/ 	.short	0x0082
	.zero		2


//--------------------- .nv.info                  --------------------------
	.section	.nv.info,"",@"SHT_CUDA_INFO"
	.align	4


	//----- nvinfo : EIATTR_REGCOUNT
	.align		4
        /*0000*/ 	.byte	0x04, 0x2f
        /*0002*/ 	.short	(.L_1 - .L_0)
	.align		4
.L_0:
        /*0004*/ 	.word	index@(matmul_kernel)
        /*0008*/ 	.word	0x000000ff


	//----- nvinfo : EIATTR_FRAME_SIZE
	.align		4
.L_1:
        /*000c*/ 	.byte	0x04, 0x11
        /*000e*/ 	.short	(.L_3 - .L_2)
	.align		4
.L_2:
        /*0010*/ 	.word	index@(matmul_kernel)
        /*0014*/ 	.word	0x00001a50


	//----- nvinfo : EIATTR_MIN_STACK_SIZE
	.align		4
.L_3:
        /*0018*/ 	.byte	0x04, 0x12
        /*001a*/ 	.short	(.L_5 - .L_4)
	.align		4
.L_4:
        /*001c*/ 	.word	index@(matmul_kernel)
        /*0020*/ 	.word	0x00001a50
.L_5:


//--------------------- .nv.info.matmul_kernel    --------------------------
	.section	.nv.info.matmul_kernel,"",@"SHT_CUDA_INFO"
	.sectionflags	@""
	.align	4


	//----- nvinfo : EIATTR_CUDA_API_VERSION
	.align		4
        /*0000*/ 	.byte	0x04, 0x37
        /*0002*/ 	.short	(.L_7 - .L_6)
.L_6:
        /*0004*/ 	.word	0x00000082


	//----- nvinfo : EIATTR_SW2861232_WAR
	.align		4
.L_7:
        /*0008*/ 	.byte	0x01, 0x35
	.zero		2


	//----- nvinfo : EIATTR_PARAM_CBANK
	.align		4
        /*000c*/ 	.byte	0x04, 0x0a
        /*000e*/ 	.short	(.L_9 - .L_8)
	.align		4
.L_8:
        /*0010*/ 	.word	index@(.nv.constant0.matmul_kernel)
        /*0014*/ 	.short	0x0160
        /*0016*/ 	.short	0x0050


	//----- nvinfo : EIATTR_CBANK_PARAM_SIZE
	.align		4
.L_9:
        /*0018*/ 	.byte	0x03, 0x19
        /*001a*/ 	.short	0x0050


	//----- nvinfo : EIATTR_KPARAM_INFO
	.align		4
        /*001c*/ 	.byte	0x04, 0x17
        /*001e*/ 	.short	(.L_11 - .L_10)
.L_10:
        /*0020*/ 	.word	0x00000000
        /*0024*/ 	.short	0x000d
        /*0026*/ 	.short	0x0048
        /*0028*/ 	.byte	0x00, 0xf4, 0x21, 0x00


	//----- nvinfo : EIATTR_KPARAM_INFO
	.align		4
.L_11:
        /*002c*/ 	.byte	0x04, 0x17
        /*002e*/ 	.short	(.L_13 - .L_12)
.L_12:
        /*0030*/ 	.word	0x00000000
        /*0034*/ 	.short	0x000c
        /*0036*/ 	.short	0x0040
        /*0038*/ 	.byte	0x00, 0xf4, 0x21, 0x00


	//----- nvinfo : EIATTR_KPARAM_INFO
	.align		4
.L_13:
        /*003c*/ 	.byte	0x04, 0x17
        /*003e*/ 	.short	(.L_15 - .L_14)
.L_14:
        /*0040*/ 	.word	0x00000000
        /*0044*/ 	.short	0x000b
        /*0046*/ 	.short	0x0038
        /*0048*/ 	.byte	0x00, 0xf0, 0x11, 0x00


	//----- nvinfo : EIATTR_KPARAM_INFO
	.align		4
.L_15:
        /*004c*/ 	.byte	0x04, 0x17
        /*004e*/ 	.short	(.L_17 - .L_16)
.L_16:
        /*0050*/ 	.word	0x00000000
        /*0054*/ 	.short	0x000a
        /*0056*/ 	.short	0x0034
        /*0058*/ 	.byte	0x00, 0xf0, 0x11, 0x00


	//----- nvinfo : EIATTR_KPARAM_INFO
	.align		4
.L_17:
        /*005c*/ 	.byte	0x04, 0x17
        /*005e*/ 	.short	(.L_19 - .L_18)
.L_18:
        /*0060*/ 	.word	0x00000000
        /*0064*/ 	.short	0x0009
        /*0066*/ 	.short	0x0030
        /*0068*/ 	.byte	0x00, 0xf0, 0x11, 0x00


	//----- nvinfo : EIATTR_KPARAM_INFO
	.align		4
.L_19:
        /*006c*/ 	.byte	0x04, 0x17
        /*006e*/ 	.short	(.L_21 - .L_20)
.L_20:
        /*0070*/ 	.word	0x00000000
        /*0074*/ 	.short	0x0008
        /*0076*/ 	.short	0x002c
        /*0078*/ 	.byte	0x00, 0xf0, 0x11, 0x00


	//----- nvinfo : EIATTR_KPARAM_INFO
	.align		4
.L_21:
        /*007c*/ 	.byte	0x04, 0x17
        /*007e*/ 	.short	(.L_23 - .L_22)
.L_22:
        /*0080*/ 	.word	0x00000000
        /*0084*/ 	.short	0x0007
        /*0086*/ 	.short	0x0028
        /*0088*/ 	.byte	0x00, 0xf0, 0x11, 0x00


	//----- nvinfo : EIATTR_KPARAM_INFO
	.align		4
.L_23:
        /*008c*/ 	.byte	0x04, 0x17
        /*008e*/ 	.short	(.L_25 - .L_24)
.L_24:
        /*0090*/ 	.word	0x00000000
        /*0094*/ 	.short	0x0006
        /*0096*/ 	.short	0x0024
        /*0098*/ 	.byte	0x00, 0xf0, 0x11, 0x00


	//----- nvinfo : EIATTR_KPARAM_INFO
	.align		4
.L_25:
        /*009c*/ 	.byte	0x04, 0x17
        /*009e*/ 	.short	(.L_27 - .L_26)
.L_26:
        /*00a0*/ 	.word	0x00000000
        /*00a4*/ 	.short	0x0005
        /*00a6*/ 	.short	0x0020
        /*00a8*/ 	.byte	0x00, 0xf0, 0x11, 0x00


	//----- nvinfo : EIATTR_KPARAM_INFO
	.align		4
.L_27:
        /*00ac*/ 	.byte	0x04, 0x17
        /*00ae*/ 	.short	(.L_29 - .L_28)
.L_28:
        /*00b0*/ 	.word	0x00000000
        /*00b4*/ 	.short	0x0004
        /*00b6*/ 	.short	0x001c
        /*00b8*/ 	.byte	0x00, 0xf0, 0x11, 0x00


	//----- nvinfo : EIATTR_KPARAM_INFO
	.align		4
.L_29:
        /*00bc*/ 	.byte	0x04, 0x17
        /*00be*/ 	.short	(.L_31 - .L_30)
.L_30:
        /*00c0*/ 	.word	0x00000000
        /*00c4*/ 	.short	0x0003
        /*00c6*/ 	.short	0x0018
        /*00c8*/ 	.byte	0x00, 0xf0, 0x11, 0x00


	//----- nvinfo : EIATTR_KPARAM_INFO
	.align		4
.L_31:
        /*00cc*/ 	.byte	0x04, 0x17
        /*00ce*/ 	.short	(.L_33 - .L_32)
.L_32:
        /*00d0*/ 	.word	0x00000000
        /*00d4*/ 	.short	0x0002
        /*00d6*/ 	.short	0x0010
        /*00d8*/ 	.byte	0x00, 0xf4, 0x21, 0x00


	//----- nvinfo : EIATTR_KPARAM_INFO
	.align		4
.L_33:
        /*00dc*/ 	.byte	0x04, 0x17
        /*00de*/ 	.short	(.L_35 - .L_34)
.L_34:
        /*00e0*/ 	.word	0x00000000
        /*00e4*/ 	.short	0x0001
        /*00e6*/ 	.short	0x0008
        /*00e8*/ 	.byte	0x00, 0xf4, 0x21, 0x00


	//----- nvinfo : EIATTR_KPARAM_INFO
	.align		4
.L_35:
        /*00ec*/ 	.byte	0x04, 0x17
        /*00ee*/ 	.short	(.L_37 - .L_36)
.L_36:
        /*00f0*/ 	.word	0x00000000
        /*00f4*/ 	.short	0x0000
        /*00f6*/ 	.short	0x0000
        /*00f8*/ 	.byte	0x00, 0xf4, 0x21, 0x00


	//----- nvinfo : EIATTR_MAXREG_COUNT
	.align		4
.L_37:
        /*00fc*/ 	.byte	0x03, 0x1b
        /*00fe*/ 	.short	0x00ff


	//----- nvinfo : EIATTR_NUM_BARRIERS
	.align		4
        /*0100*/ 	.byte	0x02, 0x4c
        /*0102*/ 	.byte	0x01
	.zero		1


	//----- nvinfo : EIATTR_ANNOTATIONS
	.align		4
        /*0104*/ 	.byte	0x04, 0x55
        /*0106*/ 	.short	(.L_39 - .L_38)


	//   ....[0]....
.L_38:
        /*0108*/ 	.word	0x00000001
        /*010c*/ 	.byte	0xc0, 0x05, 0x00, 0x00, 0x01, 0x00, 0x00, 0x00, 0xc0, 0x06, 0x00, 0x00, 0x01, 0x00, 0x00, 0x00
        /* <DEDUP_REMOVED lines=3897> */
        /*f4ac*/ 	.byte	0x00, 0x33, 0x04, 0x00


	//----- nvinfo : EIATTR_MERCURY_ISA_VERSION
	.align		4
.L_39:
        /*f4b0*/ 	.byte	0x03, 0x5f
        /*f4b2*/ 	.short	0x0000


	//----- nvinfo : EIATTR_EXIT_INSTR_OFFSETS
	.align		4
        /*f4b4*/ 	.byte	0x04, 0x1c
        /*f4b6*/ 	.short	(.L_41 - .L_40)


	//   ....[0]....
.L_40:
        /*f4b8*/ 	.word	0x00047190


	//   ....[1]....
        /*f4bc*/ 	.word	0x000471b0


	//----- nvinfo : EIATTR_REQNTID
	.align		4
.L_41:
        /*f4c0*/ 	.byte	0x04, 0x10
        /*f4c2*/ 	.short	(.L_43 - .L_42)
.L_42:
        /*f4c4*/ 	.word	0x00000080
        /*f4c8*/ 	.word	0x00000001
        /*f4cc*/ 	.word	0x00000001
.L_43:


//--------------------- .nv.callgraph             --------------------------
	.section	.nv.callgraph,"",@"SHT_CUDA_CALLGRAPH"
	.align	4
	.sectionentsize	8
	.align		4
        /*0000*/ 	.word	0x00000000
	.align		4
        /*0004*/ 	.word	0xffffffff
	.align		4
        /*0008*/ 	.word	0x00000000
	.align		4
        /*000c*/ 	.word	0xfffffffe
	.align		4
        /*0010*/ 	.word	0x00000000
	.align		4
        /*0014*/ 	.word	0xfffffffd
	.align		4
        /*0018*/ 	.word	0x00000000
	.align		4
        /*001c*/ 	.word	0xfffffffc


//--------------------- .nv.rel.action            --------------------------
	.section	.nv.rel.action,"",@"SHT_CUDA_RELOCINFO"
	.align	8
	.sectionentsize	8
        /*0000*/ 	.byte	0x73, 0x00, 0x00, 0x00, 0x00, 0x00, 0x00, 0x00, 0x00, 0x00, 0x00, 0x11, 0x25, 0x00, 0x05, 0x36


//--------------------- .nv.constant0.matmul_kernel --------------------------
	.section	.nv.constant0.matmul_kernel,"a",@progbits
	.sectionflags	@""
	.align	4
.nv.constant0.matmul_kernel:
	.zero		432


//--------------------- .text.matmul_kernel       --------------------------
	.section	.text.matmul_kernel,"ax",@progbits
	.sectioninfo	@"SHI_REGISTERS=255"
	.align	128
        .global         matmul_kernel
        .type           matmul_kernel,@function
        .size           matmul_kernel,(.L_x_4 - matmul_kernel)
        .other          matmul_kernel,@"STO_CUDA_ENTRY STV_DEFAULT"
matmul_kernel:
.text.matmul_kernel:
[----:B------:R-:W-:-:S03]  /*0000*/  IMAD.MOV.U32 R1, RZ, RZ, c[0x0][0x28] ;  /* 0x00000a00ff017624 */ /* 0x000fc600078e00ff */
[----:B------:R-:W-:Y:S01]  /*0010*/  IMAD.MOV.U32 R6, RZ, RZ, 0xff ;  /* 0x000000ffff067424 */ /* 0x000fe200078e00ff */
[----:B------:R-:W1:Y:S01]  /*0020*/  S2R R5, SR_CTAID.X ;  /* 0x0000000000057919 */ /* 0x000e620000002500 */
[----:B------:R-:W-:Y:S01]  /*0030*/  IADD3 R1, R1, -0x1a50, RZ ;  /* 0xffffe5b001017810 */ /* 0x000fe20007ffe0ff */
[----:B------:R-:W-:Y:S02]  /*0040*/  IMAD.MOV.U32 R32, RZ, RZ, c[0x0][0x180] ;  /* 0x00006000ff207624 */ /* 0x000fe400078e00ff */
[----:B------:R-:W-:Y:S01]  /*0050*/  IADD3 R0, R6, c[0x0][0x17c], RZ ;  /* 0x00005f0006007a10 */ /* 0x000fe20007ffe0ff */
[----:B------:R-:W2:Y:S03]  /*0060*/  S2R R30, SR_TID.X ;  /* 0x00000000001e7919 */ /* 0x000ea60000002100 */
[----:B------:R-:W-:-:S04]  /*0070*/  SHF.R.S32.HI R3, RZ, 0x1f, R0 ;  /* 0x0000001fff037819 */ /* 0x000fc80000011400 */
[----:B------:R-:W-:-:S04]  /*0080*/  LEA.HI R3, R3, R0, RZ, 0x8 ;  /* 0x0000000003037211 */ /* 0x000fc800078f40ff */
[----:B------:R-:W-:-:S05]  /*0090*/  SHF.R.S32.HI R3, RZ, 0x8, R3 ;  /* 0x00000008ff037819 */ /* 0x000fca0000011403 */
[----:B------:R-:W-:Y:S01]  /*00a0*/  IMAD.SHL.U32 R4, R3, 0x4, RZ ;  /* 0x0000000403047824 */ /* 0x000fe200078e00ff */
[----:B-1----:R-:W-:-:S04]  /*00b0*/  IABS R10, R5 ;  /* 0x00000005000a7213 */ /* 0x002fc80000000000 */
[-C--:B------:R-:W-:Y:S02]  /*00c0*/  IABS R7, R4.reuse ;  /* 0x0000000400077213 */ /* 0x080fe40000000000 */
[----:B------:R-:W-:Y:S02]  /*00d0*/  IABS R11, R4 ;  /* 0x00000004000b7213 */ /* 0x000fe40000000000 */
[----:B------:R-:W1:Y:S01]  /*00e0*/  I2F.RP R0, R7 ;  /* 0x0000000700007306 */ /* 0x000e620000209400 */
[----:B--2---:R-:W-:-:S07]  /*00f0*/  LOP3.LUT R138, R30, 0x7f, RZ, 0xc0, !PT ;  /* 0x0000007f1e8a7812 */ /* 0x004fce00078ec0ff */
[----:B-1----:R-:W1:Y:S02]  /*0100*/  MUFU.RCP R0, R0 ;  /* 0x0000000000007308 */ /* 0x002e640000001000 */
[----:B-1----:R-:W-:Y:S01]  /*0110*/  IADD3 R2, R0, 0xffffffe, RZ ;  /* 0x0ffffffe00027810 */ /* 0x002fe20007ffe0ff */
[----:B------:R-:W-:-:S05]  /*0120*/  IMAD.MOV R0, RZ, RZ, -R11 ;  /* 0x000000ffff007224 */ /* 0x000fca00078e0a0b */
[----:B------:R1:W2:Y:S02]  /*0130*/  F2I.FTZ.U32.TRUNC.NTZ R3, R2 ;  /* 0x0000000200037305 */ /* 0x0002a4000021f000 */
[----:B-1----:R-:W-:Y:S02]  /*0140*/  IMAD.MOV.U32 R2, RZ, RZ, RZ ;  /* 0x000000ffff027224 */ /* 0x002fe400078e00ff */
[----:B--2---:R-:W-:-:S04]  /*0150*/  IMAD.MOV R8, RZ, RZ, -R3 ;  /* 0x000000ffff087224 */ /* 0x004fc800078e0a03 */
[----:B------:R-:W-:Y:S02]  /*0160*/  IMAD R9, R8, R7, RZ ;  /* 0x0000000708097224 */ /* 0x000fe400078e02ff */
[----:B------:R-:W-:Y:S02]  /*0170*/  IMAD.MOV.U32 R8, RZ, RZ, R10 ;  /* 0x000000ffff087224 */ /* 0x000fe400078e000a */
[----:B------:R-:W-:-:S06]  /*0180*/  IMAD.HI.U32 R3, R3, R9, R2 ;  /* 0x0000000903037227 */ /* 0x000fcc00078e0002 */
[----:B------:R-:W-:-:S04]  /*0190*/  IMAD.HI.U32 R3, R3, R8, RZ ;  /* 0x0000000803037227 */ /* 0x000fc800078e00ff */
[----:B------:R-:W-:Y:S01]  /*01a0*/  IMAD R0, R3, R0, R8 ;  /* 0x0000000003007224 */ /* 0x000fe200078e0208 */
[----:B------:R-:W-:-:S04]  /*01b0*/  IABS R8, c[0x0][0x178] ;  /* 0x00005e0000087a13 */ /* 0x000fc80000000000 */
[----:B------:R-:W-:-:S13]  /*01c0*/  ISETP.GT.U32.AND P1, PT, R7, R0, PT ;  /* 0x000000000700720c */ /* 0x000fda0003f24070 */
[----:B------:R-:W-:Y:S01]  /*01d0*/  @!P1 IMAD.IADD R0, R0, 0x1, -R7 ;  /* 0x0000000100009824 */ /* 0x000fe200078e0a07 */
[----:B------:R-:W-:Y:S02]  /*01e0*/  @!P1 IADD3 R3, R3, 0x1, RZ ;  /* 0x0000000103039810 */ /* 0x000fe40007ffe0ff */
[----:B------:R-:W-:Y:S02]  /*01f0*/  ISETP.NE.AND P1, PT, R4, RZ, PT ;  /* 0x000000ff0400720c */ /* 0x000fe40003f25270 */
[----:B------:R-:W-:Y:S02]  /*0200*/  ISETP.GE.U32.AND P0, PT, R0, R7, PT ;  /* 0x000000070000720c */ /* 0x000fe40003f06070 */
[----:B------:R-:W-:-:S04]  /*0210*/  LOP3.LUT R0, R5, R4, RZ, 0x3c, !PT ;  /* 0x0000000405007212 */ /* 0x000fc800078e3cff */
[----:B------:R-:W-:Y:S02]  /*0220*/  ISETP.GE.AND P2, PT, R0, RZ, PT ;  /* 0x000000ff0000720c */ /* 0x000fe40003f46270 */
[----:B------:R-:W-:-:S05]  /*0230*/  IADD3 R0, R6, c[0x0][0x178], RZ ;  /* 0x00005e0006007a10 */ /* 0x000fca0007ffe0ff */
[----:B------:R-:W-:-:S05]  /*0240*/  @P0 IADD3 R3, R3, 0x1, RZ ;  /* 0x0000000103030810 */ /* 0x000fca0007ffe0ff */
[----:B------:R-:W-:Y:S01]  /*0250*/  IMAD.MOV.U32 R2, RZ, RZ, R3 ;  /* 0x000000ffff027224 */ /* 0x000fe200078e0003 */
[----:B------:R-:W-:-:S03]  /*0260*/  SHF.R.S32.HI R3, RZ, 0x1f, R0 ;  /* 0x0000001fff037819 */ /* 0x000fc60000011400 */
[----:B------:R-:W-:Y:S01]  /*0270*/  @!P2 IMAD.MOV R2, RZ, RZ, -R2 ;  /* 0x000000ffff02a224 */ /* 0x000fe200078e0a02 */
[----:B------:R-:W-:Y:S02]  /*0280*/  @!P1 LOP3.LUT R2, RZ, R4, RZ, 0x33, !PT ;  /* 0x00000004ff029212 */ /* 0x000fe400078e33ff */
[----:B------:R-:W-:-:S03]  /*0290*/  LEA.HI R3, R3, R0, RZ, 0x8 ;  /* 0x0000000003037211 */ /* 0x000fc600078f40ff */
[----:B------:R-:W-:Y:S02]  /*02a0*/  IMAD.SHL.U32 R9, R2, 0x4, RZ ;  /* 0x0000000402097824 */ /* 0x000fe400078e00ff */
[----:B------:R-:W-:-:S03]  /*02b0*/  IMAD.MOV R2, RZ, RZ, -R2 ;  /* 0x000000ffff027224 */ /* 0x000fc600078e0a02 */
[----:B------:R-:W-:Y:S01]  /*02c0*/  LEA.HI.SX32 R3, R3, -R9, 0x18 ;  /* 0x8000000903037211 */ /* 0x000fe200078fc2ff */
[----:B------:R-:W-:Y:S02]  /*02d0*/  IMAD R10, R4, R2, R5 ;  /* 0x00000002040a7224 */ /* 0x000fe400078e0205 */
[----:B------:R-:W-:Y:S01]  /*02e0*/  IMAD.MOV.U32 R2, RZ, RZ, RZ ;  /* 0x000000ffff027224 */ /* 0x000fe200078e00ff */
[----:B------:R-:W-:-:S04]  /*02f0*/  IMNMX R11, R3, 0x4, PT ;  /* 0x00000004030b7817 */ /* 0x000fc80003800200 */
[-C--:B------:R-:W-:Y:S02]  /*0300*/  IABS R6, R11.reuse ;  /* 0x0000000b00067213 */ /* 0x080fe40000000000 */
[----:B------:R-:W-:Y:S02]  /*0310*/  IABS R4, R11 ;  /* 0x0000000b00047213 */ /* 0x000fe40000000000 */
[----:B------:R-:W1:Y:S08]  /*0320*/  I2F.RP R0, R6 ;  /* 0x0000000600007306 */ /* 0x000e700000209400 */
[----:B-1----:R-:W1:Y:S02]  /*0330*/  MUFU.RCP R0, R0 ;  /* 0x0000000000007308 */ /* 0x002e640000001000 */
[----:B-1----:R-:W-:-:S02]  /*0340*/  IADD3 R3, R0, 0xffffffe, RZ ;  /* 0x0ffffffe00037810 */ /* 0x002fc40007ffe0ff */
[----:B------:R-:W-:-:S04]  /*0350*/  IABS R0, c[0x0][0x17c] ;  /* 0x00005f0000007a13 */ /* 0x000fc80000000000 */
[----:B------:R-:W1:Y:S02]  /*0360*/  F2I.FTZ.U32.TRUNC.NTZ R3, R3 ;  /* 0x0000000300037305 */ /* 0x000e64000021f000 */
[----:B-1----:R-:W-:-:S04]  /*0370*/  IMAD.MOV R7, RZ, RZ, -R3 ;  /* 0x000000ffff077224 */ /* 0x002fc800078e0a03 */
[----:B------:R-:W-:Y:S01]  /*0380*/  IMAD.MOV.U32 R5, RZ, RZ, R7 ;  /* 0x000000ffff057224 */ /* 0x000fe200078e0007 */
[----:B------:R-:W-:-:S03]  /*0390*/  IABS R7, R10 ;  /* 0x0000000a00077213 */ /* 0x000fc60000000000 */
[----:B------:R-:W-:-:S04]  /*03a0*/  IMAD R5, R5, R6, RZ ;  /* 0x0000000605057224 */ /* 0x000fc800078e02ff */
[----:B------:R-:W-:Y:S02]  /*03b0*/  IMAD.HI.U32 R2, R3, R5, R2 ;  /* 0x0000000503027227 */ /* 0x000fe400078e0002 */
[----:B------:R-:W1:Y:S02]  /*03c0*/  I2F.RP R5, R0 ;  /* 0x0000000000057306 */ /* 0x000e640000209400 */
[----:B------:R-:W-:Y:S02]  /*03d0*/  IMAD.MOV R3, RZ, RZ, -R4 ;  /* 0x000000ffff037224 */ /* 0x000fe400078e0a04 */
[----:B------:R-:W-:-:S04]  /*03e0*/  IMAD.HI.U32 R2, R2, R7, RZ ;  /* 0x0000000702027227 */ /* 0x000fc800078e00ff */
[----:B------:R-:W-:Y:S01]  /*03f0*/  IMAD R3, R2, R3, R7 ;  /* 0x0000000302037224 */ /* 0x000fe200078e0207 */
[----:B------:R-:W2:Y:S04]  /*0400*/  I2F.RP R4, R8 ;  /* 0x0000000800047306 */ /* 0x000ea80000209400 */
[----:B------:R-:W-:-:S04]  /*0410*/  ISETP.GT.U32.AND P1, PT, R6, R3, PT ;  /* 0x000000030600720c */ /* 0x000fc80003f24070 */
[----:B-1----:R-:W1:Y:S08]  /*0420*/  MUFU.RCP R5, R5 ;  /* 0x0000000500057308 */ /* 0x002e700000001000 */
[----:B--2---:R-:W2:Y:S01]  /*0430*/  MUFU.RCP R4, R4 ;  /* 0x0000000400047308 */ /* 0x004ea20000001000 */
[----:B------:R-:W-:Y:S01]  /*0440*/  @!P1 IMAD.IADD R3, R3, 0x1, -R6 ;  /* 0x0000000103039824 */ /* 0x000fe200078e0a06 */
[----:B------:R-:W-:-:S02]  /*0450*/  @!P1 IADD3 R2, R2, 0x1, RZ ;  /* 0x0000000102029810 */ /* 0x000fc40007ffe0ff */
[----:B------:R-:W-:Y:S02]  /*0460*/  ISETP.NE.AND P1, PT, R11, RZ, PT ;  /* 0x000000ff0b00720c */ /* 0x000fe40003f25270 */
[----:B------:R-:W-:Y:S02]  /*0470*/  ISETP.GE.U32.AND P0, PT, R3, R6, PT ;  /* 0x000000060300720c */ /* 0x000fe40003f06070 */
[----:B------:R-:W-:Y:S02]  /*0480*/  LOP3.LUT R3, R10, R11, RZ, 0x3c, !PT ;  /* 0x0000000b0a037212 */ /* 0x000fe400078e3cff */
[----:B-1----:R-:W-:Y:S02]  /*0490*/  IADD3 R6, R5, 0xffffffe, RZ ;  /* 0x0ffffffe05067810 */ /* 0x002fe40007ffe0ff */
[----:B------:R-:W-:Y:S02]  /*04a0*/  ISETP.GE.AND P2, PT, R3, RZ, PT ;  /* 0x000000ff0300720c */ /* 0x000fe40003f46270 */
[----:B------:R1:W-:Y:S01]  /*04b0*/  F2I.FTZ.U32.TRUNC.NTZ R7, R6 ;  /* 0x0000000600077305 */ /* 0x0003e2000021f000 */
[----:B--2---:R-:W-:-:S02]  /*04c0*/  IADD3 R3, R4, 0xffffffe, RZ ;  /* 0x0ffffffe04037810 */ /* 0x004fc40007ffe0ff */
[----:B------:R-:W-:Y:S02]  /*04d0*/  SHF.R.U32.HI R4, RZ, 0x6, R30 ;  /* 0x00000006ff047819 */ /* 0x000fe4000001161e */
[----:B------:R-:W-:-:S03]  /*04e0*/  @P0 IADD3 R2, R2, 0x1, RZ ;  /* 0x0000000102020810 */ /* 0x000fc60007ffe0ff */
[----:B------:R-:W2:Y:S01]  /*04f0*/  F2I.FTZ.U32.TRUNC.NTZ R3, R3 ;  /* 0x0000000300037305 */ /* 0x000ea2000021f000 */
[----:B------:R-:W-:Y:S01]  /*0500*/  SGXT.U32 R4, R4, 0x1 ;  /* 0x000000010404781a */ /* 0x000fe20000000000 */
[----:B-1----:R-:W-:Y:S01]  /*0510*/  IMAD.MOV.U32 R6, RZ, RZ, RZ ;  /* 0x000000ffff067224 */ /* 0x002fe200078e00ff */
[----:B------:R-:W-:Y:S01]  /*0520*/  LOP3.LUT R30, R30, 0x3f, RZ, 0xc0, !PT ;  /* 0x0000003f1e1e7812 */ /* 0x000fe200078ec0ff */
[----:B------:R-:W-:-:S05]  /*0530*/  IMAD.MOV.U32 R5, RZ, RZ, R2 ;  /* 0x000000ffff057224 */ /* 0x000fca00078e0002 */
[----:B------:R-:W-:Y:S02]  /*0540*/  @!P2 IADD3 R5, -R5, RZ, RZ ;  /* 0x000000ff0505a210 */ /* 0x000fe40007ffe1ff */
[----:B------:R-:W-:-:S05]  /*0550*/  @!P1 LOP3.LUT R5, RZ, R11, RZ, 0x33, !PT ;  /* 0x0000000bff059212 */ /* 0x000fca00078e33ff */
[----:B------:R-:W-:Y:S02]  /*0560*/  IMAD.MOV R2, RZ, RZ, -R5 ;  /* 0x000000ffff027224 */ /* 0x000fe400078e0a05 */
[----:B------:R-:W-:Y:S02]  /*0570*/  IMAD.SHL.U32 R12, R5, 0x100, RZ ;  /* 0x00000100050c7824 */ /* 0x000fe400078e00ff */
[----:B------:R-:W-:Y:S02]  /*0580*/  IMAD R2, R11, R2, R10 ;  /* 0x000000020b027224 */ /* 0x000fe400078e020a */
[----:B--2---:R-:W-:Y:S01]  /*0590*/  IMAD.MOV R5, RZ, RZ, -R3 ;  /* 0x000000ffff057224 */ /* 0x004fe200078e0a03 */
[----:B------:R-:W-:Y:S01]  /*05a0*/  LOP3.LUT R4, R12, R4, RZ, 0xfc, !PT ;  /* 0x000000040c047212 */ /* 0x000fe200078efcff */
[----:B------:R-:W-:Y:S01]  /*05b0*/  IMAD.MOV R11, RZ, RZ, -R7 ;  /* 0x000000ffff0b7224 */ /* 0x000fe200078e0a07 */
[----:B------:R1:W-:Y:S01]  /*05c0*/  STL [R1+0x914], R12 ;  /* 0x0009140c01007387 */ /* 0x0003e20000100800 */
[----:B------:R-:W-:Y:S01]  /*05d0*/  IMAD.IADD R2, R9, 0x1, R2 ;  /* 0x0000000109027824 */ /* 0x000fe200078e0202 */
[----:B------:R-:W-:Y:S01]  /*05e0*/  IABS R23, R4 ;  /* 0x0000000400177213 */ /* 0x000fe20000000000 */
[----:B------:R-:W-:Y:S01]  /*05f0*/  IMAD.MOV.U32 R9, RZ, RZ, R5 ;  /* 0x000000ffff097224 */ /* 0x000fe200078e0005 */
[C---:B------:R-:W-:Y:S01]  /*0600*/  LOP3.LUT R15, R4.reuse, 0xdc, RZ, 0xfc, !PT ;  /* 0x000000dc040f7812 */ /* 0x040fe200078efcff */
[----:B------:R-:W-:Y:S01]  /*0610*/  IMAD R5, R11, R0, RZ ;  /* 0x000000000b057224 */ /* 0x000fe200078e02ff */
[----:B------:R-:W-:Y:S01]  /*0620*/  LOP3.LUT R11, R4, 0xe, RZ, 0xfc, !PT ;  /* 0x0000000e040b7812 */ /* 0x000fe200078efcff */
[----:B------:R-:W-:Y:S01]  /*0630*/  IMAD R14, R2, 0x100, R138 ;  /* 0x00000100020e7824 */ /* 0x000fe200078e028a */
[----:B------:R-:W-:Y:S01]  /*0640*/  IABS R19, R15 ;  /* 0x0000000f00137213 */ /* 0x000fe20000000000 */
[----:B------:R-:W-:Y:S01]  /*0650*/  IMAD.HI.U32 R5, R7, R5, R6 ;  /* 0x0000000507057227 */ /* 0x000fe200078e0006 */
[----:B-1----:R-:W-:-:S02]  /*0660*/  LOP3.LUT R12, R4, 0xfe, RZ, 0xfc, !PT ;  /* 0x000000fe040c7812 */ /* 0x002fc400078efcff */
[----:B------:R-:W-:Y:S01]  /*0670*/  IABS R6, R14 ;  /* 0x0000000e00067213 */ /* 0x000fe20000000000 */
[----:B------:R-:W-:Y:S01]  /*0680*/  IMAD R7, R9, R8, RZ ;  /* 0x0000000809077224 */ /* 0x000fe200078e02ff */
[----:B------:R-:W-:Y:S01]  /*0690*/  IABS R25, R12 ;  /* 0x0000000c00197213 */ /* 0x000fe20000000000 */
[----:B------:R-:W-:Y:S01]  /*06a0*/  IMAD.MOV.U32 R2, RZ, RZ, RZ ;  /* 0x000000ffff027224 */ /* 0x000fe200078e00ff */
[----:B------:R-:W-:Y:S01]  /*06b0*/  IADD3 R13, R14, 0x80, RZ ;  /* 0x000000800e0d7810 */ /* 0x000fe20007ffe0ff */
[----:B------:R1:W-:Y:S01]  /*06c0*/  STL [R1+0x918], R14 ;  /* 0x0009180e01007387 */ /* 0x0003e20000100800 */
[----:B------:R-:W-:Y:S01]  /*06d0*/  IABS R37, R11 ;  /* 0x0000000b00257213 */ /* 0x000fe20000000000 */
[----:B------:R-:W-:Y:S01]  /*06e0*/  IMAD.HI.U32 R2, R3, R7, R2 ;  /* 0x0000000703027227 */ /* 0x000fe200078e0002 */
[----:B------:R-:W-:Y:S01]  /*06f0*/  IABS R9, R13 ;  /* 0x0000000d00097213 */ /* 0x000fe20000000000 */
[----:B------:R2:W-:Y:S01]  /*0700*/  STL [R1+0x91c], R13 ;  /* 0x00091c0d01007387 */ /* 0x0005e20000100800 */
[----:B------:R-:W-:Y:S01]  /*0710*/  ISETP.GE.AND P4, PT, R12, RZ, PT ;  /* 0x000000ff0c00720c */ /* 0x000fe20003f86270 */
[----:B------:R-:W-:Y:S01]  /*0720*/  IMAD.MOV.U32 R7, RZ, RZ, R6 ;  /* 0x000000ffff077224 */ /* 0x000fe200078e0006 */
[C---:B------:R-:W-:Y:S01]  /*0730*/  LOP3.LUT R12, R4.reuse, 0x10, RZ, 0xfc, !PT ;  /* 0x00000010040c7812 */ /* 0x040fe200078efcff */
[----:B------:R-:W-:Y:S01]  /*0740*/  IMAD.HI.U32 R6, R5, R25, RZ ;  /* 0x0000001905067227 */ /* 0x000fe200078e00ff */
[----:B------:R-:W-:-:S02]  /*0750*/  LOP3.LUT R17, R4, 0xe2, RZ, 0xfc, !PT ;  /* 0x000000e204117812 */ /* 0x000fc400078efcff */
[----:B------:R-:W-:Y:S01]  /*0760*/  IABS R41, R12 ;  /* 0x0000000c00297213 */ /* 0x000fe20000000000 */
[----:B------:R-:W-:Y:S01]  /*0770*/  IMAD.HI.U32 R3, R2, R7, RZ ;  /* 0x0000000702037227 */ /* 0x000fe200078e00ff */
[----:B------:R-:W-:Y:S02]  /*0780*/  LOP3.LUT R16, R4, 0xe0, RZ, 0xfc, !PT ;  /* 0x000000e004107812 */ /* 0x000fe400078efcff */
[----:B------:R-:W-:Y:S01]  /*0790*/  IABS R111, R17 ;  /* 0x00000011006f7213 */ /* 0x000fe20000000000 */
[----:B------:R-:W-:Y:S01]  /*07a0*/  IMAD.HI.U32 R2, R2, R9, RZ ;  /* 0x0000000902027227 */ /* 0x000fe200078e00ff */
[----:B------:R-:W-:Y:S02]  /*07b0*/  IABS R113, R16 ;  /* 0x0000001000717213 */ /* 0x000fe40000000000 */
[C---:B------:R-:W-:Y:S01]  /*07c0*/  LOP3.LUT R20, R4.reuse, 0xf4, RZ, 0xfc, !PT ;  /* 0x000000f404147812 */ /* 0x040fe200078efcff */
[----:B------:R-:W-:Y:S01]  /*07d0*/  IMAD.MOV R10, RZ, RZ, -R6 ;  /* 0x000000ffff0a7224 */ /* 0x000fe200078e0a06 */
[----:B------:R-:W-:Y:S01]  /*07e0*/  LOP3.LUT R22, R4, 0xf6, RZ, 0xfc, !PT ;  /* 0x000000f604167812 */ /* 0x000fe200078efcff */
[----:B------:R-:W-:Y:S01]  /*07f0*/  IMAD.MOV R3, RZ, RZ, -R3 ;  /* 0x000000ffff037224 */ /* 0x000fe200078e0a03 */
[----:B------:R-:W-:Y:S01]  /*0800*/  IABS R101, R20 ;  /* 0x0000001400657213 */ /* 0x000fe20000000000 */
[----:B------:R-:W-:Y:S01]  /*0810*/  IMAD.MOV R6, RZ, RZ, -R2 ;  /* 0x000000ffff067224 */ /* 0x000fe200078e0a02 */
[----:B------:R-:W-:Y:S01]  /*0820*/  IABS R99, R22 ;  /* 0x0000001600637213 */ /* 0x000fe20000000000 */
[----:B------:R-:W-:Y:S01]  /*0830*/  IMAD R25, R0, R10, R25 ;  /* 0x0000000a00197224 */ /* 0x000fe200078e0219 */
[----:B------:R-:W-:Y:S01]  /*0840*/  LOP3.LUT R10, R4, 0xc, RZ, 0xfc, !PT ;  /* 0x0000000c040a7812 */ /* 0x000fe200078efcff */
[----:B------:R-:W-:Y:S01]  /*0850*/  IMAD R2, R8, R3, R7 ;  /* 0x0000000308027224 */ /* 0x000fe200078e0207 */
[----:B------:R-:W-:Y:S01]  /*0860*/  LOP3.LUT R7, R4, 0x2, RZ, 0xfc, !PT ;  /* 0x0000000204077812 */ /* 0x000fe200078efcff */
[----:B------:R-:W-:Y:S01]  /*0870*/  IMAD R3, R8, R6, R9 ;  /* 0x0000000608037224 */ /* 0x000fe200078e0209 */
[----:B------:R-:W-:Y:S01]  /*0880*/  ISETP.GT.U32.AND P3, PT, R0, R25, PT ;  /* 0x000000190000720c */ /* 0x000fe20003f64070 */
[----:B------:R-:W-:Y:S01]  /*0890*/  IMAD.HI.U32 R6, R5, R23, RZ ;  /* 0x0000001705067227 */ /* 0x000fe200078e00ff */
[----:B------:R-:W-:-:S02]  /*08a0*/  ISETP.GT.U32.AND P0, PT, R8, R2, PT ;  /* 0x000000020800720c */ /* 0x000fc40003f04070 */
[----:B------:R-:W-:Y:S01]  /*08b0*/  ISETP.GT.U32.AND P1, PT, R8, R3, PT ;  /* 0x000000030800720c */ /* 0x000fe20003f24070 */
[----:B------:R-:W-:Y:S01]  /*08c0*/  IMAD.MOV R6, RZ, RZ, -R6 ;  /* 0x000000ffff067224 */ /* 0x000fe200078e0a06 */
[----:B------:R-:W-:Y:S02]  /*08d0*/  IABS R27, R7 ;  /* 0x00000007001b7213 */ /* 0x000fe40000000000 */
[----:B------:R-:W-:Y:S01]  /*08e0*/  ISETP.GE.AND P2, PT, R7, RZ, PT ;  /* 0x000000ff0700720c */ /* 0x000fe20003f46270 */
[----:B------:R-:W-:Y:S01]  /*08f0*/  IMAD R23, R0, R6, R23 ;  /* 0x0000000600177224 */ /* 0x000fe200078e0217 */
[C---:B------:R-:W-:Y:S01]  /*0900*/  LOP3.LUT R7, R4.reuse, 0x4, RZ, 0xfc, !PT ;  /* 0x0000000404077812 */ /* 0x040fe200078efcff */
[----:B------:R-:W-:Y:S01]  /*0910*/  IMAD.HI.U32 R6, R5, R27, RZ ;  /* 0x0000001b05067227 */ /* 0x000fe200078e00ff */
[----:B------:R-:W-:Y:S02]  /*0920*/  LOP3.LUT R9, R4, 0x6, RZ, 0xfc, !PT ;  /* 0x0000000604097812 */ /* 0x000fe400078efcff */
[----:B------:R-:W-:Y:S01]  /*0930*/  IABS R29, R7 ;  /* 0x00000007001d7213 */ /* 0x000fe20000000000 */
[----:B------:R-:W-:Y:S01]  /*0940*/  @!P3 IMAD.IADD R25, R25, 0x1, -R0 ;  /* 0x000000011919b824 */ /* 0x000fe200078e0a00 */
[----:B------:R-:W-:Y:S01]  /*0950*/  IABS R31, R9 ;  /* 0x00000009001f7213 */ /* 0x000fe20000000000 */
[--C-:B------:R-:W-:Y:S01]  /*0960*/  @!P0 IMAD.IADD R2, R2, 0x1, -R8.reuse ;  /* 0x0000000102028824 */ /* 0x100fe200078e0a08 */
[----:B------:R-:W-:Y:S01]  /*0970*/  ISETP.GE.AND P0, PT, R14, RZ, PT ;  /* 0x000000ff0e00720c */ /* 0x000fe20003f06270 */
[----:B------:R-:W-:Y:S01]  /*0980*/  @!P1 IMAD.IADD R3, R3, 0x1, -R8 ;  /* 0x0000000103039824 */ /* 0x000fe200078e0a08 */
[----:B------:R-:W-:Y:S01]  /*0990*/  ISETP.GT.U32.AND P3, PT, R0, R25, PT ;  /* 0x000000190000720c */ /* 0x000fe20003f64070 */
[----:B------:R-:W-:Y:S01]  /*09a0*/  IMAD.MOV R6, RZ, RZ, -R6 ;  /* 0x000000ffff067224 */ /* 0x000fe200078e0a06 */
[----:B------:R-:W-:-:S02]  /*09b0*/  ISETP.GT.U32.AND P5, PT, R8, R2, PT ;  /* 0x000000020800720c */ /* 0x000fc40003fa4070 */
[----:B------:R-:W-:Y:S01]  /*09c0*/  ISETP.GT.U32.AND P6, PT, R8, R3, PT ;  /* 0x000000030800720c */ /* 0x000fe20003fc4070 */
[----:B------:R-:W-:Y:S01]  /*09d0*/  IMAD R27, R0, R6, R27 ;  /* 0x00000006001b7224 */ /* 0x000fe200078e021b */
[----:B------:R-:W-:Y:S01]  /*09e0*/  ISETP.GE.AND P1, PT, R7, RZ, PT ;  /* 0x000000ff0700720c */ /* 0x000fe20003f26270 */
[----:B------:R-:W-:Y:S01]  /*09f0*/  IMAD.HI.U32 R6, R5, R29, RZ ;  /* 0x0000001d05067227 */ /* 0x000fe200078e00ff */
[----:B------:R-:W-:Y:S02]  /*0a00*/  IABS R39, R10 ;  /* 0x0000000a00277213 */ /* 0x000fe40000000000 */
[C---:B-1----:R-:W-:Y:S01]  /*0a10*/  LOP3.LUT R14, R4.reuse, 0x38, RZ, 0xfc, !PT ;  /* 0x00000038040e7812 */ /* 0x042fe200078efcff */
[----:B------:R-:W-:Y:S01]  /*0a20*/  IMAD.MOV R7, RZ, RZ, -R6 ;  /* 0x000000ffff077224 */ /* 0x000fe200078e0a06 */
[----:B------:R-:W-:Y:S02]  /*0a30*/  LOP3.LUT R24, R4, 0xf8, RZ, 0xfc, !PT ;  /* 0x000000f804187812 */ /* 0x000fe400078efcff */
[----:B------:R-:W-:Y:S01]  /*0a40*/  @!P3 IADD3 R25, R25, -R0, RZ ;  /* 0x800000001919b210 */ /* 0x000fe20007ffe0ff */
[--C-:B------:R-:W-:Y:S01]  /*0a50*/  @!P5 IMAD.IADD R2, R2, 0x1, -R8.reuse ;  /* 0x000000010202d824 */ /* 0x100fe200078e0a08 */
[C---:B------:R-:W-:Y:S01]  /*0a60*/  ISETP.GT.U32.AND P3, PT, R0.reuse, R23, PT ;  /* 0x000000170000720c */ /* 0x040fe20003f64070 */
[----:B------:R-:W-:Y:S01]  /*0a70*/  @!P6 IMAD.IADD R3, R3, 0x1, -R8 ;  /* 0x000000010303e824 */ /* 0x000fe200078e0a08 */
[----:B------:R-:W-:Y:S01]  /*0a80*/  ISETP.GE.AND P5, PT, R13, RZ, PT ;  /* 0x000000ff0d00720c */ /* 0x000fe20003fa6270 */
[C---:B------:R-:W-:Y:S01]  /*0a90*/  IMAD R29, R0.reuse, R7, R29 ;  /* 0x00000007001d7224 */ /* 0x040fe200078e021d */
[----:B------:R-:W-:Y:S01]  /*0aa0*/  ISETP.GT.U32.AND P6, PT, R0, R27, PT ;  /* 0x0000001b0000720c */ /* 0x000fe20003fc4070 */
[----:B------:R-:W-:Y:S01]  /*0ab0*/  IMAD.MOV.U32 R6, RZ, RZ, R3 ;  /* 0x000000ffff067224 */ /* 0x000fe200078e0003 */
[----:B------:R-:W-:Y:S01]  /*0ac0*/  LOP3.LUT R8, R4, 0x8, RZ, 0xfc, !PT ;  /* 0x0000000804087812 */ /* 0x000fe200078efcff */
[----:B------:R-:W-:Y:S01]  /*0ad0*/  IMAD.HI.U32 R3, R5, R31, RZ ;  /* 0x0000001f05037227 */ /* 0x000fe200078e00ff */
[----:B------:R-:W-:-:S02]  /*0ae0*/  @!P4 IADD3 R25, -R25, RZ, RZ ;  /* 0x000000ff1919c210 */ /* 0x000fc40007ffe1ff */
[----:B------:R-:W-:Y:S01]  /*0af0*/  IABS R33, R8 ;  /* 0x0000000800217213 */ /* 0x000fe20000000000 */
[----:B------:R-:W-:Y:S01]  /*0b00*/  IMAD.MOV R7, RZ, RZ, -R3 ;  /* 0x000000ffff077224 */ /* 0x000fe200078e0a03 */
[----:B------:R-:W-:Y:S01]  /*0b10*/  LOP3.LUT R3, RZ, c[0x0][0x178], RZ, 0x33, !PT ;  /* 0x00005e00ff037a12 */ /* 0x000fe200078e33ff */
[----:B------:R-:W-:Y:S01]  /*0b20*/  @!P3 IMAD.IADD R23, R23, 0x1, -R0 ;  /* 0x000000011717b824 */ /* 0x000fe200078e0a00 */
[----:B------:R-:W-:Y:S01]  /*0b30*/  ISETP.NE.AND P3, PT, RZ, c[0x0][0x178], PT ;  /* 0x00005e00ff007a0c */ /* 0x000fe20003f65270 */
[----:B------:R-:W-:Y:S01]  /*0b40*/  @!P5 IMAD.MOV R6, RZ, RZ, -R6 ;  /* 0x000000ffff06d224 */ /* 0x000fe200078e0a06 */
[----:B--2---:R-:W-:Y:S01]  /*0b50*/  LOP3.LUT R13, R4, 0x18, RZ, 0xfc, !PT ;  /* 0x00000018040d7812 */ /* 0x004fe200078efcff */
[----:B------:R-:W-:Y:S01]  /*0b60*/  @!P6 IMAD.IADD R27, R27, 0x1, -R0 ;  /* 0x000000011b1be824 */ /* 0x000fe200078e0a00 */
[C---:B------:R-:W-:Y:S01]  /*0b70*/  ISETP.GT.U32.AND P5, PT, R0.reuse, R23, PT ;  /* 0x000000170000720c */ /* 0x040fe20003fa4070 */
[C---:B------:R-:W-:Y:S01]  /*0b80*/  IMAD R31, R0.reuse, R7, R31 ;  /* 0x00000007001f7224 */ /* 0x040fe200078e021f */
[----:B------:R-:W-:Y:S01]  /*0b90*/  IABS R49, R13 ;  /* 0x0000000d00317213 */ /* 0x000fe20000000000 */
[----:B------:R-:W-:Y:S01]  /*0ba0*/  @!P0 IMAD.MOV R2, RZ, RZ, -R2 ;  /* 0x000000ffff028224 */ /* 0x000fe200078e0a02 */
[----:B------:R-:W-:Y:S01]  /*0bb0*/  ISETP.GT.U32.AND P6, PT, R0, R27, PT ;  /* 0x0000001b0000720c */ /* 0x000fe20003fc4070 */
[----:B------:R-:W-:Y:S01]  /*0bc0*/  IMAD.HI.U32 R7, R5, R39, RZ ;  /* 0x0000002705077227 */ /* 0x000fe200078e00ff */
[----:B------:R-:W-:-:S02]  /*0bd0*/  ISETP.GE.AND P0, PT, R9, RZ, PT ;  /* 0x000000ff0900720c */ /* 0x000fc40003f06270 */
[C---:B------:R-:W-:Y:S01]  /*0be0*/  SEL R2, R3.reuse, R2, !P3 ;  /* 0x0000000203027207 */ /* 0x040fe20005800000 */
[----:B------:R-:W-:Y:S01]  /*0bf0*/  IMAD.MOV R7, RZ, RZ, -R7 ;  /* 0x000000ffff077224 */ /* 0x000fe200078e0a07 */
[----:B------:R-:W-:Y:S01]  /*0c00*/  SEL R3, R3, R6, !P3 ;  /* 0x0000000603037207 */ /* 0x000fe20005800000 */
[----:B------:R-:W-:Y:S01]  /*0c10*/  IMAD.HI.U32 R6, R5, R33, RZ ;  /* 0x0000002105067227 */ /* 0x000fe200078e00ff */
[C---:B------:R-:W-:Y:S02]  /*0c20*/  LOP3.LUT R9, R4.reuse, 0xa, RZ, 0xfc, !PT ;  /* 0x0000000a04097812 */ /* 0x040fe400078efcff */
[----:B------:R-:W-:Y:S01]  /*0c30*/  ISETP.GE.AND P3, PT, R4, RZ, PT ;  /* 0x000000ff0400720c */ /* 0x000fe20003f66270 */
[--C-:B------:R-:W-:Y:S01]  /*0c40*/  @!P5 IMAD.IADD R23, R23, 0x1, -R0.reuse ;  /* 0x000000011717d824 */ /* 0x100fe200078e0a00 */
[C---:B------:R-:W-:Y:S01]  /*0c50*/  ISETP.GT.U32.AND P5, PT, R0.reuse, R29, PT ;  /* 0x0000001d0000720c */ /* 0x040fe20003fa4070 */
[----:B------:R-:W-:Y:S01]  /*0c60*/  @!P6 IMAD.IADD R27, R27, 0x1, -R0 ;  /* 0x000000011b1be824 */ /* 0x000fe200078e0a00 */
[C---:B------:R-:W-:Y:S01]  /*0c70*/  ISETP.GT.U32.AND P6, PT, R0.reuse, R31, PT ;  /* 0x0000001f0000720c */ /* 0x040fe20003fc4070 */
[----:B------:R-:W-:Y:S01]  /*0c80*/  IMAD.MOV R6, RZ, RZ, -R6 ;  /* 0x000000ffff067224 */ /* 0x000fe200078e0a06 */
[----:B------:R-:W-:Y:S01]  /*0c90*/  IABS R35, R9 ;  /* 0x0000000900237213 */ /* 0x000fe20000000000 */
[C---:B------:R-:W-:Y:S01]  /*0ca0*/  IMAD R39, R0.reuse, R7, R39 ;  /* 0x0000000700277224 */ /* 0x040fe200078e0227 */
[----:B------:R-:W-:Y:S01]  /*0cb0*/  IABS R81, R14 ;  /* 0x0000000e00517213 */ /* 0x000fe20000000000 */
[----:B------:R-:W-:Y:S01]  /*0cc0*/  IMAD R33, R0, R6, R33 ;  /* 0x0000000600217224 */ /* 0x000fe200078e0221 */
[C---:B------:R-:W-:Y:S01]  /*0cd0*/  LOP3.LUT R26, R4.reuse, 0xfa, RZ, 0xfc, !PT ;  /* 0x000000fa041a7812 */ /* 0x040fe200078efcff */
[----:B------:R-:W-:Y:S01]  /*0ce0*/  IMAD.HI.U32 R6, R5, R35, RZ ;  /* 0x0000002305067227 */ /* 0x000fe200078e00ff */
[----:B------:R-:W-:-:S03]  /*0cf0*/  LOP3.LUT R18, R4, 0xfc, RZ, 0xfc, !PT ;  /* 0x000000fc04127812 */ /* 0x000fc600078efcff */
[--C-:B------:R-:W-:Y:S01]  /*0d00*/  @!P5 IMAD.IADD R29, R29, 0x1, -R0.reuse ;  /* 0x000000011d1dd824 */ /* 0x100fe200078e0a00 */
[C---:B------:R-:W-:Y:S01]  /*0d10*/  ISETP.GT.U32.AND P5, PT, R0.reuse, R33, PT ;  /* 0x000000210000720c */ /* 0x040fe20003fa4070 */
[----:B------:R-:W-:Y:S02]  /*0d20*/  @!P6 IMAD.IADD R31, R31, 0x1, -R0 ;  /* 0x000000011f1fe824 */ /* 0x000fe400078e0a00 */
[----:B------:R-:W-:Y:S01]  /*0d30*/  IMAD.MOV R6, RZ, RZ, -R6 ;  /* 0x000000ffff067224 */ /* 0x000fe200078e0a06 */
[C---:B------:R-:W-:Y:S01]  /*0d40*/  ISETP.GT.U32.AND P6, PT, R0.reuse, R29, PT ;  /* 0x0000001d0000720c */ /* 0x040fe20003fc4070 */
[----:B------:R-:W-:Y:S01]  /*0d50*/  @!P2 IMAD.MOV R27, RZ, RZ, -R27 ;  /* 0x000000ffff1ba224 */ /* 0x000fe200078e0a1b */
[----:B------:R-:W-:Y:S01]  /*0d60*/  ISETP.GE.AND P2, PT, R9, RZ, PT ;  /* 0x000000ff0900720c */ /* 0x000fe20003f46270 */
[----:B------:R-:W-:Y:S01]  /*0d70*/  IMAD R35, R0, R6, R35 ;  /* 0x0000000600237224 */ /* 0x000fe200078e0223 */
[----:B------:R-:W-:Y:S01]  /*0d80*/  LOP3.LUT R9, R4, 0x12, RZ, 0xfc, !PT ;  /* 0x0000001204097812 */ /* 0x000fe200078efcff */
[----:B------:R-:W-:Y:S01]  /*0d90*/  IMAD.HI.U32 R6, R5, R37, RZ ;  /* 0x0000002505067227 */ /* 0x000fe200078e00ff */
[----:B------:R-:W-:-:S02]  /*0da0*/  ISETP.GT.U32.AND P4, PT, R0, R31, PT ;  /* 0x0000001f0000720c */ /* 0x000fc40003f84070 */
[----:B------:R-:W-:Y:S01]  /*0db0*/  IABS R43, R9 ;  /* 0x00000009002b7213 */ /* 0x000fe20000000000 */
[----:B------:R-:W-:Y:S02]  /*0dc0*/  IMAD.MOV R6, RZ, RZ, -R6 ;  /* 0x000000ffff067224 */ /* 0x000fe400078e0a06 */
[----:B------:R-:W-:-:S04]  /*0dd0*/  IMAD.HI.U32 R7, R5, R41, RZ ;  /* 0x0000002905077227 */ /* 0x000fc800078e00ff */
[----:B------:R-:W-:Y:S01]  /*0de0*/  @!P6 IMAD.IADD R29, R29, 0x1, -R0 ;  /* 0x000000011d1de824 */ /* 0x000fe200078e0a00 */
[C---:B------:R-:W-:Y:S01]  /*0df0*/  ISETP.GT.U32.AND P6, PT, R0.reuse, R35, PT ;  /* 0x000000230000720c */ /* 0x040fe20003fc4070 */
[C---:B------:R-:W-:Y:S02]  /*0e00*/  IMAD R37, R0.reuse, R6, R37 ;  /* 0x0000000600257224 */ /* 0x040fe400078e0225 */
[----:B------:R-:W-:Y:S01]  /*0e10*/  @!P1 IMAD.MOV R29, RZ, RZ, -R29 ;  /* 0x000000ffff1d9224 */ /* 0x000fe200078e0a1d */
[----:B------:R-:W-:Y:S01]  /*0e20*/  ISETP.GT.U32.AND P1, PT, R0, R39, PT ;  /* 0x000000270000720c */ /* 0x000fe20003f24070 */
[----:B------:R-:W-:-:S04]  /*0e30*/  IMAD.HI.U32 R6, R5, R43, RZ ;  /* 0x0000002b05067227 */ /* 0x000fc800078e00ff */
[----:B------:R-:W-:Y:S02]  /*0e40*/  IMAD.MOV R7, RZ, RZ, -R7 ;  /* 0x000000ffff077224 */ /* 0x000fe400078e0a07 */
[--C-:B------:R-:W-:Y:S02]  /*0e50*/  @!P5 IMAD.IADD R33, R33, 0x1, -R0.reuse ;  /* 0x000000012121d824 */ /* 0x100fe400078e0a00 */
[----:B------:R-:W-:Y:S01]  /*0e60*/  @!P6 IMAD.IADD R35, R35, 0x1, -R0 ;  /* 0x000000012323e824 */ /* 0x000fe200078e0a00 */
[C---:B------:R-:W-:Y:S01]  /*0e70*/  ISETP.GT.U32.AND P6, PT, R0.reuse, R37, PT ;  /* 0x000000250000720c */ /* 0x040fe20003fc4070 */
[----:B------:R-:W-:Y:S01]  /*0e80*/  IMAD.MOV R6, RZ, RZ, -R6 ;  /* 0x000000ffff067224 */ /* 0x000fe200078e0a06 */
[C---:B------:R-:W-:Y:S01]  /*0e90*/  ISETP.GT.U32.AND P5, PT, R0.reuse, R33, PT ;  /* 0x000000210000720c */ /* 0x040fe20003fa4070 */
[----:B------:R-:W-:Y:S01]  /*0ea0*/  @!P1 IMAD.IADD R39, R39, 0x1, -R0 ;  /* 0x0000000127279824 */ /* 0x000fe200078e0a00 */
[C---:B------:R-:W-:Y:S01]  /*0eb0*/  ISETP.GT.U32.AND P1, PT, R0.reuse, R35, PT ;  /* 0x000000230000720c */ /* 0x040fe20003f24070 */
[----:B------:R-:W-:-:S02]  /*0ec0*/  IMAD R41, R0, R7, R41 ;  /* 0x0000000700297224 */ /* 0x000fc400078e0229 */
[----:B------:R-:W-:Y:S02]  /*0ed0*/  IMAD R43, R0, R6, R43 ;  /* 0x00000006002b7224 */ /* 0x000fe400078e022b */
[--C-:B------:R-:W-:Y:S01]  /*0ee0*/  @!P4 IMAD.IADD R31, R31, 0x1, -R0.reuse ;  /* 0x000000011f1fc824 */ /* 0x100fe200078e0a00 */
[----:B------:R-:W-:Y:S01]  /*0ef0*/  ISETP.GE.AND P4, PT, R10, RZ, PT ;  /* 0x000000ff0a00720c */ /* 0x000fe20003f86270 */
[----:B------:R-:W-:Y:S01]  /*0f00*/  @!P3 IMAD.MOV R23, RZ, RZ, -R23 ;  /* 0x000000ffff17b224 */ /* 0x000fe200078e0a17 */
[----:B------:R-:W-:Y:S01]  /*0f10*/  LOP3.LUT R10, R4, 0x14, RZ, 0xfc, !PT ;  /* 0x00000014040a7812 */ /* 0x000fe200078efcff */
[--C-:B------:R-:W-:Y:S01]  /*0f20*/  @!P6 IMAD.IADD R37, R37, 0x1, -R0.reuse ;  /* 0x000000012525e824 */ /* 0x100fe200078e0a00 */
[----:B------:R-:W-:Y:S01]  /*0f30*/  ISETP.GE.AND P3, PT, R8, RZ, PT ;  /* 0x000000ff0800720c */ /* 0x000fe20003f66270 */
[--C-:B------:R-:W-:Y:S01]  /*0f40*/  @!P5 IMAD.IADD R33, R33, 0x1, -R0.reuse ;  /* 0x000000012121d824 */ /* 0x100fe200078e0a00 */
[----:B------:R-:W-:Y:S01]  /*0f50*/  ISETP.GE.AND P5, PT, R11, RZ, PT ;  /* 0x000000ff0b00720c */ /* 0x000fe20003fa6270 */
[----:B------:R-:W-:Y:S01]  /*0f60*/  @!P1 IMAD.IADD R35, R35, 0x1, -R0 ;  /* 0x0000000123239824 */ /* 0x000fe200078e0a00 */
[C---:B------:R-:W-:Y:S01]  /*0f70*/  ISETP.GT.U32.AND P6, PT, R0.reuse, R37, PT ;  /* 0x000000250000720c */ /* 0x040fe20003fc4070 */
[----:B------:R-:W-:Y:S01]  /*0f80*/  @!P0 IMAD.MOV R31, RZ, RZ, -R31 ;  /* 0x000000ffff1f8224 */ /* 0x000fe200078e0a1f */
[----:B------:R-:W-:Y:S01]  /*0f90*/  ISETP.GT.U32.AND P1, PT, R0, R41, PT ;  /* 0x000000290000720c */ /* 0x000fe20003f24070 */
[----:B------:R-:W-:Y:S01]  /*0fa0*/  IMAD.HI.U32 R8, R5, R49, RZ ;  /* 0x0000003105087227 */ /* 0x000fe200078e00ff */
[----:B------:R-:W-:-:S02]  /*0fb0*/  LOP3.LUT R11, R4, 0x16, RZ, 0xfc, !PT ;  /* 0x00000016040b7812 */ /* 0x000fc400078efcff */
[----:B------:R-:W-:Y:S01]  /*0fc0*/  IABS R45, R10 ;  /* 0x0000000a002d7213 */ /* 0x000fe20000000000 */
[----:B------:R-:W-:Y:S01]  /*0fd0*/  IMAD.MOV R8, RZ, RZ, -R8 ;  /* 0x000000ffff087224 */ /* 0x000fe200078e0a08 */
[----:B------:R-:W-:Y:S01]  /*0fe0*/  ISETP.GT.U32.AND P0, PT, R0, R39, PT ;  /* 0x000000270000720c */ /* 0x000fe20003f04070 */
[----:B------:R-:W-:Y:S01]  /*0ff0*/  @!P3 IMAD.MOV R33, RZ, RZ, -R33 ;  /* 0x000000ffff21b224 */ /* 0x000fe200078e0a21 */
[----:B------:R-:W-:Y:S01]  /*1000*/  IABS R47, R11 ;  /* 0x0000000b002f7213 */ /* 0x000fe20000000000 */
[----:B------:R-:W-:-:S04]  /*1010*/  IMAD.HI.U32 R6, R5, R45, RZ ;  /* 0x0000002d05067227 */ /* 0x000fc800078e00ff */
[----:B------:R-:W-:Y:S01]  /*1020*/  @!P6 IMAD.IADD R37, R37, 0x1, -R0 ;  /* 0x000000012525e824 */ /* 0x000fe200078e0a00 */
[----:B------:R-:W-:Y:S01]  /*1030*/  ISETP.GT.U32.AND P6, PT, R0, R43, PT ;  /* 0x0000002b0000720c */ /* 0x000fe20003fc4070 */
[----:B------:R-:W-:Y:S01]  /*1040*/  IMAD.HI.U32 R7, R5, R47, RZ ;  /* 0x0000002f05077227 */ /* 0x000fe200078e00ff */
[----:B------:R-:W-:Y:S02]  /*1050*/  @!P1 IADD3 R41, R41, -R0, RZ ;  /* 0x8000000029299210 */ /* 0x000fe40007ffe0ff */
[----:B------:R-:W-:Y:S01]  /*1060*/  ISETP.GE.AND P1, PT, R9, RZ, PT ;  /* 0x000000ff0900720c */ /* 0x000fe20003f26270 */
[----:B------:R-:W-:Y:S01]  /*1070*/  IMAD.MOV R6, RZ, RZ, -R6 ;  /* 0x000000ffff067224 */ /* 0x000fe200078e0a06 */
[----:B------:R-:W-:Y:S01]  /*1080*/  LOP3.LUT R9, R4, 0x1a, RZ, 0xfc, !PT ;  /* 0x0000001a04097812 */ /* 0x000fe200078efcff */
[----:B------:R-:W-:Y:S01]  /*1090*/  IMAD R49, R0, R8, R49 ;  /* 0x0000000800317224 */ /* 0x000fe200078e0231 */
[----:B------:R-:W-:Y:S01]  /*10a0*/  LOP3.LUT R8, R4, 0x1c, RZ, 0xfc, !PT ;  /* 0x0000001c04087812 */ /* 0x000fe200078efcff */
[----:B------:R-:W-:Y:S01]  /*10b0*/  IMAD.MOV R7, RZ, RZ, -R7 ;  /* 0x000000ffff077224 */ /* 0x000fe200078e0a07 */
[----:B------:R-:W-:Y:S01]  /*10c0*/  IABS R51, R9 ;  /* 0x0000000900337213 */ /* 0x000fe20000000000 */
[C---:B------:R-:W-:Y:S01]  /*10d0*/  IMAD R45, R0.reuse, R6, R45 ;  /* 0x00000006002d7224 */ /* 0x040fe200078e022d */
[----:B------:R-:W-:Y:S01]  /*10e0*/  IABS R53, R8 ;  /* 0x0000000800357213 */ /* 0x000fe20000000000 */
[--C-:B------:R-:W-:Y:S01]  /*10f0*/  @!P6 IMAD.IADD R43, R43, 0x1, -R0.reuse ;  /* 0x000000012b2be824 */ /* 0x100fe200078e0a00 */
[----:B------:R-:W-:Y:S01]  /*1100*/  ISETP.GT.U32.AND P6, PT, R0, R41, PT ;  /* 0x000000290000720c */ /* 0x000fe20003fc4070 */
[----:B------:R-:W-:Y:S01]  /*1110*/  @!P0 IMAD.IADD R39, R39, 0x1, -R0 ;  /* 0x0000000127278824 */ /* 0x000fe200078e0a00 */
[----:B------:R-:W-:Y:S01]  /*1120*/  ISETP.GE.AND P0, PT, R12, RZ, PT ;  /* 0x000000ff0c00720c */ /* 0x000fe20003f06270 */
[C---:B------:R-:W-:Y:S01]  /*1130*/  IMAD R47, R0.reuse, R7, R47 ;  /* 0x00000007002f7224 */ /* 0x040fe200078e022f */
[C---:B------:R-:W-:Y:S01]  /*1140*/  ISETP.GT.U32.AND P3, PT, R0.reuse, R43, PT ;  /* 0x0000002b0000720c */ /* 0x040fe20003f64070 */
[----:B------:R-:W-:Y:S01]  /*1150*/  @!P2 IMAD.MOV R35, RZ, RZ, -R35 ;  /* 0x000000ffff23a224 */ /* 0x000fe200078e0a23 */
[C---:B------:R-:W-:Y:S01]  /*1160*/  ISETP.GT.U32.AND P2, PT, R0.reuse, R45, PT ;  /* 0x0000002d0000720c */ /* 0x040fe20003f44070 */
[----:B------:R-:W-:Y:S01]  /*1170*/  @!P4 IMAD.MOV R39, RZ, RZ, -R39 ;  /* 0x000000ffff27c224 */ /* 0x000fe200078e0a27 */
[----:B------:R-:W-:Y:S01]  /*1180*/  ISETP.GT.U32.AND P4, PT, R0, R47, PT ;  /* 0x0000002f0000720c */ /* 0x000fe20003f84070 */
[----:B------:R-:W-:Y:S01]  /*1190*/  IMAD.HI.U32 R6, R5, R51, RZ ;  /* 0x0000003305067227 */ /* 0x000fe200078e00ff */
[----:B------:R-:W-:-:S03]  /*11a0*/  LOP3.LUT R12, R4, 0x30, RZ, 0xfc, !PT ;  /* 0x00000030040c7812 */ /* 0x000fc600078efcff */
[----:B------:R-:W-:Y:S01]  /*11b0*/  @!P6 IMAD.IADD R41, R41, 0x1, -R0 ;  /* 0x000000012929e824 */ /* 0x000fe200078e0a00 */
[----:B------:R-:W-:Y:S01]  /*11c0*/  ISETP.GT.U32.AND P6, PT, R0, R49, PT ;  /* 0x000000310000720c */ /* 0x000fe20003fc4070 */
[----:B------:R-:W-:Y:S01]  /*11d0*/  IMAD.MOV R7, RZ, RZ, -R6 ;  /* 0x000000ffff077224 */ /* 0x000fe200078e0a06 */
[----:B------:R-:W-:Y:S01]  /*11e0*/  IABS R79, R12 ;  /* 0x0000000c004f7213 */ /* 0x000fe20000000000 */
[--C-:B------:R-:W-:Y:S01]  /*11f0*/  @!P3 IMAD.IADD R43, R43, 0x1, -R0.reuse ;  /* 0x000000012b2bb824 */ /* 0x100fe200078e0a00 */
[----:B------:R-:W-:Y:S01]  /*1200*/  ISETP.GE.AND P3, PT, R11, RZ, PT ;  /* 0x000000ff0b00720c */ /* 0x000fe20003f66270 */
[--C-:B------:R-:W-:Y:S01]  /*1210*/  @!P2 IMAD.IADD R45, R45, 0x1, -R0.reuse ;  /* 0x000000012d2da824 */ /* 0x100fe200078e0a00 */
[----:B------:R-:W-:Y:S01]  /*1220*/  LOP3.LUT R11, R4, 0x20, RZ, 0xfc, !PT ;  /* 0x00000020040b7812 */ /* 0x000fe200078efcff */
[C---:B------:R-:W-:Y:S01]  /*1230*/  IMAD R51, R0.reuse, R7, R51 ;  /* 0x0000000700337224 */ /* 0x040fe200078e0233 */
[----:B------:R-:W-:Y:S01]  /*1240*/  ISETP.GE.AND P2, PT, R13, RZ, PT ;  /* 0x000000ff0d00720c */ /* 0x000fe20003f46270 */
[----:B------:R-:W-:Y:S01]  /*1250*/  @!P0 IMAD.MOV R41, RZ, RZ, -R41 ;  /* 0x000000ffff298224 */ /* 0x000fe200078e0a29 */
[----:B------:R-:W-:Y:S01]  /*1260*/  IABS R57, R11 ;  /* 0x0000000b00397213 */ /* 0x000fe20000000000 */
[--C-:B------:R-:W-:Y:S01]  /*1270*/  @!P4 IMAD.IADD R47, R47, 0x1, -R0.reuse ;  /* 0x000000012f2fc824 */ /* 0x100fe200078e0a00 */
[----:B------:R-:W-:Y:S01]  /*1280*/  ISETP.GT.U32.AND P4, PT, R0, R45, PT ;  /* 0x0000002d0000720c */ /* 0x000fe20003f84070 */
[----:B------:R-:W-:Y:S01]  /*1290*/  @!P6 IMAD.IADD R49, R49, 0x1, -R0 ;  /* 0x000000013131e824 */ /* 0x000fe200078e0a00 */
[----:B------:R-:W-:Y:S01]  /*12a0*/  LOP3.LUT R13, R4, 0x36, RZ, 0xfc, !PT ;  /* 0x00000036040d7812 */ /* 0x000fe200078efcff */
[----:B------:R-:W-:Y:S01]  /*12b0*/  @!P1 IMAD.MOV R43, RZ, RZ, -R43 ;  /* 0x000000ffff2b9224 */ /* 0x000fe200078e0a2b */
[C---:B------:R-:W-:Y:S01]  /*12c0*/  ISETP.GT.U32.AND P1, PT, R0.reuse, R51, PT ;  /* 0x000000330000720c */ /* 0x040fe20003f24070 */
[----:B------:R-:W-:Y:S01]  /*12d0*/  @!P5 IMAD.MOV R37, RZ, RZ, -R37 ;  /* 0x000000ffff25d224 */ /* 0x000fe200078e0a25 */
[----:B------:R-:W-:Y:S01]  /*12e0*/  ISETP.GT.U32.AND P0, PT, R0, R49, PT ;  /* 0x000000310000720c */ /* 0x000fe20003f04070 */
[----:B------:R-:W-:Y:S01]  /*12f0*/  IMAD.HI.U32 R6, R5, R53, RZ ;  /* 0x0000003505067227 */ /* 0x000fe200078e00ff */
[----:B------:R-:W-:-:S02]  /*1300*/  ISETP.GE.AND P5, PT, R10, RZ, PT ;  /* 0x000000ff0a00720c */ /* 0x000fc40003fa6270 */
[----:B------:R-:W-:Y:S01]  /*1310*/  LOP3.LUT R10, R4, 0x1e, RZ, 0xfc, !PT ;  /* 0x0000001e040a7812 */ /* 0x000fe200078efcff */
[----:B------:R-:W-:Y:S01]  /*1320*/  IMAD.MOV R6, RZ, RZ, -R6 ;  /* 0x000000ffff067224 */ /* 0x000fe200078e0a06 */
[C---:B------:R-:W-:Y:S01]  /*1330*/  ISETP.GT.U32.AND P6, PT, R0.reuse, R47, PT ;  /* 0x0000002f0000720c */ /* 0x040fe20003fc4070 */
[--C-:B------:R-:W-:Y:S01]  /*1340*/  @!P4 IMAD.IADD R45, R45, 0x1, -R0.reuse ;  /* 0x000000012d2dc824 */ /* 0x100fe200078e0a00 */
[----:B------:R-:W-:Y:S01]  /*1350*/  IABS R55, R10 ;  /* 0x0000000a00377213 */ /* 0x000fe20000000000 */
[----:B------:R-:W-:Y:S01]  /*1360*/  IMAD R53, R0, R6, R53 ;  /* 0x0000000600357224 */ /* 0x000fe200078e0235 */
[----:B------:R-:W-:Y:S01]  /*1370*/  ISETP.GE.AND P4, PT, R9, RZ, PT ;  /* 0x000000ff0900720c */ /* 0x000fe20003f86270 */
[--C-:B------:R-:W-:Y:S01]  /*1380*/  @!P1 IMAD.IADD R51, R51, 0x1, -R0.reuse ;  /* 0x0000000133339824 */ /* 0x100fe200078e0a00 */
[----:B------:R-:W-:Y:S01]  /*1390*/  LOP3.LUT R9, R4, 0x26, RZ, 0xfc, !PT ;  /* 0x0000002604097812 */ /* 0x000fe200078efcff */
[----:B------:R-:W-:Y:S01]  /*13a0*/  @!P0 IMAD.IADD R49, R49, 0x1, -R0 ;  /* 0x0000000131318824 */ /* 0x000fe200078e0a00 */
[----:B------:R-:W-:Y:S01]  /*13b0*/  ISETP.GE.AND P0, PT, R8, RZ, PT ;  /* 0x000000ff0800720c */ /* 0x000fe20003f06270 */
[----:B------:R-:W-:Y:S01]  /*13c0*/  IMAD.HI.U32 R6, R5, R55, RZ ;  /* 0x0000003705067227 */ /* 0x000fe200078e00ff */
[----:B------:R-:W-:-:S02]  /*13d0*/  LOP3.LUT R8, R4, 0x22, RZ, 0xfc, !PT ;  /* 0x0000002204087812 */ /* 0x000fc400078efcff */
[----:B------:R-:W-:Y:S01]  /*13e0*/  IABS R63, R9 ;  /* 0x00000009003f7213 */ /* 0x000fe20000000000 */
[----:B------:R-:W-:Y:S01]  /*13f0*/  @!P6 IMAD.IADD R47, R47, 0x1, -R0 ;  /* 0x000000012f2fe824 */ /* 0x000fe200078e0a00 */
[----:B------:R-:W-:Y:S01]  /*1400*/  IADD3 R6, -R6, RZ, RZ ;  /* 0x000000ff06067210 */ /* 0x000fe20007ffe1ff */
[----:B------:R-:W-:Y:S01]  /*1410*/  @!P5 IMAD.MOV R45, RZ, RZ, -R45 ;  /* 0x000000ffff2dd224 */ /* 0x000fe200078e0a2d */
[C---:B------:R-:W-:Y:S01]  /*1420*/  ISETP.GT.U32.AND P6, PT, R0.reuse, R53, PT ;  /* 0x000000350000720c */ /* 0x040fe20003fc4070 */
[C---:B------:R-:W-:Y:S01]  /*1430*/  IMAD.HI.U32 R7, R5.reuse, R57, RZ ;  /* 0x0000003905077227 */ /* 0x040fe200078e00ff */
[----:B------:R-:W-:Y:S02]  /*1440*/  IABS R59, R8 ;  /* 0x00000008003b7213 */ /* 0x000fe40000000000 */
[C---:B------:R-:W-:Y:S01]  /*1450*/  ISETP.GT.U32.AND P5, PT, R0.reuse, R51, PT ;  /* 0x000000330000720c */ /* 0x040fe20003fa4070 */
[----:B------:R-:W-:Y:S01]  /*1460*/  IMAD R55, R0, R6, R55 ;  /* 0x0000000600377224 */ /* 0x000fe200078e0237 */
[----:B------:R-:W-:Y:S01]  /*1470*/  ISETP.GE.AND P1, PT, R10, RZ, PT ;  /* 0x000000ff0a00720c */ /* 0x000fe20003f26270 */
[----:B------:R-:W-:Y:S01]  /*1480*/  IMAD.HI.U32 R6, R5, R59, RZ ;  /* 0x0000003b05067227 */ /* 0x000fe200078e00ff */
[----:B------:R-:W-:-:S02]  /*1490*/  LOP3.LUT R10, R4, 0x28, RZ, 0xfc, !PT ;  /* 0x00000028040a7812 */ /* 0x000fc400078efcff */
[----:B------:R-:W-:Y:S01]  /*14a0*/  IABS R77, R13 ;  /* 0x0000000d004d7213 */ /* 0x000fe20000000000 */
[----:B------:R-:W-:Y:S01]  /*14b0*/  IMAD.MOV R6, RZ, RZ, -R6 ;  /* 0x000000ffff067224 */ /* 0x000fe200078e0a06 */
[----:B------:R-:W-:Y:S01]  /*14c0*/  IABS R67, R10 ;  /* 0x0000000a00437213 */ /* 0x000fe20000000000 */
[--C-:B------:R-:W-:Y:S02]  /*14d0*/  @!P6 IMAD.IADD R53, R53, 0x1, -R0.reuse ;  /* 0x000000013535e824 */ /* 0x100fe400078e0a00 */
[C---:B------:R-:W-:Y:S02]  /*14e0*/  IMAD R59, R0.reuse, R6, R59 ;  /* 0x00000006003b7224 */ /* 0x040fe400078e023b */
[----:B------:R-:W-:Y:S01]  /*14f0*/  @!P5 IMAD.IADD R51, R51, 0x1, -R0 ;  /* 0x000000013333d824 */ /* 0x000fe200078e0a00 */
[C---:B------:R-:W-:Y:S01]  /*1500*/  ISETP.GT.U32.AND P6, PT, R0.reuse, R53, PT ;  /* 0x000000350000720c */ /* 0x040fe20003fc4070 */
[----:B------:R-:W-:Y:S02]  /*1510*/  IMAD.MOV R7, RZ, RZ, -R7 ;  /* 0x000000ffff077224 */ /* 0x000fe400078e0a07 */
[----:B------:R-:W-:Y:S01]  /*1520*/  @!P4 IMAD.MOV R51, RZ, RZ, -R51 ;  /* 0x000000ffff33c224 */ /* 0x000fe200078e0a33 */
[C---:B------:R-:W-:Y:S01]  /*1530*/  ISETP.GT.U32.AND P4, PT, R0.reuse, R59, PT ;  /* 0x0000003b0000720c */ /* 0x040fe20003f84070 */
[----:B------:R-:W-:Y:S01]  /*1540*/  @!P3 IMAD.MOV R47, RZ, RZ, -R47 ;  /* 0x000000ffff2fb224 */ /* 0x000fe200078e0a2f */
[C---:B------:R-:W-:Y:S01]  /*1550*/  ISETP.GT.U32.AND P3, PT, R0.reuse, R55, PT ;  /* 0x000000370000720c */ /* 0x040fe20003f64070 */
[----:B------:R-:W-:Y:S01]  /*1560*/  IMAD R57, R0, R7, R57 ;  /* 0x0000000700397224 */ /* 0x000fe200078e0239 */
[----:B------:R-:W-:Y:S01]  /*1570*/  LOP3.LUT R7, R4, 0x24, RZ, 0xfc, !PT ;  /* 0x0000002404077812 */ /* 0x000fe200078efcff */
[----:B------:R-:W-:Y:S01]  /*1580*/  @!P2 IMAD.MOV R49, RZ, RZ, -R49 ;  /* 0x000000ffff31a224 */ /* 0x000fe200078e0a31 */
[----:B------:R-:W-:-:S02]  /*1590*/  ISETP.GE.AND P2, PT, R11, RZ, PT ;  /* 0x000000ff0b00720c */ /* 0x000fc40003f46270 */
[----:B------:R-:W-:Y:S01]  /*15a0*/  ISETP.GT.U32.AND P5, PT, R0, R57, PT ;  /* 0x000000390000720c */ /* 0x000fe20003fa4070 */
[--C-:B------:R-:W-:Y:S01]  /*15b0*/  @!P6 IMAD.IADD R53, R53, 0x1, -R0.reuse ;  /* 0x000000013535e824 */ /* 0x100fe200078e0a00 */
[----:B------:R-:W-:Y:S02]  /*15c0*/  IABS R61, R7 ;  /* 0x00000007003d7213 */ /* 0x000fe40000000000 */
[----:B------:R-:W-:Y:S01]  /*15d0*/  ISETP.GE.AND P6, PT, R8, RZ, PT ;  /* 0x000000ff0800720c */ /* 0x000fe20003fc6270 */
[--C-:B------:R-:W-:Y:S01]  /*15e0*/  @!P4 IMAD.IADD R59, R59, 0x1, -R0.reuse ;  /* 0x000000013b3bc824 */ /* 0x100fe200078e0a00 */
[----:B------:R-:W-:Y:S01]  /*15f0*/  LOP3.LUT R11, R4, 0x2e, RZ, 0xfc, !PT ;  /* 0x0000002e040b7812 */ /* 0x000fe200078efcff */
[----:B------:R-:W-:Y:S01]  /*1600*/  @!P0 IMAD.MOV R53, RZ, RZ, -R53 ;  /* 0x000000ffff358224 */ /* 0x000fe200078e0a35 */
[----:B------:R-:W-:Y:S01]  /*1610*/  ISETP.GE.AND P0, PT, R7, RZ, PT ;  /* 0x000000ff0700720c */ /* 0x000fe20003f06270 */
[----:B------:R-:W-:Y:S01]  /*1620*/  @!P3 IMAD.IADD R55, R55, 0x1, -R0 ;  /* 0x000000013737b824 */ /* 0x000fe200078e0a00 */
[----:B------:R-:W-:Y:S01]  /*1630*/  ISETP.GT.U32.AND P4, PT, R0, R59, PT ;  /* 0x0000003b0000720c */ /* 0x000fe20003f84070 */
[----:B------:R-:W-:Y:S01]  /*1640*/  IMAD.HI.U32 R7, R5, R63, RZ ;  /* 0x0000003f05077227 */ /* 0x000fe200078e00ff */
[----:B------:R-:W-:-:S02]  /*1650*/  IABS R71, R11 ;  /* 0x0000000b00477213 */ /* 0x000fc40000000000 */
[C---:B------:R-:W-:Y:S01]  /*1660*/  ISETP.GT.U32.AND P3, PT, R0.reuse, R55, PT ;  /* 0x000000370000720c */ /* 0x040fe20003f64070 */
[----:B------:R-:W-:Y:S02]  /*1670*/  @!P5 IMAD.IADD R57, R57, 0x1, -R0 ;  /* 0x000000013939d824 */ /* 0x000fe400078e0a00 */
[----:B------:R-:W-:Y:S02]  /*1680*/  IMAD.MOV R7, RZ, RZ, -R7 ;  /* 0x000000ffff077224 */ /* 0x000fe400078e0a07 */
[----:B------:R-:W-:Y:S01]  /*1690*/  IMAD.HI.U32 R6, R5, R61, RZ ;  /* 0x0000003d05067227 */ /* 0x000fe200078e00ff */
[----:B------:R-:W-:-:S03]  /*16a0*/  ISETP.GT.U32.AND P5, PT, R0, R57, PT ;  /* 0x000000390000720c */ /* 0x000fc60003fa4070 */
[C---:B------:R-:W-:Y:S02]  /*16b0*/  IMAD R63, R0.reuse, R7, R63 ;  /* 0x00000007003f7224 */ /* 0x040fe400078e023f */
[----:B------:R-:W-:Y:S02]  /*16c0*/  @!P4 IMAD.IADD R59, R59, 0x1, -R0 ;  /* 0x000000013b3bc824 */ /* 0x000fe400078e0a00 */
[----:B------:R-:W-:Y:S01]  /*16d0*/  IMAD.MOV R6, RZ, RZ, -R6 ;  /* 0x000000ffff067224 */ /* 0x000fe200078e0a06 */
[C---:B------:R-:W-:Y:S01]  /*16e0*/  ISETP.GT.U32.AND P4, PT, R0.reuse, R63, PT ;  /* 0x0000003f0000720c */ /* 0x040fe20003f84070 */
[----:B------:R-:W-:Y:S01]  /*16f0*/  @!P3 IMAD.IADD R55, R55, 0x1, -R0 ;  /* 0x000000013737b824 */ /* 0x000fe200078e0a00 */
[----:B------:R-:W-:Y:S01]  /*1700*/  ISETP.GE.AND P3, PT, R9, RZ, PT ;  /* 0x000000ff0900720c */ /* 0x000fe20003f66270 */
[----:B------:R-:W-:Y:S01]  /*1710*/  IMAD R61, R0, R6, R61 ;  /* 0x00000006003d7224 */ /* 0x000fe200078e023d */
[----:B------:R-:W-:Y:S01]  /*1720*/  LOP3.LUT R6, R4, 0x2a, RZ, 0xfc, !PT ;  /* 0x0000002a04067812 */ /* 0x000fe200078efcff */
[----:B------:R-:W-:Y:S01]  /*1730*/  IMAD.HI.U32 R8, R5, R67, RZ ;  /* 0x0000004305087227 */ /* 0x000fe200078e00ff */
[----:B------:R-:W-:-:S02]  /*1740*/  @!P1 IADD3 R55, -R55, RZ, RZ ;  /* 0x000000ff37379210 */ /* 0x000fc40007ffe1ff */
[----:B------:R-:W-:Y:S01]  /*1750*/  ISETP.GT.U32.AND P1, PT, R0, R61, PT ;  /* 0x0000003d0000720c */ /* 0x000fe20003f24070 */
[----:B------:R-:W-:Y:S01]  /*1760*/  @!P5 IMAD.IADD R57, R57, 0x1, -R0 ;  /* 0x000000013939d824 */ /* 0x000fe200078e0a00 */
[----:B------:R-:W-:Y:S01]  /*1770*/  ISETP.GE.AND P5, PT, R10, RZ, PT ;  /* 0x000000ff0a00720c */ /* 0x000fe20003fa6270 */
[----:B------:R-:W-:Y:S01]  /*1780*/  IMAD.MOV R8, RZ, RZ, -R8 ;  /* 0x000000ffff087224 */ /* 0x000fe200078e0a08 */
[----:B------:R-:W-:Y:S01]  /*1790*/  LOP3.LUT R10, R4, 0x2c, RZ, 0xfc, !PT ;  /* 0x0000002c040a7812 */ /* 0x000fe200078efcff */
[----:B------:R-:W-:Y:S01]  /*17a0*/  @!P4 IMAD.IADD R63, R63, 0x1, -R0 ;  /* 0x000000013f3fc824 */ /* 0x000fe200078e0a00 */
[----:B------:R-:W-:Y:S01]  /*17b0*/  IABS R69, R6 ;  /* 0x0000000600457213 */ /* 0x000fe20000000000 */
[----:B------:R-:W-:Y:S01]  /*17c0*/  IMAD R67, R0, R8, R67 ;  /* 0x0000000800437224 */ /* 0x000fe200078e0243 */
[----:B------:R-:W-:Y:S01]  /*17d0*/  IABS R65, R10 ;  /* 0x0000000a00417213 */ /* 0x000fe20000000000 */
[----:B------:R-:W-:Y:S01]  /*17e0*/  @!P2 IMAD.MOV R57, RZ, RZ, -R57 ;  /* 0x000000ffff39a224 */ /* 0x000fe200078e0a39 */
[----:B------:R-:W-:Y:S01]  /*17f0*/  ISETP.GE.AND P2, PT, R6, RZ, PT ;  /* 0x000000ff0600720c */ /* 0x000fe20003f46270 */
[----:B------:R-:W-:Y:S01]  /*1800*/  @!P6 IMAD.MOV R59, RZ, RZ, -R59 ;  /* 0x000000ffff3be224 */ /* 0x000fe200078e0a3b */
[C---:B------:R-:W-:Y:S01]  /*1810*/  ISETP.GT.U32.AND P4, PT, R0.reuse, R63, PT ;  /* 0x0000003f0000720c */ /* 0x040fe20003f84070 */
[----:B------:R-:W-:Y:S01]  /*1820*/  IMAD.HI.U32 R6, R5, R69, RZ ;  /* 0x0000004505067227 */ /* 0x000fe200078e00ff */
[----:B------:R-:W-:-:S03]  /*1830*/  ISETP.GT.U32.AND P6, PT, R0, R67, PT ;  /* 0x000000430000720c */ /* 0x000fc60003fc4070 */
[----:B------:R-:W-:-:S04]  /*1840*/  IMAD.HI.U32 R7, R5, R65, RZ ;  /* 0x0000004105077227 */ /* 0x000fc800078e00ff */
[----:B------:R-:W-:Y:S02]  /*1850*/  @!P1 IMAD.IADD R61, R61, 0x1, -R0 ;  /* 0x000000013d3d9824 */ /* 0x000fe400078e0a00 */
[----:B------:R-:W-:Y:S02]  /*1860*/  IMAD.MOV R6, RZ, RZ, -R6 ;  /* 0x000000ffff067224 */ /* 0x000fe400078e0a06 */
[----:B------:R-:W-:Y:S01]  /*1870*/  IMAD.MOV R7, RZ, RZ, -R7 ;  /* 0x000000ffff077224 */ /* 0x000fe200078e0a07 */
[C---:B------:R-:W-:Y:S01]  /*1880*/  ISETP.GT.U32.AND P1, PT, R0.reuse, R61, PT ;  /* 0x0000003d0000720c */ /* 0x040fe20003f24070 */
[C---:B------:R-:W-:Y:S02]  /*1890*/  IMAD R69, R0.reuse, R6, R69 ;  /* 0x0000000600457224 */ /* 0x040fe400078e0245 */
[C---:B------:R-:W-:Y:S02]  /*18a0*/  IMAD R65, R0.reuse, R7, R65 ;  /* 0x0000000700417224 */ /* 0x040fe400078e0241 */
[--C-:B------:R-:W-:Y:S01]  /*18b0*/  @!P4 IMAD.IADD R63, R63, 0x1, -R0.reuse ;  /* 0x000000013f3fc824 */ /* 0x100fe200078e0a00 */
[C---:B------:R-:W-:Y:S01]  /*18c0*/  ISETP.GT.U32.AND P4, PT, R0.reuse, R69, PT ;  /* 0x000000450000720c */ /* 0x040fe20003f84070 */
[----:B------:R-:W-:Y:S01]  /*18d0*/  @!P6 IMAD.IADD R67, R67, 0x1, -R0 ;  /* 0x000000014343e824 */ /* 0x000fe200078e0a00 */
[----:B------:R-:W-:Y:S01]  /*18e0*/  ISETP.GT.U32.AND P6, PT, R0, R65, PT ;  /* 0x000000410000720c */ /* 0x000fe20003fc4070 */
[----:B------:R-:W-:-:S04]  /*18f0*/  IMAD.HI.U32 R9, R5, R79, RZ ;  /* 0x0000004f05097227 */ /* 0x000fc800078e00ff */
[----:B------:R-:W-:Y:S02]  /*1900*/  IMAD.MOV R9, RZ, RZ, -R9 ;  /* 0x000000ffff097224 */ /* 0x000fe400078e0a09 */
[--C-:B------:R-:W-:Y:S01]  /*1910*/  @!P1 IMAD.IADD R61, R61, 0x1, -R0.reuse ;  /* 0x000000013d3d9824 */ /* 0x100fe200078e0a00 */
[----:B------:R-:W-:Y:S01]  /*1920*/  ISETP.GE.AND P1, PT, R10, RZ, PT ;  /* 0x000000ff0a00720c */ /* 0x000fe20003f26270 */
[----:B------:R-:W-:Y:S01]  /*1930*/  IMAD R79, R0, R9, R79 ;  /* 0x00000009004f7224 */ /* 0x000fe200078e024f */
[C---:B------:R-:W-:Y:S01]  /*1940*/  LOP3.LUT R9, R4.reuse, 0x32, RZ, 0xfc, !PT ;  /* 0x0000003204097812 */ /* 0x040fe200078efcff */
[--C-:B------:R-:W-:Y:S01]  /*1950*/  @!P4 IMAD.IADD R69, R69, 0x1, -R0.reuse ;  /* 0x000000014545c824 */ /* 0x100fe200078e0a00 */
[----:B------:R-:W-:Y:S01]  /*1960*/  LOP3.LUT R10, R4, 0x34, RZ, 0xfc, !PT ;  /* 0x00000034040a7812 */ /* 0x000fe200078efcff */
[----:B------:R-:W-:Y:S01]  /*1970*/  @!P6 IMAD.IADD R65, R65, 0x1, -R0 ;  /* 0x000000014141e824 */ /* 0x000fe200078e0a00 */
[----:B------:R-:W-:Y:S01]  /*1980*/  IABS R73, R9 ;  /* 0x0000000900497213 */ /* 0x000fe20000000000 */
[----:B------:R-:W-:Y:S01]  /*1990*/  IMAD.HI.U32 R8, R5, R71, RZ ;  /* 0x0000004705087227 */ /* 0x000fe200078e00ff */
[----:B------:R-:W-:-:S02]  /*19a0*/  IABS R75, R10 ;  /* 0x0000000a004b7213 */ /* 0x000fc40000000000 */
[C---:B------:R-:W-:Y:S01]  /*19b0*/  ISETP.GT.U32.AND P4, PT, R0.reuse, R67, PT ;  /* 0x000000430000720c */ /* 0x040fe20003f84070 */
[----:B------:R-:W-:Y:S01]  /*19c0*/  @!P0 IMAD.MOV R61, RZ, RZ, -R61 ;  /* 0x000000ffff3d8224 */ /* 0x000fe200078e0a3d */
[C---:B------:R-:W-:Y:S01]  /*19d0*/  ISETP.GT.U32.AND P0, PT, R0.reuse, R69, PT ;  /* 0x000000450000720c */ /* 0x040fe20003f04070 */
[----:B------:R-:W-:Y:S01]  /*19e0*/  IMAD.MOV R8, RZ, RZ, -R8 ;  /* 0x000000ffff087224 */ /* 0x000fe200078e0a08 */
[----:B------:R-:W-:Y:S01]  /*19f0*/  ISETP.GT.U32.AND P6, PT, R0, R65, PT ;  /* 0x000000410000720c */ /* 0x000fe20003fc4070 */
[----:B------:R-:W-:-:S04]  /*1a00*/  IMAD.HI.U32 R6, R5, R73, RZ ;  /* 0x0000004905067227 */ /* 0x000fc800078e00ff */
[----:B------:R-:W-:-:S04]  /*1a10*/  IMAD.HI.U32 R7, R5, R75, RZ ;  /* 0x0000004b05077227 */ /* 0x000fc800078e00ff */
[C---:B------:R-:W-:Y:S01]  /*1a20*/  IMAD R71, R0.reuse, R8, R71 ;  /* 0x0000000800477224 */ /* 0x040fe200078e0247 */
[----:B------:R-:W-:Y:S01]  /*1a30*/  @!P4 IADD3 R67, R67, -R0, RZ ;  /* 0x800000004343c210 */ /* 0x000fe20007ffe0ff */
[----:B------:R-:W-:Y:S01]  /*1a40*/  IMAD.MOV R6, RZ, RZ, -R6 ;  /* 0x000000ffff067224 */ /* 0x000fe200078e0a06 */
[C---:B------:R-:W-:Y:S01]  /*1a50*/  ISETP.GT.U32.AND P4, PT, R0.reuse, R79, PT ;  /* 0x0000004f0000720c */ /* 0x040fe20003f84070 */
[----:B------:R-:W-:Y:S02]  /*1a60*/  IMAD.MOV R8, RZ, RZ, -R7 ;  /* 0x000000ffff087224 */ /* 0x000fe400078e0a07 */
[----:B------:R-:W-:Y:S01]  /*1a70*/  @!P3 IMAD.MOV R63, RZ, RZ, -R63 ;  /* 0x000000ffff3fb224 */ /* 0x000fe200078e0a3f */
[C---:B------:R-:W-:Y:S01]  /*1a80*/  ISETP.GT.U32.AND P3, PT, R0.reuse, R71, PT ;  /* 0x000000470000720c */ /* 0x040fe20003f64070 */
[C---:B------:R-:W-:Y:S02]  /*1a90*/  IMAD R73, R0.reuse, R6, R73 ;  /* 0x0000000600497224 */ /* 0x040fe400078e0249 */
[----:B------:R-:W-:Y:S01]  /*1aa0*/  IMAD R75, R0, R8, R75 ;  /* 0x00000008004b7224 */ /* 0x000fe200078e024b */
[----:B------:R-:W-:Y:S01]  /*1ab0*/  LOP3.LUT R8, R4, 0x3a, RZ, 0xfc, !PT ;  /* 0x0000003a04087812 */ /* 0x000fe200078efcff */
[--C-:B------:R-:W-:Y:S01]  /*1ac0*/  @!P0 IMAD.IADD R69, R69, 0x1, -R0.reuse ;  /* 0x0000000145458824 */ /* 0x100fe200078e0a00 */
[C---:B------:R-:W-:Y:S01]  /*1ad0*/  ISETP.GT.U32.AND P0, PT, R0.reuse, R73, PT ;  /* 0x000000490000720c */ /* 0x040fe20003f04070 */
[--C-:B------:R-:W-:Y:S01]  /*1ae0*/  @!P6 IMAD.IADD R65, R65, 0x1, -R0.reuse ;  /* 0x000000014141e824 */ /* 0x100fe200078e0a00 */
[----:B------:R-:W-:Y:S01]  /*1af0*/  ISETP.GT.U32.AND P6, PT, R0, R75, PT ;  /* 0x0000004b0000720c */ /* 0x000fe20003fc4070 */
[----:B------:R-:W-:Y:S01]  /*1b00*/  @!P4 IMAD.IADD R79, R79, 0x1, -R0 ;  /* 0x000000014f4fc824 */ /* 0x000fe200078e0a00 */
[----:B------:R-:W-:Y:S01]  /*1b10*/  IABS R83, R8 ;  /* 0x0000000800537213 */ /* 0x000fe20000000000 */
[----:B------:R-:W-:Y:S01]  /*1b20*/  IMAD.HI.U32 R7, R5, R81, RZ ;  /* 0x0000005105077227 */ /* 0x000fe200078e00ff */
[----:B------:R-:W-:-:S02]  /*1b30*/  ISETP.GE.AND P4, PT, R12, RZ, PT ;  /* 0x000000ff0c00720c */ /* 0x000fc40003f86270 */
[C---:B------:R-:W-:Y:S01]  /*1b40*/  LOP3.LUT R12, R4.reuse, 0x50, RZ, 0xfc, !PT ;  /* 0x00000050040c7812 */ /* 0x040fe200078efcff */
[--C-:B------:R-:W-:Y:S01]  /*1b50*/  @!P3 IMAD.IADD R71, R71, 0x1, -R0.reuse ;  /* 0x000000014747b824 */ /* 0x100fe200078e0a00 */
[----:B------:R-:W-:Y:S01]  /*1b60*/  ISETP.GE.AND P3, PT, R11, RZ, PT ;  /* 0x000000ff0b00720c */ /* 0x000fe20003f66270 */
[----:B------:R-:W-:Y:S01]  /*1b70*/  @!P5 IMAD.MOV R67, RZ, RZ, -R67 ;  /* 0x000000ffff43d224 */ /* 0x000fe200078e0a43 */
[----:B------:R-:W-:Y:S01]  /*1b80*/  LOP3.LUT R11, R4, 0x3c, RZ, 0xfc, !PT ;  /* 0x0000003c040b7812 */ /* 0x000fe200078efcff */
[--C-:B------:R-:W-:Y:S01]  /*1b90*/  @!P0 IMAD.IADD R73, R73, 0x1, -R0.reuse ;  /* 0x0000000149498824 */ /* 0x100fe200078e0a00 */
[C---:B------:R-:W-:Y:S01]  /*1ba0*/  ISETP.GT.U32.AND P0, PT, R0.reuse, R71, PT ;  /* 0x000000470000720c */ /* 0x040fe20003f04070 */
[----:B------:R-:W-:Y:S01]  /*1bb0*/  @!P6 IMAD.IADD R75, R75, 0x1, -R0 ;  /* 0x000000014b4be824 */ /* 0x000fe200078e0a00 */
[C---:B------:R-:W-:Y:S01]  /*1bc0*/  ISETP.GT.U32.AND P6, PT, R0.reuse, R79, PT ;  /* 0x0000004f0000720c */ /* 0x040fe20003fc4070 */
[----:B------:R-:W-:Y:S01]  /*1bd0*/  IMAD.HI.U32 R6, R5, R77, RZ ;  /* 0x0000004d05067227 */ /* 0x000fe200078e00ff */
[----:B------:R-:W-:-:S02]  /*1be0*/  ISETP.GT.U32.AND P5, PT, R0, R73, PT ;  /* 0x000000490000720c */ /* 0x000fc40003fa4070 */
[----:B------:R-:W-:Y:S01]  /*1bf0*/  IABS R85, R11 ;  /* 0x0000000b00557213 */ /* 0x000fe20000000000 */
[----:B------:R-:W-:Y:S01]  /*1c00*/  IMAD.MOV R7, RZ, RZ, -R7 ;  /* 0x000000ffff077224 */ /* 0x000fe200078e0a07 */
[----:B------:R-:W-:Y:S01]  /*1c10*/  IABS R127, R12 ;  /* 0x0000000c007f7213 */ /* 0x000fe20000000000 */
[----:B------:R-:W-:Y:S02]  /*1c20*/  IMAD.MOV R6, RZ, RZ, -R6 ;  /* 0x000000ffff067224 */ /* 0x000fe400078e0a06 */
[C---:B------:R-:W-:Y:S02]  /*1c30*/  IMAD R81, R0.reuse, R7, R81 ;  /* 0x0000000700517224 */ /* 0x040fe400078e0251 */
[----:B------:R-:W-:Y:S01]  /*1c40*/  @!P2 IMAD.MOV R69, RZ, RZ, -R69 ;  /* 0x000000ffff45a224 */ /* 0x000fe200078e0a45 */
[C---:B------:R-:W-:Y:S01]  /*1c50*/  ISETP.GT.U32.AND P2, PT, R0.reuse, R75, PT ;  /* 0x0000004b0000720c */ /* 0x040fe20003f44070 */
[--C-:B------:R-:W-:Y:S01]  /*1c60*/  @!P0 IMAD.IADD R71, R71, 0x1, -R0.reuse ;  /* 0x0000000147478824 */ /* 0x100fe200078e0a00 */
[----:B------:R-:W-:Y:S01]  /*1c70*/  ISETP.GE.AND P0, PT, R9, RZ, PT ;  /* 0x000000ff0900720c */ /* 0x000fe20003f06270 */
[----:B------:R-:W-:Y:S01]  /*1c80*/  IMAD R77, R0, R6, R77 ;  /* 0x00000006004d7224 */ /* 0x000fe200078e024d */
[----:B------:R-:W-:Y:S01]  /*1c90*/  LOP3.LUT R9, R4, 0x48, RZ, 0xfc, !PT ;  /* 0x0000004804097812 */ /* 0x000fe200078efcff */
[----:B------:R-:W-:Y:S01]  /*1ca0*/  @!P6 IMAD.IADD R79, R79, 0x1, -R0 ;  /* 0x000000014f4fe824 */ /* 0x000fe200078e0a00 */
[----:B------:R-:W-:Y:S01]  /*1cb0*/  ISETP.GT.U32.AND P6, PT, R0, R81, PT ;  /* 0x000000510000720c */ /* 0x000fe20003fc4070 */
[----:B------:R-:W-:Y:S01]  /*1cc0*/  IMAD.HI.U32 R6, R5, R83, RZ ;  /* 0x0000005305067227 */ /* 0x000fe200078e00ff */
[----:B------:R-:W-:-:S03]  /*1cd0*/  IABS R97, R9 ;  /* 0x0000000900617213 */ /* 0x000fc60000000000 */
[----:B------:R-:W-:Y:S01]  /*1ce0*/  @!P5 IMAD.IADD R73, R73, 0x1, -R0 ;  /* 0x000000014949d824 */ /* 0x000fe200078e0a00 */
[----:B------:R-:W-:Y:S01]  /*1cf0*/  ISETP.GE.AND P5, PT, R10, RZ, PT ;  /* 0x000000ff0a00720c */ /* 0x000fe20003fa6270 */
[----:B------:R-:W-:Y:S01]  /*1d00*/  IMAD.HI.U32 R7, R5, R85, RZ ;  /* 0x0000005505077227 */ /* 0x000fe200078e00ff */
[----:B------:R-:W-:-:S03]  /*1d10*/  LOP3.LUT R10, R4, 0x4c, RZ, 0xfc, !PT ;  /* 0x0000004c040a7812 */ /* 0x000fc600078efcff */
[----:B------:R-:W-:Y:S01]  /*1d20*/  IMAD.MOV R6, RZ, RZ, -R6 ;  /* 0x000000ffff067224 */ /* 0x000fe200078e0a06 */
[----:B------:R-:W-:Y:S01]  /*1d30*/  IABS R119, R10 ;  /* 0x0000000a00777213 */ /* 0x000fe20000000000 */
[----:B------:R-:W-:Y:S01]  /*1d40*/  @!P1 IMAD.MOV R65, RZ, RZ, -R65 ;  /* 0x000000ffff419224 */ /* 0x000fe200078e0a41 */
[C---:B------:R-:W-:Y:S01]  /*1d50*/  ISETP.GT.U32.AND P1, PT, R0.reuse, R77, PT ;  /* 0x0000004d0000720c */ /* 0x040fe20003f24070 */
[----:B------:R-:W-:Y:S01]  /*1d60*/  IMAD.MOV R7, RZ, RZ, -R7 ;  /* 0x000000ffff077224 */ /* 0x000fe200078e0a07 */
[----:B------:R-:W-:Y:S01]  /*1d70*/  @!P6 IADD3 R81, R81, -R0, RZ ;  /* 0x800000005151e210 */ /* 0x000fe20007ffe0ff */
[----:B------:R-:W-:Y:S01]  /*1d80*/  IMAD R83, R0, R6, R83 ;  /* 0x0000000600537224 */ /* 0x000fe200078e0253 */
[----:B------:R-:W-:Y:S01]  /*1d90*/  LOP3.LUT R6, R4, 0x3e, RZ, 0xfc, !PT ;  /* 0x0000003e04067812 */ /* 0x000fe200078efcff */
[--C-:B------:R-:W-:Y:S01]  /*1da0*/  @!P2 IMAD.IADD R75, R75, 0x1, -R0.reuse ;  /* 0x000000014b4ba824 */ /* 0x100fe200078e0a00 */
[----:B------:R-:W-:Y:S01]  /*1db0*/  ISETP.GE.AND P2, PT, R13, RZ, PT ;  /* 0x000000ff0d00720c */ /* 0x000fe20003f46270 */
[C---:B------:R-:W-:Y:S01]  /*1dc0*/  IMAD R85, R0.reuse, R7, R85 ;  /* 0x0000000700557224 */ /* 0x040fe200078e0255 */
[----:B------:R-:W-:Y:S01]  /*1dd0*/  IABS R87, R6 ;  /* 0x0000000600577213 */ /* 0x000fe20000000000 */
[----:B------:R-:W-:Y:S01]  /*1de0*/  @!P0 IMAD.MOV R73, RZ, RZ, -R73 ;  /* 0x000000ffff498224 */ /* 0x000fe200078e0a49 */
[C---:B------:R-:W-:Y:S01]  /*1df0*/  ISETP.GT.U32.AND P0, PT, R0.reuse, R83, PT ;  /* 0x000000530000720c */ /* 0x040fe20003f04070 */
[----:B------:R-:W-:Y:S01]  /*1e00*/  @!P4 IMAD.MOV R79, RZ, RZ, -R79 ;  /* 0x000000ffff4fc224 */ /* 0x000fe200078e0a4f */
[C---:B------:R-:W-:Y:S01]  /*1e10*/  ISETP.GT.U32.AND P4, PT, R0.reuse, R81, PT ;  /* 0x000000510000720c */ /* 0x040fe20003f84070 */
[----:B------:R-:W-:Y:S01]  /*1e20*/  @!P5 IMAD.MOV R75, RZ, RZ, -R75 ;  /* 0x000000ffff4bd224 */ /* 0x000fe200078e0a4b */
[----:B------:R-:W-:Y:S01]  /*1e30*/  ISETP.GT.U32.AND P5, PT, R0, R85, PT ;  /* 0x000000550000720c */ /* 0x000fe20003fa4070 */
[----:B------:R-:W-:Y:S01]  /*1e40*/  @!P1 IMAD.IADD R77, R77, 0x1, -R0 ;  /* 0x000000014d4d9824 */ /* 0x000fe200078e0a00 */
[----:B------:R-:W-:Y:S01]  /*1e50*/  LOP3.LUT R7, R4, 0x40, RZ, 0xfc, !PT ;  /* 0x0000004004077812 */ /* 0x000fe200078efcff */
[----:B------:R-:W-:Y:S01]  /*1e60*/  @!P3 IMAD.MOV R71, RZ, RZ, -R71 ;  /* 0x000000ffff47b224 */ /* 0x000fe200078e0a47 */
[----:B------:R-:W-:-:S02]  /*1e70*/  ISETP.GE.AND P6, PT, R8, RZ, PT ;  /* 0x000000ff0800720c */ /* 0x000fc40003fc6270 */
[----:B------:R-:W-:Y:S02]  /*1e80*/  ISETP.GT.U32.AND P3, PT, R0, R77, PT ;  /* 0x0000004d0000720c */ /* 0x000fe40003f64070 */
[----:B------:R-:W-:Y:S01]  /*1e90*/  IABS R89, R7 ;  /* 0x0000000700597213 */ /* 0x000fe20000000000 */
[--C-:B------:R-:W-:Y:S01]  /*1ea0*/  @!P0 IMAD.IADD R83, R83, 0x1, -R0.reuse ;  /* 0x0000000153538824 */ /* 0x100fe200078e0a00 */
[----:B------:R-:W-:Y:S01]  /*1eb0*/  ISETP.GE.AND P0, PT, R7, RZ, PT ;  /* 0x000000ff0700720c */ /* 0x000fe20003f06270 */
[--C-:B------:R-:W-:Y:S01]  /*1ec0*/  @!P4 IMAD.IADD R81, R81, 0x1, -R0.reuse ;  /* 0x000000015151c824 */ /* 0x100fe200078e0a00 */
[----:B------:R-:W-:Y:S01]  /*1ed0*/  ISETP.GE.AND P4, PT, R6, RZ, PT ;  /* 0x000000ff0600720c */ /* 0x000fe20003f86270 */
[----:B------:R-:W-:Y:S01]  /*1ee0*/  @!P5 IMAD.IADD R85, R85, 0x1, -R0 ;  /* 0x000000015555d824 */ /* 0x000fe200078e0a00 */
[----:B------:R-:W-:Y:S01]  /*1ef0*/  ISETP.GT.U32.AND P5, PT, R0, R83, PT ;  /* 0x000000530000720c */ /* 0x000fe20003fa4070 */
[----:B------:R-:W-:Y:S01]  /*1f00*/  IMAD.HI.U32 R6, R5, R87, RZ ;  /* 0x0000005705067227 */ /* 0x000fe200078e00ff */
[----:B------:R-:W-:-:S02]  /*1f10*/  LOP3.LUT R8, R4, 0x42, RZ, 0xfc, !PT ;  /* 0x0000004204087812 */ /* 0x000fc400078efcff */
[----:B------:R-:W-:Y:S01]  /*1f20*/  ISETP.GE.AND P1, PT, R14, RZ, PT ;  /* 0x000000ff0e00720c */ /* 0x000fe20003f26270 */
[----:B------:R-:W-:Y:S01]  /*1f30*/  IMAD.MOV R6, RZ, RZ, -R6 ;  /* 0x000000ffff067224 */ /* 0x000fe200078e0a06 */
[----:B------:R-:W-:Y:S01]  /*1f40*/  IABS R93, R8 ;  /* 0x00000008005d7213 */ /* 0x000fe20000000000 */
[--C-:B------:R-:W-:Y:S01]  /*1f50*/  @!P3 IMAD.IADD R77, R77, 0x1, -R0.reuse ;  /* 0x000000014d4db824 */ /* 0x100fe200078e0a00 */
[----:B------:R-:W-:Y:S01]  /*1f60*/  ISETP.GE.AND P3, PT, R11, RZ, PT ;  /* 0x000000ff0b00720c */ /* 0x000fe20003f66270 */
[----:B------:R-:W-:Y:S01]  /*1f70*/  IMAD R87, R0, R6, R87 ;  /* 0x0000000600577224 */ /* 0x000fe200078e0257 */
[C---:B------:R-:W-:Y:S01]  /*1f80*/  LOP3.LUT R6, R4.reuse, 0x44, RZ, 0xfc, !PT ;  /* 0x0000004404067812 */ /* 0x040fe200078efcff */
[----:B------:R-:W-:Y:S01]  /*1f90*/  IMAD.HI.U32 R7, R5, R89, RZ ;  /* 0x0000005905077227 */ /* 0x000fe200078e00ff */
[----:B------:R-:W-:Y:S02]  /*1fa0*/  LOP3.LUT R11, R4, 0x4e, RZ, 0xfc, !PT ;  /* 0x0000004e040b7812 */ /* 0x000fe400078efcff */
[----:B------:R-:W-:Y:S01]  /*1fb0*/  IABS R91, R6 ;  /* 0x00000006005b7213 */ /* 0x000fe20000000000 */
[----:B------:R-:W-:Y:S01]  /*1fc0*/  @!P2 IMAD.MOV R77, RZ, RZ, -R77 ;  /* 0x000000ffff4da224 */ /* 0x000fe200078e0a4d */
[C---:B------:R-:W-:Y:S01]  /*1fd0*/  ISETP.GT.U32.AND P2, PT, R0.reuse, R85, PT ;  /* 0x000000550000720c */ /* 0x040fe20003f44070 */
[----:B------:R-:W-:Y:S01]  /*1fe0*/  @!P5 IMAD.IADD R83, R83, 0x1, -R0 ;  /* 0x000000015353d824 */ /* 0x000fe200078e0a00 */
[----:B------:R-:W-:Y:S01]  /*1ff0*/  ISETP.GT.U32.AND P5, PT, R0, R87, PT ;  /* 0x000000570000720c */ /* 0x000fe20003fa4070 */
[----:B------:R-:W-:Y:S01]  /*2000*/  IMAD.MOV R7, RZ, RZ, -R7 ;  /* 0x000000ffff077224 */ /* 0x000fe200078e0a07 */
[----:B------:R-:W-:Y:S01]  /*2010*/  IABS R121, R11 ;  /* 0x0000000b00797213 */ /* 0x000fe20000000000 */
[----:B------:R-:W-:Y:S01]  /*2020*/  @!P6 IMAD.MOV R83, RZ, RZ, -R83 ;  /* 0x000000ffff53e224 */ /* 0x000fe200078e0a53 */
[----:B------:R-:W-:Y:S01]  /*2030*/  LOP3.LUT R14, R4, 0x8c, RZ, 0xfc, !PT ;  /* 0x0000008c040e7812 */ /* 0x000fe200078efcff */
[----:B------:R-:W-:Y:S01]  /*2040*/  IMAD R89, R0, R7, R89 ;  /* 0x0000000700597224 */ /* 0x000fe200078e0259 */
[----:B------:R-:W-:Y:S01]  /*2050*/  LOP3.LUT R13, R4, 0x8a, RZ, 0xfc, !PT ;  /* 0x0000008a040d7812 */ /* 0x000fe200078efcff */
[----:B------:R-:W-:Y:S01]  /*2060*/  @!P1 IMAD.MOV R81, RZ, RZ, -R81 ;  /* 0x000000ffff519224 */ /* 0x000fe200078e0a51 */
[----:B------:R-:W-:-:S02]  /*2070*/  ISETP.GE.AND P1, PT, R8, RZ, PT ;  /* 0x000000ff0800720c */ /* 0x000fc40003f26270 */
[----:B------:R-:W-:Y:S01]  /*2080*/  ISETP.GT.U32.AND P6, PT, R0, R89, PT ;  /* 0x000000590000720c */ /* 0x000fe20003fc4070 */
[--C-:B------:R-:W-:Y:S01]  /*2090*/  @!P2 IMAD.IADD R85, R85, 0x1, -R0.reuse ;  /* 0x000000015555a824 */ /* 0x100fe200078e0a00 */
[----:B------:R-:W-:Y:S01]  /*20a0*/  ISETP.GE.AND P2, PT, R6, RZ, PT ;  /* 0x000000ff0600720c */ /* 0x000fe20003f46270 */
[----:B------:R-:W-:Y:S01]  /*20b0*/  IMAD.HI.U32 R6, R5, R93, RZ ;  /* 0x0000005d05067227 */ /* 0x000fe200078e00ff */
[----:B------:R-:W-:Y:S02]  /*20c0*/  LOP3.LUT R8, R4, 0x46, RZ, 0xfc, !PT ;  /* 0x0000004604087812 */ /* 0x000fe400078efcff */
[----:B------:R-:W-:Y:S01]  /*20d0*/  IABS R185, R14 ;  /* 0x0000000e00b97213 */ /* 0x000fe20000000000 */
[----:B------:R-:W-:Y:S01]  /*20e0*/  @!P5 IMAD.IADD R87, R87, 0x1, -R0 ;  /* 0x000000015757d824 */ /* 0x000fe200078e0a00 */
[----:B------:R-:W-:Y:S01]  /*20f0*/  IABS R95, R8 ;  /* 0x00000008005f7213 */ /* 0x000fe20000000000 */
[----:B------:R-:W-:Y:S01]  /*2100*/  IMAD.MOV R7, RZ, RZ, -R6 ;  /* 0x000000ffff077224 */ /* 0x000fe200078e0a06 */
[----:B------:R-:W-:Y:S01]  /*2110*/  IABS R181, R13 ;  /* 0x0000000d00b57213 */ /* 0x000fe20000000000 */
[----:B------:R-:W-:Y:S01]  /*2120*/  IMAD.HI.U32 R6, R5, R91, RZ ;  /* 0x0000005b05067227 */ /* 0x000fe200078e00ff */
[----:B------:R-:W-:-:S03]  /*2130*/  ISETP.GT.U32.AND P5, PT, R0, R87, PT ;  /* 0x000000570000720c */ /* 0x000fc60003fa4070 */
[----:B------:R-:W-:Y:S01]  /*2140*/  @!P6 IMAD.IADD R89, R89, 0x1, -R0 ;  /* 0x000000015959e824 */ /* 0x000fe200078e0a00 */
[----:B------:R-:W-:Y:S01]  /*2150*/  IADD3 R6, -R6, RZ, RZ ;  /* 0x000000ff06067210 */ /* 0x000fe20007ffe1ff */
[C---:B------:R-:W-:Y:S02]  /*2160*/  IMAD R93, R0.reuse, R7, R93 ;  /* 0x00000007005d7224 */ /* 0x040fe400078e025d */
[----:B------:R-:W-:Y:S01]  /*2170*/  IMAD.HI.U32 R7, R5, R97, RZ ;  /* 0x0000006105077227 */ /* 0x000fe200078e00ff */
[----:B------:R-:W-:-:S03]  /*2180*/  ISETP.GT.U32.AND P6, PT, R0, R89, PT ;  /* 0x000000590000720c */ /* 0x000fc60003fc4070 */
[----:B------:R-:W-:Y:S02]  /*2190*/  IMAD R91, R0, R6, R91 ;  /* 0x00000006005b7224 */ /* 0x000fe400078e025b */
[----:B------:R-:W-:-:S04]  /*21a0*/  IMAD.HI.U32 R6, R5, R95, RZ ;  /* 0x0000005f05067227 */ /* 0x000fc800078e00ff */
[----:B------:R-:W-:Y:S01]  /*21b0*/  @!P5 IMAD.IADD R87, R87, 0x1, -R0 ;  /* 0x000000015757d824 */ /* 0x000fe200078e0a00 */
[C---:B------:R-:W-:Y:S01]  /*21c0*/  ISETP.GT.U32.AND P5, PT, R0.reuse, R93, PT ;  /* 0x0000005d0000720c */ /* 0x040fe20003fa4070 */
[----:B------:R-:W-:Y:S02]  /*21d0*/  IMAD.MOV R6, RZ, RZ, -R6 ;  /* 0x000000ffff067224 */ /* 0x000fe400078e0a06 */
[----:B------:R-:W-:Y:S02]  /*21e0*/  IMAD.MOV R7, RZ, RZ, -R7 ;  /* 0x000000ffff077224 */ /* 0x000fe400078e0a07 */
[----:B------:R-:W-:Y:S02]  /*21f0*/  IMAD R95, R0, R6, R95 ;  /* 0x00000006005f7224 */ /* 0x000fe400078e025f */
[----:B------:R-:W-:Y:S01]  /*2200*/  @!P3 IMAD.MOV R85, RZ, RZ, -R85 ;  /* 0x000000ffff55b224 */ /* 0x000fe200078e0a55 */
[----:B------:R-:W-:Y:S01]  /*2210*/  ISETP.GE.AND P3, PT, R8, RZ, PT ;  /* 0x000000ff0800720c */ /* 0x000fe20003f66270 */
[----:B------:R-:W-:Y:S01]  /*2220*/  IMAD R97, R0, R7, R97 ;  /* 0x0000000700617224 */ /* 0x000fe200078e0261 */
[----:B------:R-:W-:Y:S01]  /*2230*/  LOP3.LUT R8, R4, 0x4a, RZ, 0xfc, !PT ;  /* 0x0000004a04087812 */ /* 0x000fe200078efcff */
[--C-:B------:R-:W-:Y:S01]  /*2240*/  @!P6 IMAD.IADD R89, R89, 0x1, -R0.reuse ;  /* 0x000000015959e824 */ /* 0x100fe200078e0a00 */
[C---:B------:R-:W-:Y:S01]  /*2250*/  ISETP.GT.U32.AND P6, PT, R0.reuse, R95, PT ;  /* 0x0000005f0000720c */ /* 0x040fe20003fc4070 */
[----:B------:R-:W-:Y:S01]  /*2260*/  @!P5 IMAD.IADD R93, R93, 0x1, -R0 ;  /* 0x000000015d5dd824 */ /* 0x000fe200078e0a00 */
[C---:B------:R-:W-:Y:S01]  /*2270*/  ISETP.GT.U32.AND P5, PT, R0.reuse, R97, PT ;  /* 0x000000610000720c */ /* 0x040fe20003fa4070 */
[----:B------:R-:W-:Y:S01]  /*2280*/  @!P4 IMAD.MOV R87, RZ, RZ, -R87 ;  /* 0x000000ffff57c224 */ /* 0x000fe200078e0a57 */
[----:B------:R-:W-:Y:S01]  /*2290*/  IABS R117, R8 ;  /* 0x0000000800757213 */ /* 0x000fe20000000000 */
[----:B------:R-:W-:Y:S01]  /*22a0*/  @!P0 IMAD.MOV R89, RZ, RZ, -R89 ;  /* 0x000000ffff598224 */ /* 0x000fe200078e0a59 */
[----:B------:R-:W-:Y:S01]  /*22b0*/  ISETP.GT.U32.AND P4, PT, R0, R91, PT ;  /* 0x0000005b0000720c */ /* 0x000fe20003f84070 */
[----:B------:R-:W-:-:S04]  /*22c0*/  IMAD.HI.U32 R7, R5, R127, RZ ;  /* 0x0000007f05077227 */ /* 0x000fc800078e00ff */
[----:B------:R-:W-:Y:S01]  /*22d0*/  IMAD.HI.U32 R6, R5, R117, RZ ;  /* 0x0000007505067227 */ /* 0x000fe200078e00ff */
[----:B------:R-:W-:-:S03]  /*22e0*/  IADD3 R7, -R7, RZ, RZ ;  /* 0x000000ff07077210 */ /* 0x000fc60007ffe1ff */
[----:B------:R-:W-:Y:S02]  /*22f0*/  @!P6 IMAD.IADD R95, R95, 0x1, -R0 ;  /* 0x000000015f5fe824 */ /* 0x000fe400078e0a00 */
[----:B------:R-:W-:Y:S02]  /*2300*/  IMAD.MOV R6, RZ, RZ, -R6 ;  /* 0x000000ffff067224 */ /* 0x000fe400078e0a06 */
[----:B------:R-:W-:Y:S01]  /*2310*/  @!P5 IMAD.IADD R97, R97, 0x1, -R0 ;  /* 0x000000016161d824 */ /* 0x000fe200078e0a00 */
[C---:B------:R-:W-:Y:S01]  /*2320*/  ISETP.GT.U32.AND P5, PT, R0.reuse, R95, PT ;  /* 0x0000005f0000720c */ /* 0x040fe20003fa4070 */
[C---:B------:R-:W-:Y:S02]  /*2330*/  IMAD R117, R0.reuse, R6, R117 ;  /* 0x0000000600757224 */ /* 0x040fe400078e0275 */
[----:B------:R-:W-:Y:S01]  /*2340*/  IMAD.HI.U32 R6, R5, R119, RZ ;  /* 0x0000007705067227 */ /* 0x000fe200078e00ff */
[----:B------:R-:W-:-:S03]  /*2350*/  ISETP.GT.U32.AND P0, PT, R0, R97, PT ;  /* 0x000000610000720c */ /* 0x000fc60003f04070 */
[----:B------:R-:W-:Y:S01]  /*2360*/  @!P4 IMAD.IADD R91, R91, 0x1, -R0 ;  /* 0x000000015b5bc824 */ /* 0x000fe200078e0a00 */
[C---:B------:R-:W-:Y:S01]  /*2370*/  ISETP.GT.U32.AND P4, PT, R0.reuse, R93, PT ;  /* 0x0000005d0000720c */ /* 0x040fe20003f84070 */
[----:B------:R-:W-:Y:S02]  /*2380*/  IMAD.MOV R6, RZ, RZ, -R6 ;  /* 0x000000ffff067224 */ /* 0x000fe400078e0a06 */
[C---:B------:R-:W-:Y:S01]  /*2390*/  IMAD R127, R0.reuse, R7, R127 ;  /* 0x00000007007f7224 */ /* 0x040fe200078e027f */
[C---:B------:R-:W-:Y:S01]  /*23a0*/  ISETP.GT.U32.AND P6, PT, R0.reuse, R91, PT ;  /* 0x0000005b0000720c */ /* 0x040fe20003fc4070 */
[C---:B------:R-:W-:Y:S02]  /*23b0*/  IMAD R119, R0.reuse, R6, R119 ;  /* 0x0000000600777224 */ /* 0x040fe400078e0277 */
[----:B------:R-:W-:Y:S02]  /*23c0*/  @!P5 IMAD.IADD R95, R95, 0x1, -R0 ;  /* 0x000000015f5fd824 */ /* 0x000fe400078e0a00 */
[----:B------:R-:W-:Y:S01]  /*23d0*/  IMAD.HI.U32 R6, R5, R121, RZ ;  /* 0x0000007905067227 */ /* 0x000fe200078e00ff */
[----:B------:R-:W-:-:S03]  /*23e0*/  ISETP.GT.U32.AND P5, PT, R0, R119, PT ;  /* 0x000000770000720c */ /* 0x000fc60003fa4070 */
[----:B------:R-:W-:Y:S02]  /*23f0*/  IMAD.MOV R6, RZ, RZ, -R6 ;  /* 0x000000ffff067224 */ /* 0x000fe400078e0a06 */
[--C-:B------:R-:W-:Y:S01]  /*2400*/  @!P4 IMAD.IADD R93, R93, 0x1, -R0.reuse ;  /* 0x000000015d5dc824 */ /* 0x100fe200078e0a00 */
[C---:B------:R-:W-:Y:S01]  /*2410*/  ISETP.GT.U32.AND P4, PT, R0.reuse, R117, PT ;  /* 0x000000750000720c */ /* 0x040fe20003f84070 */
[--C-:B------:R-:W-:Y:S01]  /*2420*/  @!P6 IMAD.IADD R91, R91, 0x1, -R0.reuse ;  /* 0x000000015b5be824 */ /* 0x100fe200078e0a00 */
[----:B------:R-:W-:Y:S01]  /*2430*/  ISETP.GE.AND P6, PT, R9, RZ, PT ;  /* 0x000000ff0900720c */ /* 0x000fe20003fc6270 */
[----:B------:R-:W-:Y:S01]  /*2440*/  IMAD R121, R0, R6, R121 ;  /* 0x0000000600797224 */ /* 0x000fe200078e0279 */
[----:B------:R-:W-:Y:S01]  /*2450*/  LOP3.LUT R9, R4, 0x52, RZ, 0xfc, !PT ;  /* 0x0000005204097812 */ /* 0x000fe200078efcff */
[--C-:B------:R-:W-:Y:S01]  /*2460*/  @!P0 IMAD.IADD R97, R97, 0x1, -R0.reuse ;  /* 0x0000000161618824 */ /* 0x100fe200078e0a00 */
[----:B------:R-:W-:Y:S01]  /*2470*/  ISETP.GE.AND P0, PT, R8, RZ, PT ;  /* 0x000000ff0800720c */ /* 0x000fe20003f06270 */
[----:B------:R-:W-:Y:S01]  /*2480*/  @!P5 IMAD.IADD R119, R119, 0x1, -R0 ;  /* 0x000000017777d824 */ /* 0x000fe200078e0a00 */
[----:B------:R-:W-:Y:S01]  /*2490*/  IABS R125, R9 ;  /* 0x00000009007d7213 */ /* 0x000fe20000000000 */
[----:B------:R-:W-:Y:S01]  /*24a0*/  @!P1 IMAD.MOV R93, RZ, RZ, -R93 ;  /* 0x000000ffff5d9224 */ /* 0x000fe200078e0a5d */
[----:B------:R-:W-:Y:S01]  /*24b0*/  LOP3.LUT R8, R4, 0x54, RZ, 0xfc, !PT ;  /* 0x0000005404087812 */ /* 0x000fe200078efcff */
[----:B------:R-:W-:Y:S01]  /*24c0*/  @!P2 IMAD.MOV R91, RZ, RZ, -R91 ;  /* 0x000000ffff5ba224 */ /* 0x000fe200078e0a5b */
[----:B------:R-:W-:Y:S01]  /*24d0*/  ISETP.GT.U32.AND P5, PT, R0, R119, PT ;  /* 0x000000770000720c */ /* 0x000fe20003fa4070 */
[----:B------:R-:W-:Y:S01]  /*24e0*/  IMAD.HI.U32 R6, R5, R125, RZ ;  /* 0x0000007d05067227 */ /* 0x000fe200078e00ff */
[----:B------:R-:W-:-:S02]  /*24f0*/  IABS R123, R8 ;  /* 0x00000008007b7213 */ /* 0x000fc40000000000 */
[----:B------:R-:W-:Y:S01]  /*2500*/  ISETP.GT.U32.AND P2, PT, R0, R121, PT ;  /* 0x000000790000720c */ /* 0x000fe20003f44070 */
[----:B------:R-:W-:Y:S02]  /*2510*/  IMAD.MOV R6, RZ, RZ, -R6 ;  /* 0x000000ffff067224 */ /* 0x000fe400078e0a06 */
[--C-:B------:R-:W-:Y:S01]  /*2520*/  @!P4 IMAD.IADD R117, R117, 0x1, -R0.reuse ;  /* 0x000000017575c824 */ /* 0x100fe200078e0a00 */
[----:B------:R-:W-:Y:S01]  /*2530*/  ISETP.GE.AND P4, PT, R10, RZ, PT ;  /* 0x000000ff0a00720c */ /* 0x000fe20003f86270 */
[----:B------:R-:W-:Y:S01]  /*2540*/  IMAD R125, R0, R6, R125 ;  /* 0x00000006007d7224 */ /* 0x000fe200078e027d */
[----:B------:R-:W-:Y:S01]  /*2550*/  LOP3.LUT R10, R4, 0x56, RZ, 0xfc, !PT ;  /* 0x00000056040a7812 */ /* 0x000fe200078efcff */
[----:B------:R-:W-:Y:S01]  /*2560*/  @!P6 IMAD.MOV R97, RZ, RZ, -R97 ;  /* 0x000000ffff61e224 */ /* 0x000fe200078e0a61 */
[C---:B------:R-:W-:Y:S01]  /*2570*/  ISETP.GT.U32.AND P1, PT, R0.reuse, R117, PT ;  /* 0x000000750000720c */ /* 0x040fe20003f24070 */
[----:B------:R-:W-:Y:S01]  /*2580*/  @!P5 IMAD.IADD R119, R119, 0x1, -R0 ;  /* 0x000000017777d824 */ /* 0x000fe200078e0a00 */
[C---:B------:R-:W-:Y:S01]  /*2590*/  ISETP.GT.U32.AND P5, PT, R0.reuse, R125, PT ;  /* 0x0000007d0000720c */ /* 0x040fe20003fa4070 */
[----:B------:R-:W-:Y:S01]  /*25a0*/  IMAD.HI.U32 R6, R5, R123, RZ ;  /* 0x0000007b05067227 */ /* 0x000fe200078e00ff */
[----:B------:R-:W-:-:S02]  /*25b0*/  ISETP.GT.U32.AND P6, PT, R0, R127, PT ;  /* 0x0000007f0000720c */ /* 0x000fc40003fc4070 */
[----:B------:R-:W-:Y:S01]  /*25c0*/  IABS R129, R10 ;  /* 0x0000000a00817213 */ /* 0x000fe20000000000 */
[----:B------:R-:W-:Y:S02]  /*25d0*/  IMAD.MOV R7, RZ, RZ, -R6 ;  /* 0x000000ffff077224 */ /* 0x000fe400078e0a06 */
[----:B------:R-:W-:Y:S01]  /*25e0*/  @!P2 IMAD.IADD R121, R121, 0x1, -R0 ;  /* 0x000000017979a824 */ /* 0x000fe200078e0a00 */
[----:B------:R-:W-:Y:S01]  /*25f0*/  ISETP.GE.AND P2, PT, R9, RZ, PT ;  /* 0x000000ff0900720c */ /* 0x000fe20003f46270 */
[----:B------:R-:W-:Y:S01]  /*2600*/  IMAD.HI.U32 R6, R5, R129, RZ ;  /* 0x0000008105067227 */ /* 0x000fe200078e00ff */
[----:B------:R-:W-:-:S03]  /*2610*/  LOP3.LUT R9, R4, 0x58, RZ, 0xfc, !PT ;  /* 0x0000005804097812 */ /* 0x000fc600078efcff */
[--C-:B------:R-:W-:Y:S01]  /*2620*/  @!P5 IMAD.IADD R125, R125, 0x1, -R0.reuse ;  /* 0x000000017d7dd824 */ /* 0x100fe200078e0a00 */
[----:B------:R-:W-:Y:S01]  /*2630*/  IABS R131, R9 ;  /* 0x0000000900837213 */ /* 0x000fe20000000000 */
[--C-:B------:R-:W-:Y:S01]  /*2640*/  @!P1 IMAD.IADD R117, R117, 0x1, -R0.reuse ;  /* 0x0000000175759824 */ /* 0x100fe200078e0a00 */
[----:B------:R-:W-:Y:S01]  /*2650*/  ISETP.GE.AND P1, PT, R12, RZ, PT ;  /* 0x000000ff0c00720c */ /* 0x000fe20003f26270 */
[----:B------:R-:W-:Y:S01]  /*2660*/  @!P6 IMAD.IADD R127, R127, 0x1, -R0 ;  /* 0x000000017f7fe824 */ /* 0x000fe200078e0a00 */
[C---:B------:R-:W-:Y:S01]  /*2670*/  ISETP.GT.U32.AND P5, PT, R0.reuse, R125, PT ;  /* 0x0000007d0000720c */ /* 0x040fe20003fa4070 */
[----:B------:R-:W-:Y:S01]  /*2680*/  IMAD.MOV R6, RZ, RZ, -R6 ;  /* 0x000000ffff067224 */ /* 0x000fe200078e0a06 */
[C---:B------:R-:W-:Y:S01]  /*2690*/  ISETP.GT.U32.AND P6, PT, R0.reuse, R121, PT ;  /* 0x000000790000720c */ /* 0x040fe20003fc4070 */
[----:B------:R-:W-:Y:S01]  /*26a0*/  @!P0 IMAD.MOV R117, RZ, RZ, -R117 ;  /* 0x000000ffff758224 */ /* 0x000fe200078e0a75 */
[C---:B------:R-:W-:Y:S01]  /*26b0*/  ISETP.GT.U32.AND P0, PT, R0.reuse, R127, PT ;  /* 0x0000007f0000720c */ /* 0x040fe20003f04070 */
[----:B------:R-:W-:Y:S01]  /*26c0*/  IMAD R129, R0, R6, R129 ;  /* 0x0000000600817224 */ /* 0x000fe200078e0281 */
[C---:B------:R-:W-:Y:S01]  /*26d0*/  LOP3.LUT R12, R4.reuse, 0x88, RZ, 0xfc, !PT ;  /* 0x00000088040c7812 */ /* 0x040fe200078efcff */
[----:B------:R-:W-:Y:S01]  /*26e0*/  @!P3 IMAD.MOV R95, RZ, RZ, -R95 ;  /* 0x000000ffff5fb224 */ /* 0x000fe200078e0a5f */
[----:B------:R-:W-:Y:S01]  /*26f0*/  ISETP.GE.AND P3, PT, R11, RZ, PT ;  /* 0x000000ff0b00720c */ /* 0x000fe20003f66270 */
[----:B------:R-:W-:Y:S01]  /*2700*/  IMAD.HI.U32 R6, R5, R131, RZ ;  /* 0x0000008305067227 */ /* 0x000fe200078e00ff */
[----:B------:R-:W-:-:S02]  /*2710*/  LOP3.LUT R11, R4, 0x5a, RZ, 0xfc, !PT ;  /* 0x0000005a040b7812 */ /* 0x000fc400078efcff */
[----:B------:R-:W-:Y:S01]  /*2720*/  IABS R171, R12 ;  /* 0x0000000c00ab7213 */ /* 0x000fe20000000000 */
[--C-:B------:R-:W-:Y:S01]  /*2730*/  @!P5 IMAD.IADD R125, R125, 0x1, -R0.reuse ;  /* 0x000000017d7dd824 */ /* 0x100fe200078e0a00 */
[C---:B------:R-:W-:Y:S01]  /*2740*/  ISETP.GT.U32.AND P5, PT, R0.reuse, R129, PT ;  /* 0x000000810000720c */ /* 0x040fe20003fa4070 */
[----:B------:R-:W-:Y:S01]  /*2750*/  IMAD R123, R0, R7, R123 ;  /* 0x00000007007b7224 */ /* 0x000fe200078e027b */
[----:B------:R-:W-:Y:S01]  /*2760*/  IABS R133, R11 ;  /* 0x0000000b00857213 */ /* 0x000fe20000000000 */
[--C-:B------:R-:W-:Y:S01]  /*2770*/  @!P0 IMAD.IADD R127, R127, 0x1, -R0.reuse ;  /* 0x000000017f7f8824 */ /* 0x100fe200078e0a00 */
[----:B------:R-:W-:Y:S01]  /*2780*/  ISETP.GE.AND P0, PT, R8, RZ, PT ;  /* 0x000000ff0800720c */ /* 0x000fe20003f06270 */
[----:B------:R-:W-:Y:S01]  /*2790*/  @!P6 IMAD.IADD R121, R121, 0x1, -R0 ;  /* 0x000000017979e824 */ /* 0x000fe200078e0a00 */
[----:B------:R-:W-:Y:S01]  /*27a0*/  LOP3.LUT R8, R4, 0x5c, RZ, 0xfc, !PT ;  /* 0x0000005c04087812 */ /* 0x000fe200078efcff */
[----:B------:R-:W-:Y:S01]  /*27b0*/  IMAD.HI.U32 R7, R5, R133, RZ ;  /* 0x0000008505077227 */ /* 0x000fe200078e00ff */
[----:B------:R-:W-:-:S02]  /*27c0*/  IADD3 R6, -R6, RZ, RZ ;  /* 0x000000ff06067210 */ /* 0x000fc40007ffe1ff */
[----:B------:R-:W-:Y:S01]  /*27d0*/  IABS R135, R8 ;  /* 0x0000000800877213 */ /* 0x000fe20000000000 */
[----:B------:R-:W-:Y:S01]  /*27e0*/  @!P4 IMAD.MOV R119, RZ, RZ, -R119 ;  /* 0x000000ffff77c224 */ /* 0x000fe200078e0a77 */
[C---:B------:R-:W-:Y:S01]  /*27f0*/  ISETP.GT.U32.AND P6, PT, R0.reuse, R123, PT ;  /* 0x0000007b0000720c */ /* 0x040fe20003fc4070 */
[----:B------:R-:W-:Y:S02]  /*2800*/  @!P5 IMAD.IADD R129, R129, 0x1, -R0 ;  /* 0x000000018181d824 */ /* 0x000fe400078e0a00 */
[----:B------:R-:W-:Y:S02]  /*2810*/  IMAD.MOV R7, RZ, RZ, -R7 ;  /* 0x000000ffff077224 */ /* 0x000fe400078e0a07 */
[C---:B------:R-:W-:Y:S01]  /*2820*/  IMAD R131, R0.reuse, R6, R131 ;  /* 0x0000000600837224 */ /* 0x040fe200078e0283 */
[----:B------:R-:W-:Y:S01]  /*2830*/  ISETP.GT.U32.AND P4, PT, R0, R129, PT ;  /* 0x000000810000720c */ /* 0x000fe20003f84070 */
[----:B------:R-:W-:-:S04]  /*2840*/  IMAD.HI.U32 R6, R5, R135, RZ ;  /* 0x0000008705067227 */ /* 0x000fc800078e00ff */
[----:B------:R-:W-:Y:S01]  /*2850*/  IMAD R133, R0, R7, R133 ;  /* 0x0000000700857224 */ /* 0x000fe200078e0285 */
[----:B------:R-:W-:Y:S01]  /*2860*/  LOP3.LUT R7, R4, 0x60, RZ, 0xfc, !PT ;  /* 0x0000006004077812 */ /* 0x000fe200078efcff */
[----:B------:R-:W-:Y:S01]  /*2870*/  @!P3 IMAD.MOV R121, RZ, RZ, -R121 ;  /* 0x000000ffff79b224 */ /* 0x000fe200078e0a79 */
[C---:B------:R-:W-:Y:S01]  /*2880*/  ISETP.GT.U32.AND P3, PT, R0.reuse, R131, PT ;  /* 0x000000830000720c */ /* 0x040fe20003f64070 */
[----:B------:R-:W-:Y:S01]  /*2890*/  IMAD.MOV R6, RZ, RZ, -R6 ;  /* 0x000000ffff067224 */ /* 0x000fe200078e0a06 */
[----:B------:R-:W-:Y:S01]  /*28a0*/  IABS R139, R7 ;  /* 0x00000007008b7213 */ /* 0x000fe20000000000 */
[----:B------:R-:W-:Y:S01]  /*28b0*/  @!P2 IMAD.MOV R125, RZ, RZ, -R125 ;  /* 0x000000ffff7da224 */ /* 0x000fe200078e0a7d */
[C---:B------:R-:W-:Y:S01]  /*28c0*/  ISETP.GT.U32.AND P2, PT, R0.reuse, R133, PT ;  /* 0x000000850000720c */ /* 0x040fe20003f44070 */
[----:B------:R-:W-:Y:S02]  /*28d0*/  IMAD R135, R0, R6, R135 ;  /* 0x0000000600877224 */ /* 0x000fe400078e0287 */
[--C-:B------:R-:W-:Y:S01]  /*28e0*/  @!P6 IMAD.IADD R123, R123, 0x1, -R0.reuse ;  /* 0x000000017b7be824 */ /* 0x100fe200078e0a00 */
[----:B------:R-:W-:Y:S01]  /*28f0*/  ISETP.GE.AND P6, PT, R10, RZ, PT ;  /* 0x000000ff0a00720c */ /* 0x000fe20003fc6270 */
[--C-:B------:R-:W-:Y:S01]  /*2900*/  @!P4 IMAD.IADD R129, R129, 0x1, -R0.reuse ;  /* 0x000000018181c824 */ /* 0x100fe200078e0a00 */
[----:B------:R-:W-:Y:S01]  /*2910*/  ISETP.GT.U32.AND P4, PT, R0, R135, PT ;  /* 0x000000870000720c */ /* 0x000fe20003f84070 */
[----:B------:R-:W-:Y:S01]  /*2920*/  @!P1 IMAD.MOV R127, RZ, RZ, -R127 ;  /* 0x000000ffff7f9224 */ /* 0x000fe200078e0a7f */
[----:B------:R-:W-:Y:S01]  /*2930*/  LOP3.LUT R10, R4, 0x5e, RZ, 0xfc, !PT ;  /* 0x0000005e040a7812 */ /* 0x000fe200078efcff */
[----:B------:R-:W-:Y:S01]  /*2940*/  @!P3 IMAD.IADD R131, R131, 0x1, -R0 ;  /* 0x000000018383b824 */ /* 0x000fe200078e0a00 */
[----:B------:R-:W-:-:S02]  /*2950*/  ISETP.GT.U32.AND P5, PT, R0, R123, PT ;  /* 0x0000007b0000720c */ /* 0x000fc40003fa4070 */
[----:B------:R-:W-:Y:S01]  /*2960*/  IABS R137, R10 ;  /* 0x0000000a00897213 */ /* 0x000fe20000000000 */
[--C-:B------:R-:W-:Y:S01]  /*2970*/  @!P2 IMAD.IADD R133, R133, 0x1, -R0.reuse ;  /* 0x000000018585a824 */ /* 0x100fe200078e0a00 */
[----:B------:R-:W-:Y:S02]  /*2980*/  ISETP.GT.U32.AND P2, PT, R0, R131, PT ;  /* 0x000000830000720c */ /* 0x000fe40003f44070 */
[----:B------:R-:W-:Y:S01]  /*2990*/  ISETP.GE.AND P3, PT, R8, RZ, PT ;  /* 0x000000ff0800720c */ /* 0x000fe20003f66270 */
[----:B------:R-:W-:Y:S01]  /*29a0*/  IMAD.HI.U32 R6, R5, R137, RZ ;  /* 0x0000008905067227 */ /* 0x000fe200078e00ff */
[----:B------:R-:W-:Y:S02]  /*29b0*/  ISETP.GE.AND P1, PT, R9, RZ, PT ;  /* 0x000000ff0900720c */ /* 0x000fe40003f26270 */
[C---:B------:R-:W-:Y:S01]  /*29c0*/  LOP3.LUT R8, R4.reuse, 0x62, RZ, 0xfc, !PT ;  /* 0x0000006204087812 */ /* 0x040fe200078efcff */
[----:B------:R-:W-:Y:S01]  /*29d0*/  @!P4 IMAD.IADD R135, R135, 0x1, -R0 ;  /* 0x000000018787c824 */ /* 0x000fe200078e0a00 */
[----:B------:R-:W-:Y:S01]  /*29e0*/  LOP3.LUT R9, R4, 0x64, RZ, 0xfc, !PT ;  /* 0x0000006404097812 */ /* 0x000fe200078efcff */
[----:B------:R-:W-:Y:S01]  /*29f0*/  IMAD.MOV R6, RZ, RZ, -R6 ;  /* 0x000000ffff067224 */ /* 0x000fe200078e0a06 */
[----:B------:R-:W-:Y:S01]  /*2a00*/  IABS R141, R8 ;  /* 0x00000008008d7213 */ /* 0x000fe20000000000 */
[----:B------:R-:W-:Y:S01]  /*2a10*/  @!P5 IMAD.IADD R123, R123, 0x1, -R0 ;  /* 0x000000017b7bd824 */ /* 0x000fe200078e0a00 */
[C---:B------:R-:W-:Y:S01]  /*2a20*/  ISETP.GT.U32.AND P4, PT, R0.reuse, R135, PT ;  /* 0x000000870000720c */ /* 0x040fe20003f84070 */
[----:B------:R-:W-:Y:S01]  /*2a30*/  IMAD R137, R0, R6, R137 ;  /* 0x0000000600897224 */ /* 0x000fe200078e0289 */
[----:B------:R-:W-:Y:S01]  /*2a40*/  ISETP.GE.AND P5, PT, R11, RZ, PT ;  /* 0x000000ff0b00720c */ /* 0x000fe20003fa6270 */
[----:B------:R-:W-:Y:S01]  /*2a50*/  IMAD.HI.U32 R6, R5, R139, RZ ;  /* 0x0000008b05067227 */ /* 0x000fe200078e00ff */
[----:B------:R-:W-:-:S02]  /*2a60*/  IABS R143, R9 ;  /* 0x00000009008f7213 */ /* 0x000fc40000000000 */
[----:B------:R-:W-:Y:S01]  /*2a70*/  LOP3.LUT R11, R4, 0x74, RZ, 0xfc, !PT ;  /* 0x00000074040b7812 */ /* 0x000fe200078efcff */
[----:B------:R-:W-:Y:S01]  /*2a80*/  @!P2 IMAD.IADD R131, R131, 0x1, -R0 ;  /* 0x000000018383a824 */ /* 0x000fe200078e0a00 */
[C---:B------:R-:W-:Y:S01]  /*2a90*/  ISETP.GT.U32.AND P2, PT, R0.reuse, R137, PT ;  /* 0x000000890000720c */ /* 0x040fe20003f44070 */
[----:B------:R-:W-:Y:S01]  /*2aa0*/  IMAD.MOV R6, RZ, RZ, -R6 ;  /* 0x000000ffff067224 */ /* 0x000fe200078e0a06 */
[----:B------:R-:W-:Y:S01]  /*2ab0*/  IABS R159, R11 ;  /* 0x0000000b009f7213 */ /* 0x000fe20000000000 */
[----:B------:R-:W-:Y:S01]  /*2ac0*/  @!P0 IMAD.MOV R123, RZ, RZ, -R123 ;  /* 0x000000ffff7b8224 */ /* 0x000fe200078e0a7b */
[C---:B------:R-:W-:Y:S01]  /*2ad0*/  ISETP.GT.U32.AND P0, PT, R0.reuse, R133, PT ;  /* 0x000000850000720c */ /* 0x040fe20003f04070 */
[C---:B------:R-:W-:Y:S02]  /*2ae0*/  IMAD R139, R0.reuse, R6, R139 ;  /* 0x00000006008b7224 */ /* 0x040fe400078e028b */
[----:B------:R-:W-:Y:S02]  /*2af0*/  @!P4 IMAD.IADD R135, R135, 0x1, -R0 ;  /* 0x000000018787c824 */ /* 0x000fe400078e0a00 */
[----:B------:R-:W-:Y:S01]  /*2b00*/  @!P6 IMAD.MOV R129, RZ, RZ, -R129 ;  /* 0x000000ffff81e224 */ /* 0x000fe200078e0a81 */
[----:B------:R-:W-:Y:S01]  /*2b10*/  ISETP.GT.U32.AND P4, PT, R0, R139, PT ;  /* 0x0000008b0000720c */ /* 0x000fe20003f84070 */
[----:B------:R-:W-:Y:S01]  /*2b20*/  IMAD.HI.U32 R6, R5, R141, RZ ;  /* 0x0000008d05067227 */ /* 0x000fe200078e00ff */
[----:B------:R-:W-:-:S02]  /*2b30*/  ISETP.GE.AND P6, PT, R10, RZ, PT ;  /* 0x000000ff0a00720c */ /* 0x000fc40003fc6270 */
[----:B------:R-:W-:Y:S01]  /*2b40*/  LOP3.LUT R10, R4, 0x66, RZ, 0xfc, !PT ;  /* 0x00000066040a7812 */ /* 0x000fe200078efcff */
[----:B------:R-:W-:Y:S01]  /*2b50*/  @!P2 IMAD.IADD R137, R137, 0x1, -R0 ;  /* 0x000000018989a824 */ /* 0x000fe200078e0a00 */
[----:B------:R-:W-:Y:S01]  /*2b60*/  ISETP.GE.AND P2, PT, R8, RZ, PT ;  /* 0x000000ff0800720c */ /* 0x000fe20003f46270 */
[----:B------:R-:W-:Y:S01]  /*2b70*/  IMAD.MOV R6, RZ, RZ, -R6 ;  /* 0x000000ffff067224 */ /* 0x000fe200078e0a06 */
[----:B------:R-:W-:Y:S01]  /*2b80*/  IABS R145, R10 ;  /* 0x0000000a00917213 */ /* 0x000fe20000000000 */
[----:B------:R-:W-:Y:S01]  /*2b90*/  @!P1 IMAD.MOV R131, RZ, RZ, -R131 ;  /* 0x000000ffff839224 */ /* 0x000fe200078e0a83 */
[C---:B------:R-:W-:Y:S01]  /*2ba0*/  ISETP.GT.U32.AND P1, PT, R0.reuse, R137, PT ;  /* 0x000000890000720c */ /* 0x040fe20003f24070 */
[----:B------:R-:W-:Y:S01]  /*2bb0*/  IMAD R141, R0, R6, R141 ;  /* 0x00000006008d7224 */ /* 0x000fe200078e028d */
[----:B------:R-:W-:Y:S01]  /*2bc0*/  @!P0 IADD3 R133, R133, -R0, RZ ;  /* 0x8000000085858210 */ /* 0x000fe20007ffe0ff */
[----:B------:R-:W-:Y:S01]  /*2bd0*/  @!P4 IMAD.IADD R139, R139, 0x1, -R0 ;  /* 0x000000018b8bc824 */ /* 0x000fe200078e0a00 */
[----:B------:R-:W-:Y:S01]  /*2be0*/  ISETP.GE.AND P0, PT, R7, RZ, PT ;  /* 0x000000ff0700720c */ /* 0x000fe20003f06270 */
[----:B------:R-:W-:Y:S01]  /*2bf0*/  IMAD.HI.U32 R7, R5, R145, RZ ;  /* 0x0000009105077227 */ /* 0x000fe200078e00ff */
[----:B------:R-:W-:-:S02]  /*2c00*/  LOP3.LUT R8, R4, 0x68, RZ, 0xfc, !PT ;  /* 0x0000006804087812 */ /* 0x000fc400078efcff */
[C---:B------:R-:W-:Y:S01]  /*2c10*/  ISETP.GT.U32.AND P4, PT, R0.reuse, R139, PT ;  /* 0x0000008b0000720c */ /* 0x040fe20003f84070 */
[----:B------:R-:W-:Y:S01]  /*2c20*/  @!P5 IMAD.MOV R133, RZ, RZ, -R133 ;  /* 0x000000ffff85d224 */ /* 0x000fe200078e0a85 */
[----:B------:R-:W-:Y:S01]  /*2c30*/  ISETP.GT.U32.AND P5, PT, R0, R141, PT ;  /* 0x0000008d0000720c */ /* 0x000fe20003fa4070 */
[----:B------:R-:W-:Y:S01]  /*2c40*/  IMAD.MOV R7, RZ, RZ, -R7 ;  /* 0x000000ffff077224 */ /* 0x000fe200078e0a07 */
[----:B------:R-:W-:Y:S01]  /*2c50*/  IABS R147, R8 ;  /* 0x0000000800937213 */ /* 0x000fe20000000000 */
[----:B------:R-:W-:-:S04]  /*2c60*/  IMAD.HI.U32 R6, R5, R143, RZ ;  /* 0x0000008f05067227 */ /* 0x000fc800078e00ff */
[----:B------:R-:W-:Y:S01]  /*2c70*/  @!P1 IMAD.IADD R137, R137, 0x1, -R0 ;  /* 0x0000000189899824 */ /* 0x000fe200078e0a00 */
[----:B------:R-:W-:Y:S01]  /*2c80*/  ISETP.GE.AND P1, PT, R10, RZ, PT ;  /* 0x000000ff0a00720c */ /* 0x000fe20003f26270 */
[----:B------:R-:W-:Y:S01]  /*2c90*/  IMAD R145, R0, R7, R145 ;  /* 0x0000000700917224 */ /* 0x000fe200078e0291 */
[C---:B------:R-:W-:Y:S01]  /*2ca0*/  LOP3.LUT R7, R4.reuse, 0x6a, RZ, 0xfc, !PT ;  /* 0x0000006a04077812 */ /* 0x040fe200078efcff */
[----:B------:R-:W-:Y:S01]  /*2cb0*/  IMAD.MOV R6, RZ, RZ, -R6 ;  /* 0x000000ffff067224 */ /* 0x000fe200078e0a06 */
[----:B------:R-:W-:Y:S01]  /*2cc0*/  LOP3.LUT R10, R4, 0x72, RZ, 0xfc, !PT ;  /* 0x00000072040a7812 */ /* 0x000fe200078efcff */
[----:B------:R-:W-:Y:S01]  /*2cd0*/  @!P6 IMAD.MOV R137, RZ, RZ, -R137 ;  /* 0x000000ffff89e224 */ /* 0x000fe200078e0a89 */
[C---:B------:R-:W-:Y:S01]  /*2ce0*/  ISETP.GT.U32.AND P6, PT, R0.reuse, R145, PT ;  /* 0x000000910000720c */ /* 0x040fe20003fc4070 */
[C---:B------:R-:W-:Y:S01]  /*2cf0*/  IMAD R143, R0.reuse, R6, R143 ;  /* 0x00000006008f7224 */ /* 0x040fe200078e028f */
[----:B------:R-:W-:Y:S01]  /*2d00*/  IABS R151, R7 ;  /* 0x0000000700977213 */ /* 0x000fe20000000000 */
[--C-:B------:R-:W-:Y:S01]  /*2d10*/  @!P5 IMAD.IADD R141, R141, 0x1, -R0.reuse ;  /* 0x000000018d8dd824 */ /* 0x100fe200078e0a00 */
[----:B------:R-:W-:Y:S01]  /*2d20*/  IABS R157, R10 ;  /* 0x0000000a009d7213 */ /* 0x000fe20000000000 */
[----:B------:R-:W-:Y:S01]  /*2d30*/  @!P4 IMAD.IADD R139, R139, 0x1, -R0 ;  /* 0x000000018b8bc824 */ /* 0x000fe200078e0a00 */
[C---:B------:R-:W-:Y:S01]  /*2d40*/  ISETP.GT.U32.AND P4, PT, R0.reuse, R143, PT ;  /* 0x0000008f0000720c */ /* 0x040fe20003f84070 */
[----:B------:R-:W-:Y:S01]  /*2d50*/  @!P3 IMAD.MOV R135, RZ, RZ, -R135 ;  /* 0x000000ffff87b224 */ /* 0x000fe200078e0a87 */
[----:B------:R-:W-:Y:S01]  /*2d60*/  ISETP.GT.U32.AND P5, PT, R0, R141, PT ;  /* 0x0000008d0000720c */ /* 0x000fe20003fa4070 */
[----:B------:R-:W-:Y:S01]  /*2d70*/  IMAD.HI.U32 R6, R5, R147, RZ ;  /* 0x0000009305067227 */ /* 0x000fe200078e00ff */
[----:B------:R-:W-:-:S02]  /*2d80*/  ISETP.GE.AND P3, PT, R9, RZ, PT ;  /* 0x000000ff0900720c */ /* 0x000fc40003f66270 */
[----:B------:R-:W-:Y:S01]  /*2d90*/  LOP3.LUT R9, R4, 0x6c, RZ, 0xfc, !PT ;  /* 0x0000006c04097812 */ /* 0x000fe200078efcff */
[--C-:B------:R-:W-:Y:S02]  /*2da0*/  @!P6 IMAD.IADD R145, R145, 0x1, -R0.reuse ;  /* 0x000000019191e824 */ /* 0x100fe400078e0a00 */
[----:B------:R-:W-:Y:S01]  /*2db0*/  @!P0 IMAD.MOV R139, RZ, RZ, -R139 ;  /* 0x000000ffff8b8224 */ /* 0x000fe200078e0a8b */
[----:B------:R-:W-:Y:S02]  /*2dc0*/  IABS R149, R9 ;  /* 0x0000000900957213 */ /* 0x000fe40000000000 */
[----:B------:R-:W-:Y:S01]  /*2dd0*/  ISETP.GT.U32.AND P6, PT, R0, R145, PT ;  /* 0x000000910000720c */ /* 0x000fe20003fc4070 */
[--C-:B------:R-:W-:Y:S01]  /*2de0*/  @!P4 IMAD.IADD R143, R143, 0x1, -R0.reuse ;  /* 0x000000018f8fc824 */ /* 0x100fe200078e0a00 */
[----:B------:R-:W-:Y:S01]  /*2df0*/  ISETP.GE.AND P0, PT, R8, RZ, PT ;  /* 0x000000ff0800720c */ /* 0x000fe20003f06270 */
[----:B------:R-:W-:Y:S01]  /*2e00*/  @!P5 IMAD.IADD R141, R141, 0x1, -R0 ;  /* 0x000000018d8dd824 */ /* 0x000fe200078e0a00 */
[----:B------:R-:W-:Y:S01]  /*2e10*/  ISETP.GE.AND P5, PT, R7, RZ, PT ;  /* 0x000000ff0700720c */ /* 0x000fe20003fa6270 */
[----:B------:R-:W-:Y:S01]  /*2e20*/  IMAD.HI.U32 R7, R5, R149, RZ ;  /* 0x0000009505077227 */ /* 0x000fe200078e00ff */
[----:B------:R-:W-:-:S03]  /*2e30*/  ISETP.GT.U32.AND P4, PT, R0, R143, PT ;  /* 0x0000008f0000720c */ /* 0x000fc60003f84070 */
[----:B------:R-:W-:Y:S02]  /*2e40*/  IMAD.MOV R7, RZ, RZ, -R7 ;  /* 0x000000ffff077224 */ /* 0x000fe400078e0a07 */
[----:B------:R-:W-:Y:S02]  /*2e50*/  IMAD.MOV R8, RZ, RZ, -R6 ;  /* 0x000000ffff087224 */ /* 0x000fe400078e0a06 */
[C---:B------:R-:W-:Y:S02]  /*2e60*/  IMAD R149, R0.reuse, R7, R149 ;  /* 0x0000000700957224 */ /* 0x040fe400078e0295 */
[----:B------:R-:W-:Y:S02]  /*2e70*/  @!P6 IMAD.IADD R145, R145, 0x1, -R0 ;  /* 0x000000019191e824 */ /* 0x000fe400078e0a00 */
[----:B------:R-:W-:Y:S02]  /*2e80*/  IMAD R147, R0, R8, R147 ;  /* 0x0000000800937224 */ /* 0x000fe400078e0293 */
[----:B------:R-:W-:-:S04]  /*2e90*/  IMAD.HI.U32 R6, R5, R151, RZ ;  /* 0x0000009705067227 */ /* 0x000fc800078e00ff */
[----:B------:R-:W-:Y:S01]  /*2ea0*/  @!P1 IMAD.MOV R145, RZ, RZ, -R145 ;  /* 0x000000ffff919224 */ /* 0x000fe200078e0a91 */
[C---:B------:R-:W-:Y:S01]  /*2eb0*/  ISETP.GT.U32.AND P1, PT, R0.reuse, R149, PT ;  /* 0x000000950000720c */ /* 0x040fe20003f24070 */
[----:B------:R-:W-:Y:S01]  /*2ec0*/  @!P4 IMAD.IADD R143, R143, 0x1, -R0 ;  /* 0x000000018f8fc824 */ /* 0x000fe200078e0a00 */
[----:B------:R-:W-:Y:S01]  /*2ed0*/  ISETP.GT.U32.AND P4, PT, R0, R147, PT ;  /* 0x000000930000720c */ /* 0x000fe20003f84070 */
[----:B------:R-:W-:Y:S01]  /*2ee0*/  @!P2 IMAD.MOV R141, RZ, RZ, -R141 ;  /* 0x000000ffff8da224 */ /* 0x000fe200078e0a8d */
[----:B------:R-:W-:Y:S01]  /*2ef0*/  IADD3 R6, -R6, RZ, RZ ;  /* 0x000000ff06067210 */ /* 0x000fe20007ffe1ff */
[----:B------:R-:W-:Y:S01]  /*2f00*/  @!P3 IMAD.MOV R143, RZ, RZ, -R143 ;  /* 0x000000ffff8fb224 */ /* 0x000fe200078e0a8f */
[----:B------:R-:W-:Y:S02]  /*2f10*/  ISETP.GE.AND P2, PT, R9, RZ, PT ;  /* 0x000000ff0900720c */ /* 0x000fe40003f46270 */
[----:B------:R-:W-:Y:S01]  /*2f20*/  LOP3.LUT R9, R4, 0x70, RZ, 0xfc, !PT ;  /* 0x0000007004097812 */ /* 0x000fe200078efcff */
[----:B------:R-:W-:Y:S01]  /*2f30*/  IMAD R151, R0, R6, R151 ;  /* 0x0000000600977224 */ /* 0x000fe200078e0297 */
[----:B------:R-:W-:-:S02]  /*2f40*/  LOP3.LUT R6, R4, 0x6e, RZ, 0xfc, !PT ;  /* 0x0000006e04067812 */ /* 0x000fc400078efcff */
[----:B------:R-:W-:Y:S01]  /*2f50*/  IABS R155, R9 ;  /* 0x00000009009b7213 */ /* 0x000fe20000000000 */
[--C-:B------:R-:W-:Y:S01]  /*2f60*/  @!P1 IMAD.IADD R149, R149, 0x1, -R0.reuse ;  /* 0x0000000195959824 */ /* 0x100fe200078e0a00 */
[C---:B------:R-:W-:Y:S01]  /*2f70*/  ISETP.GT.U32.AND P3, PT, R0.reuse, R151, PT ;  /* 0x000000970000720c */ /* 0x040fe20003f64070 */
[----:B------:R-:W-:Y:S01]  /*2f80*/  @!P4 IMAD.IADD R147, R147, 0x1, -R0 ;  /* 0x000000019393c824 */ /* 0x000fe200078e0a00 */
[----:B------:R-:W-:Y:S01]  /*2f90*/  IABS R153, R6 ;  /* 0x0000000600997213 */ /* 0x000fe20000000000 */
[C---:B------:R-:W-:Y:S01]  /*2fa0*/  IMAD.HI.U32 R7, R5.reuse, R155, RZ ;  /* 0x0000009b05077227 */ /* 0x040fe200078e00ff */
[C---:B------:R-:W-:Y:S02]  /*2fb0*/  ISETP.GT.U32.AND P1, PT, R0.reuse, R149, PT ;  /* 0x000000950000720c */ /* 0x040fe40003f24070 */
[----:B------:R-:W-:Y:S01]  /*2fc0*/  ISETP.GT.U32.AND P4, PT, R0, R147, PT ;  /* 0x000000930000720c */ /* 0x000fe20003f84070 */
[----:B------:R-:W-:Y:S01]  /*2fd0*/  IMAD.MOV R7, RZ, RZ, -R7 ;  /* 0x000000ffff077224 */ /* 0x000fe200078e0a07 */
[----:B------:R-:W-:Y:S01]  /*2fe0*/  ISETP.GE.AND P6, PT, R6, RZ, PT ;  /* 0x000000ff0600720c */ /* 0x000fe20003fc6270 */
[----:B------:R-:W-:-:S04]  /*2ff0*/  IMAD.HI.U32 R6, R5, R153, RZ ;  /* 0x0000009905067227 */ /* 0x000fc800078e00ff */
[C---:B------:R-:W-:Y:S02]  /*3000*/  IMAD R155, R0.reuse, R7, R155 ;  /* 0x00000007009b7224 */ /* 0x040fe400078e029b */
[----:B------:R-:W-:Y:S02]  /*3010*/  IMAD.HI.U32 R7, R5, R159, RZ ;  /* 0x0000009f05077227 */ /* 0x000fe400078e00ff */
[----:B------:R-:W-:Y:S02]  /*3020*/  @!P1 IADD3 R149, R149, -R0, RZ ;  /* 0x8000000095959210 */ /* 0x000fe40007ffe0ff */
[--C-:B------:R-:W-:Y:S02]  /*3030*/  @!P3 IMAD.IADD R151, R151, 0x1, -R0.reuse ;  /* 0x000000019797b824 */ /* 0x100fe400078e0a00 */
[----:B------:R-:W-:Y:S02]  /*3040*/  IMAD.MOV R7, RZ, RZ, -R7 ;  /* 0x000000ffff077224 */ /* 0x000fe400078e0a07 */
[----:B------:R-:W-:Y:S01]  /*3050*/  @!P4 IMAD.IADD R147, R147, 0x1, -R0 ;  /* 0x000000019393c824 */ /* 0x000fe200078e0a00 */
[C---:B------:R-:W-:Y:S01]  /*3060*/  ISETP.GT.U32.AND P3, PT, R0.reuse, R151, PT ;  /* 0x000000970000720c */ /* 0x040fe20003f64070 */
[----:B------:R-:W-:Y:S01]  /*3070*/  IMAD R159, R0, R7, R159 ;  /* 0x00000007009f7224 */ /* 0x000fe200078e029f */
[----:B------:R-:W-:Y:S01]  /*3080*/  ISETP.GE.AND P4, PT, R9, RZ, PT ;  /* 0x000000ff0900720c */ /* 0x000fe20003f86270 */
[----:B------:R-:W-:Y:S01]  /*3090*/  IMAD.MOV R8, RZ, RZ, -R6 ;  /* 0x000000ffff087224 */ /* 0x000fe200078e0a06 */
[----:B------:R-:W-:Y:S01]  /*30a0*/  LOP3.LUT R9, R4, 0x78, RZ, 0xfc, !PT ;  /* 0x0000007804097812 */ /* 0x000fe200078efcff */
[----:B------:R-:W-:-:S03]  /*30b0*/  IMAD.HI.U32 R6, R5, R157, RZ ;  /* 0x0000009d05067227 */ /* 0x000fc600078e00ff */
[----:B------:R-:W-:Y:S01]  /*30c0*/  IABS R163, R9 ;  /* 0x0000000900a37213 */ /* 0x000fe20000000000 */
[----:B------:R-:W-:Y:S01]  /*30d0*/  @!P0 IMAD.MOV R147, RZ, RZ, -R147 ;  /* 0x000000ffff938224 */ /* 0x000fe200078e0a93 */
[C---:B------:R-:W-:Y:S01]  /*30e0*/  ISETP.GT.U32.AND P0, PT, R0.reuse, R155, PT ;  /* 0x0000009b0000720c */ /* 0x040fe20003f04070 */
[----:B------:R-:W-:Y:S01]  /*30f0*/  @!P2 IMAD.MOV R149, RZ, RZ, -R149 ;  /* 0x000000ffff95a224 */ /* 0x000fe200078e0a95 */
[C---:B------:R-:W-:Y:S01]  /*3100*/  ISETP.GT.U32.AND P2, PT, R0.reuse, R159, PT ;  /* 0x0000009f0000720c */ /* 0x040fe20003f44070 */
[----:B------:R-:W-:Y:S01]  /*3110*/  IMAD R153, R0, R8, R153 ;  /* 0x0000000800997224 */ /* 0x000fe200078e0299 */
[----:B------:R-:W-:Y:S01]  /*3120*/  LOP3.LUT R8, R4, 0x76, RZ, 0xfc, !PT ;  /* 0x0000007604087812 */ /* 0x000fe200078efcff */
[----:B------:R-:W-:Y:S02]  /*3130*/  IMAD.MOV R6, RZ, RZ, -R6 ;  /* 0x000000ffff067224 */ /* 0x000fe400078e0a06 */
[----:B------:R-:W-:Y:S01]  /*3140*/  @!P3 IMAD.IADD R151, R151, 0x1, -R0 ;  /* 0x000000019797b824 */ /* 0x000fe200078e0a00 */
[----:B------:R-:W-:Y:S01]  /*3150*/  IABS R161, R8 ;  /* 0x0000000800a17213 */ /* 0x000fe20000000000 */
[C---:B------:R-:W-:Y:S01]  /*3160*/  IMAD R157, R0.reuse, R6, R157 ;  /* 0x00000006009d7224 */ /* 0x040fe200078e029d */
[----:B------:R-:W-:Y:S01]  /*3170*/  ISETP.GT.U32.AND P3, PT, R0, R153, PT ;  /* 0x000000990000720c */ /* 0x000fe20003f64070 */
[----:B------:R-:W-:Y:S01]  /*3180*/  @!P5 IMAD.MOV R151, RZ, RZ, -R151 ;  /* 0x000000ffff97d224 */ /* 0x000fe200078e0a97 */
[----:B------:R-:W-:Y:S01]  /*3190*/  ISETP.GE.AND P5, PT, R10, RZ, PT ;  /* 0x000000ff0a00720c */ /* 0x000fe20003fa6270 */
[----:B------:R-:W-:Y:S01]  /*31a0*/  IMAD.HI.U32 R6, R5, R161, RZ ;  /* 0x000000a105067227 */ /* 0x000fe200078e00ff */
[----:B------:R-:W-:-:S02]  /*31b0*/  ISETP.GT.U32.AND P1, PT, R0, R157, PT ;  /* 0x0000009d0000720c */ /* 0x000fc40003f24070 */
[----:B------:R-:W-:Y:S01]  /*31c0*/  LOP3.LUT R10, R4, 0x7a, RZ, 0xfc, !PT ;  /* 0x0000007a040a7812 */ /* 0x000fe200078efcff */
[--C-:B------:R-:W-:Y:S02]  /*31d0*/  @!P0 IMAD.IADD R155, R155, 0x1, -R0.reuse ;  /* 0x000000019b9b8824 */ /* 0x100fe400078e0a00 */
[----:B------:R-:W-:Y:S01]  /*31e0*/  @!P2 IMAD.IADD R159, R159, 0x1, -R0 ;  /* 0x000000019f9fa824 */ /* 0x000fe200078e0a00 */
[----:B------:R-:W-:Y:S01]  /*31f0*/  IABS R165, R10 ;  /* 0x0000000a00a57213 */ /* 0x000fe20000000000 */
[----:B------:R-:W-:Y:S01]  /*3200*/  IMAD.MOV R6, RZ, RZ, -R6 ;  /* 0x000000ffff067224 */ /* 0x000fe200078e0a06 */
[C---:B------:R-:W-:Y:S01]  /*3210*/  ISETP.GT.U32.AND P0, PT, R0.reuse, R155, PT ;  /* 0x0000009b0000720c */ /* 0x040fe20003f04070 */
[----:B------:R-:W-:Y:S01]  /*3220*/  @!P3 IMAD.IADD R153, R153, 0x1, -R0 ;  /* 0x000000019999b824 */ /* 0x000fe200078e0a00 */
[C---:B------:R-:W-:Y:S01]  /*3230*/  ISETP.GT.U32.AND P2, PT, R0.reuse, R159, PT ;  /* 0x0000009f0000720c */ /* 0x040fe20003f44070 */
[C---:B------:R-:W-:Y:S02]  /*3240*/  IMAD R161, R0.reuse, R6, R161 ;  /* 0x0000000600a17224 */ /* 0x040fe400078e02a1 */
[----:B------:R-:W-:Y:S01]  /*3250*/  IMAD.HI.U32 R6, R5, R163, RZ ;  /* 0x000000a305067227 */ /* 0x000fe200078e00ff */
[----:B------:R-:W-:-:S03]  /*3260*/  ISETP.GT.U32.AND P3, PT, R0, R153, PT ;  /* 0x000000990000720c */ /* 0x000fc60003f64070 */
[----:B------:R-:W-:Y:S02]  /*3270*/  IMAD.MOV R6, RZ, RZ, -R6 ;  /* 0x000000ffff067224 */ /* 0x000fe400078e0a06 */
[--C-:B------:R-:W-:Y:S02]  /*3280*/  @!P1 IMAD.IADD R157, R157, 0x1, -R0.reuse ;  /* 0x000000019d9d9824 */ /* 0x100fe400078e0a00 */
[----:B------:R-:W-:Y:S01]  /*3290*/  IMAD R163, R0, R6, R163 ;  /* 0x0000000600a37224 */ /* 0x000fe200078e02a3 */
        /* <DEDUP_REMOVED lines=8> */
[--C-:B------:R-:W-:Y:S01]  /*3320*/  @!P3 IMAD.IADD R153, R153, 0x1, -R0.reuse ;  /* 0x000000019999b824 */ /* 0x100fe200078e0a00 */
[----:B------:R-:W-:Y:S01]  /*3330*/  ISETP.GE.AND P3, PT, R11, RZ, PT ;  /* 0x000000ff0b00720c */ /* 0x000fe20003f66270 */
[----:B------:R-:W-:Y:S01]  /*3340*/  IMAD.MOV R7, RZ, RZ, -R7 ;  /* 0x000000ffff077224 */ /* 0x000fe200078e0a07 */
[----:B------:R-:W-:Y:S01]  /*3350*/  LOP3.LUT R11, R4, 0x86, RZ, 0xfc, !PT ;  /* 0x00000086040b7812 */ /* 0x000fe200078efcff */
[----:B------:R-:W-:Y:S01]  /*3360*/  @!P6 IMAD.MOV R153, RZ, RZ, -R153 ;  /* 0x000000ffff99e224 */ /* 0x000fe200078e0a99 */
[----:B------:R-:W-:Y:S01]  /*3370*/  ISETP.GE.AND P6, PT, R8, RZ, PT ;  /* 0x000000ff0800720c */ /* 0x000fe20003fc6270 */
[--C-:B------:R-:W-:Y:S01]  /*3380*/  @!P1 IMAD.IADD R157, R157, 0x1, -R0.reuse ;  /* 0x000000019d9d9824 */ /* 0x100fe200078e0a00 */
[----:B------:R-:W-:Y:S01]  /*3390*/  LOP3.LUT R8, R4, 0x80, RZ, 0xfc, !PT ;  /* 0x0000008004087812 */ /* 0x000fe200078efcff */
[--C-:B------:R-:W-:Y:S01]  /*33a0*/  @!P0 IMAD.IADD R161, R161, 0x1, -R0.reuse ;  /* 0x00000001a1a18824 */ /* 0x100fe200078e0a00 */
[----:B------:R-:W-:Y:S01]  /*33b0*/  ISETP.GE.AND P1, PT, R10, RZ, PT ;  /* 0x000000ff0a00720c */ /* 0x000fe20003f26270 */
[----:B------:R-:W-:Y:S01]  /*33c0*/  IMAD R165, R0, R7, R165 ;  /* 0x0000000700a57224 */ /* 0x000fe200078e02a5 */
[----:B------:R-:W-:Y:S01]  /*33d0*/  LOP3.LUT R7, R4, 0x7e, RZ, 0xfc, !PT ;  /* 0x0000007e04077812 */ /* 0x000fe200078efcff */
[----:B------:R-:W-:Y:S01]  /*33e0*/  @!P2 IMAD.IADD R163, R163, 0x1, -R0 ;  /* 0x00000001a3a3a824 */ /* 0x000fe200078e0a00 */
[----:B------:R-:W-:Y:S01]  /*33f0*/  ISETP.GT.U32.AND P0, PT, R0, R161, PT ;  /* 0x000000a10000720c */ /* 0x000fe20003f04070 */
[----:B------:R-:W-:Y:S01]  /*3400*/  @!P5 IMAD.MOV R157, RZ, RZ, -R157 ;  /* 0x000000ffff9dd224 */ /* 0x000fe200078e0a9d */
[----:B------:R-:W-:Y:S01]  /*3410*/  ISETP.GE.AND P5, PT, R6, RZ, PT ;  /* 0x000000ff0600720c */ /* 0x000fe20003fa6270 */
[----:B------:R-:W-:Y:S01]  /*3420*/  IMAD.HI.U32 R6, R5, R169, RZ ;  /* 0x000000a905067227 */ /* 0x000fe200078e00ff */
[----:B------:R-:W-:-:S02]  /*3430*/  IABS R167, R7 ;  /* 0x0000000700a77213 */ /* 0x000fc40000000000 */
[----:B------:R-:W-:Y:S01]  /*3440*/  ISETP.GT.U32.AND P2, PT, R0, R163, PT ;  /* 0x000000a30000720c */ /* 0x000fe20003f44070 */
[----:B------:R-:W-:Y:S01]  /*3450*/  @!P3 IMAD.MOV R159, RZ, RZ, -R159 ;  /* 0x000000ffff9fb224 */ /* 0x000fe200078e0a9f */
[----:B------:R-:W-:Y:S01]  /*3460*/  ISETP.GE.AND P3, PT, R7, RZ, PT ;  /* 0x000000ff0700720c */ /* 0x000fe20003f66270 */
[----:B------:R-:W-:Y:S01]  /*3470*/  IMAD.HI.U32 R7, R5, R167, RZ ;  /* 0x000000a705077227 */ /* 0x000fe200078e00ff */
[----:B------:R-:W-:Y:S02]  /*3480*/  IADD3 R6, -R6, RZ, RZ ;  /* 0x000000ff06067210 */ /* 0x000fe40007ffe1ff */
[----:B------:R-:W-:Y:S01]  /*3490*/  IABS R179, R8 ;  /* 0x0000000800b37213 */ /* 0x000fe20000000000 */
[----:B------:R-:W-:Y:S01]  /*34a0*/  IMAD.MOV R7, RZ, RZ, -R7 ;  /* 0x000000ffff077224 */ /* 0x000fe200078e0a07 */
[----:B------:R-:W-:Y:S01]  /*34b0*/  LOP3.LUT R10, R4, 0x84, RZ, 0xfc, !PT ;  /* 0x00000084040a7812 */ /* 0x000fe200078efcff */
[C---:B------:R-:W-:Y:S01]  /*34c0*/  IMAD R169, R0.reuse, R6, R169 ;  /* 0x0000000600a97224 */ /* 0x040fe200078e02a9 */
[----:B------:R-:W-:Y:S01]  /*34d0*/  IABS R175, R11 ;  /* 0x0000000b00af7213 */ /* 0x000fe20000000000 */
[--C-:B------:R-:W-:Y:S01]  /*34e0*/  @!P0 IMAD.IADD R161, R161, 0x1, -R0.reuse ;  /* 0x00000001a1a18824 */ /* 0x100fe200078e0a00 */
[C---:B------:R-:W-:Y:S01]  /*34f0*/  ISETP.GT.U32.AND P0, PT, R0.reuse, R165, PT ;  /* 0x000000a50000720c */ /* 0x040fe20003f04070 */
[C---:B------:R-:W-:Y:S01]  /*3500*/  IMAD R167, R0.reuse, R7, R167 ;  /* 0x0000000700a77224 */ /* 0x040fe200078e02a7 */
[----:B------:R-:W-:Y:S01]  /*3510*/  IABS R173, R10 ;  /* 0x0000000a00ad7213 */ /* 0x000fe20000000000 */
[----:B------:R-:W-:Y:S01]  /*3520*/  @!P2 IMAD.IADD R163, R163, 0x1, -R0 ;  /* 0x00000001a3a3a824 */ /* 0x000fe200078e0a00 */
[C---:B------:R-:W-:Y:S01]  /*3530*/  ISETP.GT.U32.AND P2, PT, R0.reuse, R169, PT ;  /* 0x000000a90000720c */ /* 0x040fe20003f44070 */
[----:B------:R-:W-:Y:S01]  /*3540*/  @!P6 IMAD.MOV R161, RZ, RZ, -R161 ;  /* 0x000000ffffa1e224 */ /* 0x000fe200078e0aa1 */
[----:B------:R-:W-:Y:S01]  /*3550*/  ISETP.GT.U32.AND P6, PT, R0, R167, PT ;  /* 0x000000a70000720c */ /* 0x000fe20003fc4070 */
[----:B------:R-:W-:Y:S01]  /*3560*/  @!P4 IMAD.MOV R155, RZ, RZ, -R155 ;  /* 0x000000ffff9bc224 */ /* 0x000fe200078e0a9b */
[----:B------:R-:W-:Y:S01]  /*3570*/  ISETP.GE.AND P4, PT, R9, RZ, PT ;  /* 0x000000ff0900720c */ /* 0x000fe20003f86270 */
[----:B------:R-:W-:Y:S01]  /*3580*/  IMAD.HI.U32 R6, R5, R179, RZ ;  /* 0x000000b305067227 */ /* 0x000fe200078e00ff */
[----:B------:R-:W-:-:S03]  /*3590*/  LOP3.LUT R9, R4, 0x82, RZ, 0xfc, !PT ;  /* 0x0000008204097812 */ /* 0x000fc600078efcff */
[----:B------:R-:W-:Y:S01]  /*35a0*/  @!P0 IMAD.IADD R165, R165, 0x1, -R0 ;  /* 0x00000001a5a58824 */ /* 0x000fe200078e0a00 */
[----:B------:R-:W-:Y:S01]  /*35b0*/  IABS R177, R9 ;  /* 0x0000000900b17213 */ /* 0x000fe20000000000 */
[----:B------:R-:W-:Y:S02]  /*35c0*/  IMAD.MOV R6, RZ, RZ, -R6 ;  /* 0x000000ffff067224 */ /* 0x000fe400078e0a06 */
[--C-:B------:R-:W-:Y:S01]  /*35d0*/  @!P2 IMAD.IADD R169, R169, 0x1, -R0.reuse ;  /* 0x00000001a9a9a824 */ /* 0x100fe200078e0a00 */
[C---:B------:R-:W-:Y:S01]  /*35e0*/  ISETP.GT.U32.AND P0, PT, R0.reuse, R165, PT ;  /* 0x000000a50000720c */ /* 0x040fe20003f04070 */
[----:B------:R-:W-:Y:S02]  /*35f0*/  @!P6 IMAD.IADD R167, R167, 0x1, -R0 ;  /* 0x00000001a7a7e824 */ /* 0x000fe400078e0a00 */
[----:B------:R-:W-:Y:S01]  /*3600*/  IMAD.HI.U32 R7, R5, R177, RZ ;  /* 0x000000b105077227 */ /* 0x000fe200078e00ff */
[C---:B------:R-:W-:Y:S02]  /*3610*/  ISETP.GT.U32.AND P2, PT, R0.reuse, R169, PT ;  /* 0x000000a90000720c */ /* 0x040fe40003f44070 */
[----:B------:R-:W-:Y:S01]  /*3620*/  ISETP.GT.U32.AND P6, PT, R0, R167, PT ;  /* 0x000000a70000720c */ /* 0x000fe20003fc4070 */
[----:B------:R-:W-:-:S02]  /*3630*/  IMAD.MOV R7, RZ, RZ, -R7 ;  /* 0x000000ffff077224 */ /* 0x000fc400078e0a07 */
[C---:B------:R-:W-:Y:S02]  /*3640*/  IMAD R179, R0.reuse, R6, R179 ;  /* 0x0000000600b37224 */ /* 0x040fe400078e02b3 */
[----:B------:R-:W-:Y:S02]  /*3650*/  IMAD R177, R0, R7, R177 ;  /* 0x0000000700b17224 */ /* 0x000fe400078e02b1 */
[----:B------:R-:W-:-:S04]  /*3660*/  IMAD.HI.U32 R6, R5, R173, RZ ;  /* 0x000000ad05067227 */ /* 0x000fc800078e00ff */
[--C-:B------:R-:W-:Y:S01]  /*3670*/  @!P2 IMAD.IADD R169, R169, 0x1, -R0.reuse ;  /* 0x00000001a9a9a824 */ /* 0x100fe200078e0a00 */
[----:B------:R-:W-:Y:S01]  /*3680*/  ISETP.GT.U32.AND P2, PT, R0, R179, PT ;  /* 0x000000b30000720c */ /* 0x000fe20003f44070 */
[----:B------:R-:W-:Y:S01]  /*3690*/  @!P4 IMAD.MOV R163, RZ, RZ, -R163 ;  /* 0x000000ffffa3c224 */ /* 0x000fe200078e0aa3 */
[----:B------:R-:W-:Y:S01]  /*36a0*/  ISETP.GE.AND P4, PT, R8, RZ, PT ;  /* 0x000000ff0800720c */ /* 0x000fe20003f86270 */
[----:B------:R-:W-:Y:S01]  /*36b0*/  @!P6 IMAD.IADD R167, R167, 0x1, -R0 ;  /* 0x00000001a7a7e824 */ /* 0x000fe200078e0a00 */
[----:B------:R-:W-:Y:S01]  /*36c0*/  ISETP.GT.U32.AND P6, PT, R0, R177, PT ;  /* 0x000000b10000720c */ /* 0x000fe20003fc4070 */
[----:B------:R-:W-:Y:S02]  /*36d0*/  IMAD.MOV R8, RZ, RZ, -R6 ;  /* 0x000000ffff087224 */ /* 0x000fe400078e0a06 */
[----:B------:R-:W-:-:S04]  /*36e0*/  IMAD.HI.U32 R6, R5, R175, RZ ;  /* 0x000000af05067227 */ /* 0x000fc800078e00ff */
[----:B------:R-:W-:Y:S01]  /*36f0*/  @!P0 IMAD.IADD R165, R165, 0x1, -R0 ;  /* 0x00000001a5a58824 */ /* 0x000fe200078e0a00 */
[----:B------:R-:W-:Y:S01]  /*3700*/  ISETP.GE.AND P0, PT, R9, RZ, PT ;  /* 0x000000ff0900720c */ /* 0x000fe20003f06270 */
[C---:B------:R-:W-:Y:S02]  /*3710*/  IMAD R173, R0.reuse, R8, R173 ;  /* 0x0000000800ad7224 */ /* 0x040fe400078e02ad */
[----:B------:R-:W-:Y:S02]  /*3720*/  IMAD.MOV R9, RZ, RZ, -R6 ;  /* 0x000000ffff097224 */ /* 0x000fe400078e0a06 */
[----:B------:R-:W-:Y:S01]  /*3730*/  @!P2 IMAD.IADD R179, R179, 0x1, -R0 ;  /* 0x00000001b3b3a824 */ /* 0x000fe200078e0a00 */
[C---:B------:R-:W-:Y:S01]  /*3740*/  ISETP.GT.U32.AND P2, PT, R0.reuse, R173, PT ;  /* 0x000000ad0000720c */ /* 0x040fe20003f44070 */
[----:B------:R-:W-:Y:S01]  /*3750*/  IMAD R175, R0, R9, R175 ;  /* 0x0000000900af7224 */ /* 0x000fe200078e02af */
[----:B------:R-:W-:Y:S01]  /*3760*/  @!P6 IADD3 R177, R177, -R0, RZ ;  /* 0x80000000b1b1e210 */ /* 0x000fe20007ffe0ff */
[----:B------:R-:W-:Y:S01]  /*3770*/  IMAD.HI.U32 R7, R5, R171, RZ ;  /* 0x000000ab05077227 */ /* 0x000fe200078e00ff */
[----:B------:R-:W-:-:S02]  /*3780*/  LOP3.LUT R9, R4, 0x90, RZ, 0xfc, !PT ;  /* 0x0000009004097812 */ /* 0x000fc400078efcff */
[----:B------:R-:W-:Y:S01]  /*3790*/  ISETP.GT.U32.AND P6, PT, R0, R175, PT ;  /* 0x000000af0000720c */ /* 0x000fe20003fc4070 */
[----:B------:R-:W-:Y:S01]  /*37a0*/  IMAD.MOV R7, RZ, RZ, -R7 ;  /* 0x000000ffff077224 */ /* 0x000fe200078e0a07 */
[----:B------:R-:W-:Y:S01]  /*37b0*/  IABS R187, R9 ;  /* 0x0000000900bb7213 */ /* 0x000fe20000000000 */
[----:B------:R-:W-:-:S04]  /*37c0*/  IMAD.HI.U32 R6, R5, R185, RZ ;  /* 0x000000b905067227 */ /* 0x000fc800078e00ff */
[--C-:B------:R-:W-:Y:S01]  /*37d0*/  @!P2 IMAD.IADD R173, R173, 0x1, -R0.reuse ;  /* 0x00000001adada824 */ /* 0x100fe200078e0a00 */
[C---:B------:R-:W-:Y:S01]  /*37e0*/  ISETP.GT.U32.AND P2, PT, R0.reuse, R179, PT ;  /* 0x000000b30000720c */ /* 0x040fe20003f44070 */
[C---:B------:R-:W-:Y:S02]  /*37f0*/  IMAD R171, R0.reuse, R7, R171 ;  /* 0x0000000700ab7224 */ /* 0x040fe400078e02ab */
[----:B------:R-:W-:Y:S02]  /*3800*/  @!P3 IMAD.MOV R167, RZ, RZ, -R167 ;  /* 0x000000ffffa7b224 */ /* 0x000fe400078e0aa7 */
[----:B------:R-:W-:Y:S01]  /*3810*/  @!P6 IMAD.IADD R175, R175, 0x1, -R0 ;  /* 0x00000001afafe824 */ /* 0x000fe200078e0a00 */
[C---:B------:R-:W-:Y:S01]  /*3820*/  ISETP.GT.U32.AND P6, PT, R0.reuse, R173, PT ;  /* 0x000000ad0000720c */ /* 0x040fe20003fc4070 */
[----:B------:R-:W-:Y:S01]  /*3830*/  IMAD.MOV R6, RZ, RZ, -R6 ;  /* 0x000000ffff067224 */ /* 0x000fe200078e0a06 */
[----:B------:R-:W-:Y:S01]  /*3840*/  ISETP.GT.U32.AND P3, PT, R0, R171, PT ;  /* 0x000000ab0000720c */ /* 0x000fe20003f64070 */
[----:B------:R-:W-:-:S04]  /*3850*/  IMAD.HI.U32 R8, R5, R181, RZ ;  /* 0x000000b505087227 */ /* 0x000fc800078e00ff */
[----:B------:R-:W-:Y:S01]  /*3860*/  @!P5 IMAD.MOV R169, RZ, RZ, -R169 ;  /* 0x000000ffffa9d224 */ /* 0x000fe200078e0aa9 */
[C---:B------:R-:W-:Y:S01]  /*3870*/  ISETP.GT.U32.AND P5, PT, R0.reuse, R175, PT ;  /* 0x000000af0000720c */ /* 0x040fe20003fa4070 */
[C---:B------:R-:W-:Y:S02]  /*3880*/  IMAD R185, R0.reuse, R6, R185 ;  /* 0x0000000600b97224 */ /* 0x040fe400078e02b9 */
[----:B------:R-:W-:Y:S02]  /*3890*/  IMAD.MOV R8, RZ, RZ, -R8 ;  /* 0x000000ffff087224 */ /* 0x000fe400078e0a08 */
[----:B------:R-:W-:Y:S01]  /*38a0*/  @!P1 IMAD.MOV R165, RZ, RZ, -R165 ;  /* 0x000000ffffa59224 */ /* 0x000fe200078e0aa5 */
[C---:B------:R-:W-:Y:S01]  /*38b0*/  ISETP.GT.U32.AND P1, PT, R0.reuse, R177, PT ;  /* 0x000000b10000720c */ /* 0x040fe20003f24070 */
[--C-:B------:R-:W-:Y:S01]  /*38c0*/  @!P6 IMAD.IADD R173, R173, 0x1, -R0.reuse ;  /* 0x00000001adade824 */ /* 0x100fe200078e0a00 */
[C---:B------:R-:W-:Y:S01]  /*38d0*/  ISETP.GT.U32.AND P6, PT, R0.reuse, R185, PT ;  /* 0x000000b90000720c */ /* 0x040fe20003fc4070 */
[----:B------:R-:W-:Y:S01]  /*38e0*/  IMAD R181, R0, R8, R181 ;  /* 0x0000000800b57224 */ /* 0x000fe200078e02b5 */
[----:B------:R-:W-:Y:S01]  /*38f0*/  LOP3.LUT R8, R4, 0x8e, RZ, 0xfc, !PT ;  /* 0x0000008e04087812 */ /* 0x000fe200078efcff */
[----:B------:R-:W-:-:S02]  /*3900*/  @!P2 IMAD.IADD R179, R179, 0x1, -R0 ;  /* 0x00000001b3b3a824 */ /* 0x000fc400078e0a00 */
[--C-:B------:R-:W-:Y:S01]  /*3910*/  @!P3 IMAD.IADD R171, R171, 0x1, -R0.reuse ;  /* 0x00000001ababb824 */ /* 0x100fe200078e0a00 */
[----:B------:R-:W-:Y:S01]  /*3920*/  ISETP.GT.U32.AND P2, PT, R0, R181, PT ;  /* 0x000000b50000720c */ /* 0x000fe20003f44070 */
[----:B------:R-:W-:Y:S01]  /*3930*/  IMAD.HI.U32 R7, R5, R187, RZ ;  /* 0x000000bb05077227 */ /* 0x000fe200078e00ff */
[----:B------:R-:W-:Y:S02]  /*3940*/  IABS R183, R8 ;  /* 0x0000000800b77213 */ /* 0x000fe40000000000 */
[----:B------:R-:W-:Y:S01]  /*3950*/  ISETP.GE.AND P3, PT, R12, RZ, PT ;  /* 0x000000ff0c00720c */ /* 0x000fe20003f66270 */
[--C-:B------:R-:W-:Y:S01]  /*3960*/  @!P5 IMAD.IADD R175, R175, 0x1, -R0.reuse ;  /* 0x00000001afafd824 */ /* 0x100fe200078e0a00 */
[----:B------:R-:W-:Y:S01]  /*3970*/  ISETP.GE.AND P5, PT, R11, RZ, PT ;  /* 0x000000ff0b00720c */ /* 0x000fe20003fa6270 */
[----:B------:R-:W-:Y:S01]  /*3980*/  @!P4 IMAD.MOV R179, RZ, RZ, -R179 ;  /* 0x000000ffffb3c224 */ /* 0x000fe200078e0ab3 */
[----:B------:R-:W-:Y:S01]  /*3990*/  ISETP.GT.U32.AND P4, PT, R0, R171, PT ;  /* 0x000000ab0000720c */ /* 0x000fe20003f84070 */
[----:B------:R-:W-:Y:S01]  /*39a0*/  IMAD.MOV R7, RZ, RZ, -R7 ;  /* 0x000000ffff077224 */ /* 0x000fe200078e0a07 */
[----:B------:R-:W-:Y:S01]  /*39b0*/  LOP3.LUT R11, R4, 0xa2, RZ, 0xfc, !PT ;  /* 0x000000a2040b7812 */ /* 0x000fe200078efcff */
[--C-:B------:R-:W-:Y:S01]  /*39c0*/  @!P1 IMAD.IADD R177, R177, 0x1, -R0.reuse ;  /* 0x00000001b1b19824 */ /* 0x100fe200078e0a00 */
[----:B------:R-:W-:Y:S01]  /*39d0*/  ISETP.GE.AND P1, PT, R10, RZ, PT ;  /* 0x000000ff0a00720c */ /* 0x000fe20003f26270 */
[----:B------:R-:W-:Y:S01]  /*39e0*/  IMAD R187, R0, R7, R187 ;  /* 0x0000000700bb7224 */ /* 0x000fe200078e02bb */
[C---:B------:R-:W-:Y:S01]  /*39f0*/  LOP3.LUT R7, R4.reuse, 0x92, RZ, 0xfc, !PT ;  /* 0x0000009204077812 */ /* 0x040fe200078efcff */
[----:B------:R-:W-:Y:S01]  /*3a00*/  @!P6 IMAD.IADD R185, R185, 0x1, -R0 ;  /* 0x00000001b9b9e824 */ /* 0x000fe200078e0a00 */
[----:B------:R-:W-:Y:S01]  /*3a10*/  LOP3.LUT R10, R4, 0x94, RZ, 0xfc, !PT ;  /* 0x00000094040a7812 */ /* 0x000fe200078efcff */
[----:B------:R-:W-:Y:S01]  /*3a20*/  IMAD.HI.U32 R6, R5, R183, RZ ;  /* 0x000000b705067227 */ /* 0x000fe200078e00ff */
[----:B------:R-:W-:-:S02]  /*3a30*/  IABS R189, R7 ;  /* 0x0000000700bd7213 */ /* 0x000fc40000000000 */
[C---:B------:R-:W-:Y:S01]  /*3a40*/  ISETP.GT.U32.AND P6, PT, R0.reuse, R185, PT ;  /* 0x000000b90000720c */ /* 0x040fe20003fc4070 */
[----:B------:R-:W-:Y:S01]  /*3a50*/  IMAD.MOV R6, RZ, RZ, -R6 ;  /* 0x000000ffff067224 */ /* 0x000fe200078e0a06 */
[----:B------:R-:W-:Y:S01]  /*3a60*/  @!P4 IADD3 R171, R171, -R0, RZ ;  /* 0x80000000ababc210 */ /* 0x000fe20007ffe0ff */
[----:B------:R-:W-:Y:S01]  /*3a70*/  @!P2 IMAD.IADD R181, R181, 0x1, -R0 ;  /* 0x00000001b5b5a824 */ /* 0x000fe200078e0a00 */
[----:B------:R-:W-:Y:S01]  /*3a80*/  ISETP.GT.U32.AND P4, PT, R0, R187, PT ;  /* 0x000000bb0000720c */ /* 0x000fe20003f84070 */
[----:B------:R-:W-:Y:S01]  /*3a90*/  @!P5 IMAD.MOV R175, RZ, RZ, -R175 ;  /* 0x000000ffffafd224 */ /* 0x000fe200078e0aaf */
[----:B------:R-:W-:Y:S01]  /*3aa0*/  ISETP.GE.AND P5, PT, R14, RZ, PT ;  /* 0x000000ff0e00720c */ /* 0x000fe20003fa6270 */
[C---:B------:R-:W-:Y:S01]  /*3ab0*/  IMAD R183, R0.reuse, R6, R183 ;  /* 0x0000000600b77224 */ /* 0x040fe200078e02b7 */
[----:B------:R-:W-:Y:S01]  /*3ac0*/  ISETP.GE.AND P2, PT, R13, RZ, PT ;  /* 0x000000ff0d00720c */ /* 0x000fe20003f46270 */
[----:B------:R-:W-:Y:S01]  /*3ad0*/  @!P0 IMAD.MOV R177, RZ, RZ, -R177 ;  /* 0x000000ffffb18224 */ /* 0x000fe200078e0ab1 */
[----:B------:R-:W-:Y:S01]  /*3ae0*/  ISETP.GT.U32.AND P0, PT, R0, R181, PT ;  /* 0x000000b50000720c */ /* 0x000fe20003f04070 */
[----:B------:R-:W-:Y:S01]  /*3af0*/  IMAD.HI.U32 R6, R5, R189, RZ ;  /* 0x000000bd05067227 */ /* 0x000fe200078e00ff */
[----:B------:R-:W-:-:S02]  /*3b00*/  IABS R191, R10 ;  /* 0x0000000a00bf7213 */ /* 0x000fc40000000000 */
[----:B------:R-:W-:Y:S01]  /*3b10*/  IABS R205, R11 ;  /* 0x0000000b00cd7213 */ /* 0x000fe20000000000 */
        /* <DEDUP_REMOVED lines=8> */
[----:B------:R-:W-:Y:S01]  /*3ba0*/  @!P5 IMAD.MOV R185, RZ, RZ, -R185 ;  /* 0x000000ffffb9d224 */ /* 0x000fe200078e0ab9 */
[----:B------:R-:W-:Y:S01]  /*3bb0*/  LOP3.LUT R9, R4, 0x9a, RZ, 0xfc, !PT ;  /* 0x0000009a04097812 */ /* 0x000fe200078efcff */
[--C-:B------:R-:W-:Y:S01]  /*3bc0*/  @!P0 IMAD.IADD R181, R181, 0x1, -R0.reuse ;  /* 0x00000001b5b58824 */ /* 0x100fe200078e0a00 */
[C---:B------:R-:W-:Y:S01]  /*3bd0*/  ISETP.GT.U32.AND P5, PT, R0.reuse, R189, PT ;  /* 0x000000bd0000720c */ /* 0x040fe20003fa4070 */
[--C-:B------:R-:W-:Y:S01]  /*3be0*/  @!P4 IMAD.IADD R187, R187, 0x1, -R0.reuse ;  /* 0x00000001bbbbc824 */ /* 0x100fe200078e0a00 */
[----:B------:R-:W-:Y:S01]  /*3bf0*/  IABS R193, R6 ;  /* 0x0000000600c17213 */ /* 0x000fe20000000000 */
[----:B------:R-:W-:Y:S01]  /*3c00*/  @!P1 IMAD.IADD R183, R183, 0x1, -R0 ;  /* 0x00000001b7b79824 */ /* 0x000fe200078e0a00 */
[----:B------:R-:W-:Y:S01]  /*3c10*/  ISETP.GE.AND P1, PT, R7, RZ, PT ;  /* 0x000000ff0700720c */ /* 0x000fe20003f26270 */
[----:B------:R-:W-:Y:S01]  /*3c20*/  @!P2 IMAD.MOV R181, RZ, RZ, -R181 ;  /* 0x000000ffffb5a224 */ /* 0x000fe200078e0ab5 */
[----:B------:R-:W-:Y:S01]  /*3c30*/  ISETP.GT.U32.AND P2, PT, R0, R187, PT ;  /* 0x000000bb0000720c */ /* 0x000fe20003f44070 */
[----:B------:R-:W-:Y:S01]  /*3c40*/  IMAD.HI.U32 R7, R5, R191, RZ ;  /* 0x000000bf05077227 */ /* 0x000fe200078e00ff */
[----:B------:R-:W-:-:S02]  /*3c50*/  IABS R197, R9 ;  /* 0x0000000900c57213 */ /* 0x000fc40000000000 */
[----:B------:R-:W-:Y:S01]  /*3c60*/  ISETP.GE.AND P0, PT, R8, RZ, PT ;  /* 0x000000ff0800720c */ /* 0x000fe20003f06270 */
[----:B------:R-:W-:Y:S01]  /*3c70*/  @!P3 IMAD.MOV R171, RZ, RZ, -R171 ;  /* 0x000000ffffabb224 */ /* 0x000fe200078e0aab */
[----:B------:R-:W-:Y:S01]  /*3c80*/  ISETP.GT.U32.AND P3, PT, R0, R183, PT ;  /* 0x000000b70000720c */ /* 0x000fe20003f64070 */
[----:B------:R-:W-:Y:S01]  /*3c90*/  IMAD.MOV R7, RZ, RZ, -R7 ;  /* 0x000000ffff077224 */ /* 0x000fe200078e0a07 */
[----:B------:R-:W-:Y:S01]  /*3ca0*/  ISETP.GE.AND P4, PT, R10, RZ, PT ;  /* 0x000000ff0a00720c */ /* 0x000fe20003f86270 */
[--C-:B------:R-:W-:Y:S01]  /*3cb0*/  @!P5 IMAD.IADD R189, R189, 0x1, -R0.reuse ;  /* 0x00000001bdbdd824 */ /* 0x100fe200078e0a00 */
[----:B------:R-:W-:Y:S01]  /*3cc0*/  LOP3.LUT R10, R4, 0xa0, RZ, 0xfc, !PT ;  /* 0x000000a0040a7812 */ /* 0x000fe200078efcff */
[----:B------:R-:W-:Y:S01]  /*3cd0*/  IMAD R191, R0, R7, R191 ;  /* 0x0000000700bf7224 */ /* 0x000fe200078e02bf */
[----:B------:R-:W-:Y:S01]  /*3ce0*/  LOP3.LUT R7, R4, 0x98, RZ, 0xfc, !PT ;  /* 0x0000009804077812 */ /* 0x000fe200078efcff */
[----:B------:R-:W-:Y:S01]  /*3cf0*/  @!P2 IMAD.IADD R187, R187, 0x1, -R0 ;  /* 0x00000001bbbba824 */ /* 0x000fe200078e0a00 */
[C---:B------:R-:W-:Y:S01]  /*3d00*/  ISETP.GT.U32.AND P5, PT, R0.reuse, R189, PT ;  /* 0x000000bd0000720c */ /* 0x040fe20003fa4070 */
[----:B------:R-:W-:Y:S01]  /*3d10*/  IMAD.HI.U32 R8, R5, R197, RZ ;  /* 0x000000c505087227 */ /* 0x000fe200078e00ff */
[----:B------:R-:W-:-:S02]  /*3d20*/  ISETP.GT.U32.AND P2, PT, R0, R191, PT ;  /* 0x000000bf0000720c */ /* 0x000fc40003f44070 */
[----:B------:R-:W-:Y:S01]  /*3d30*/  IABS R195, R7 ;  /* 0x0000000700c37213 */ /* 0x000fe20000000000 */
[----:B------:R-:W-:Y:S01]  /*3d40*/  @!P3 IMAD.IADD R183, R183, 0x1, -R0 ;  /* 0x00000001b7b7b824 */ /* 0x000fe200078e0a00 */
[----:B------:R-:W-:Y:S01]  /*3d50*/  ISETP.GE.AND P3, PT, R6, RZ, PT ;  /* 0x000000ff0600720c */ /* 0x000fe20003f66270 */
[----:B------:R-:W-:Y:S01]  /*3d60*/  IMAD.HI.U32 R6, R5, R193, RZ ;  /* 0x000000c105067227 */ /* 0x000fe200078e00ff */
[----:B------:R-:W-:Y:S02]  /*3d70*/  IABS R207, R10 ;  /* 0x0000000a00cf7213 */ /* 0x000fe40000000000 */
[----:B------:R-:W-:Y:S01]  /*3d80*/  IABS R225, R12 ;  /* 0x0000000c00e17213 */ /* 0x000fe20000000000 */
[----:B------:R-:W-:Y:S01]  /*3d90*/  IMAD.MOV R6, RZ, RZ, -R6 ;  /* 0x000000ffff067224 */ /* 0x000fe200078e0a06 */
[----:B------:R-:W-:Y:S01]  /*3da0*/  LOP3.LUT R13, R4, 0xc6, RZ, 0xfc, !PT ;  /* 0x000000c6040d7812 */ /* 0x000fe200078efcff */
[----:B------:R-:W-:Y:S01]  /*3db0*/  IMAD.MOV R8, RZ, RZ, -R8 ;  /* 0x000000ffff087224 */ /* 0x000fe200078e0a08 */
[----:B------:R-:W-:Y:S01]  /*3dc0*/  @!P5 IADD3 R189, R189, -R0, RZ ;  /* 0x80000000bdbdd210 */ /* 0x000fe20007ffe0ff */
[----:B------:R-:W-:Y:S01]  /*3dd0*/  @!P2 IMAD.IADD R191, R191, 0x1, -R0 ;  /* 0x00000001bfbfa824 */ /* 0x000fe200078e0a00 */
[----:B------:R-:W-:Y:S01]  /*3de0*/  IABS R241, R13 ;  /* 0x0000000d00f17213 */ /* 0x000fe20000000000 */
[----:B------:R-:W-:Y:S01]  /*3df0*/  IMAD R193, R0, R6, R193 ;  /* 0x0000000600c17224 */ /* 0x000fe200078e02c1 */
[----:B------:R-:W-:Y:S01]  /*3e00*/  LOP3.LUT R14, R4, 0xda, RZ, 0xfc, !PT ;  /* 0x000000da040e7812 */ /* 0x000fe200078efcff */
[C---:B------:R-:W-:Y:S01]  /*3e10*/  IMAD R197, R0.reuse, R8, R197 ;  /* 0x0000000800c57224 */ /* 0x040fe200078e02c5 */
[C---:B------:R-:W-:Y:S01]  /*3e20*/  ISETP.GT.U32.AND P2, PT, R0.reuse, R191, PT ;  /* 0x000000bf0000720c */ /* 0x040fe20003f44070 */
[----:B------:R-:W-:Y:S01]  /*3e30*/  @!P0 IMAD.MOV R183, RZ, RZ, -R183 ;  /* 0x000000ffffb78224 */ /* 0x000fe200078e0ab7 */
[----:B------:R-:W-:Y:S01]  /*3e40*/  ISETP.GE.AND P0, PT, R7, RZ, PT ;  /* 0x000000ff0700720c */ /* 0x000fe20003f06270 */
[----:B------:R-:W-:Y:S01]  /*3e50*/  @!P1 IMAD.MOV R189, RZ, RZ, -R189 ;  /* 0x000000ffffbd9224 */ /* 0x000fe200078e0abd */
[C---:B------:R-:W-:Y:S01]  /*3e60*/  ISETP.GT.U32.AND P5, PT, R0.reuse, R193, PT ;  /* 0x000000c10000720c */ /* 0x040fe20003fa4070 */
[----:B------:R-:W-:Y:S01]  /*3e70*/  IMAD.HI.U32 R7, R5, R195, RZ ;  /* 0x000000c305077227 */ /* 0x000fe200078e00ff */
[----:B------:R-:W-:-:S02]  /*3e80*/  ISETP.GT.U32.AND P1, PT, R0, R197, PT ;  /* 0x000000c50000720c */ /* 0x000fc40003f24070 */
[----:B------:R-:W-:Y:S01]  /*3e90*/  IABS R21, R14 ;  /* 0x0000000e00157213 */ /* 0x000fe20000000000 */
[----:B------:R-:W-:Y:S02]  /*3ea0*/  IMAD.MOV R7, RZ, RZ, -R7 ;  /* 0x000000ffff077224 */ /* 0x000fe400078e0a07 */
[----:B------:R-:W-:Y:S01]  /*3eb0*/  @!P6 IMAD.MOV R187, RZ, RZ, -R187 ;  /* 0x000000ffffbbe224 */ /* 0x000fe200078e0abb */
[----:B------:R-:W-:Y:S01]  /*3ec0*/  ISETP.GE.AND P6, PT, R9, RZ, PT ;  /* 0x000000ff0900720c */ /* 0x000fe20003fc6270 */
[----:B------:R-:W-:Y:S01]  /*3ed0*/  IMAD R195, R0, R7, R195 ;  /* 0x0000000700c37224 */ /* 0x000fe200078e02c3 */
[C---:B------:R-:W-:Y:S01]  /*3ee0*/  LOP3.LUT R7, R4.reuse, 0x9c, RZ, 0xfc, !PT ;  /* 0x0000009c04077812 */ /* 0x040fe200078efcff */
[--C-:B------:R-:W-:Y:S01]  /*3ef0*/  @!P2 IMAD.IADD R191, R191, 0x1, -R0.reuse ;  /* 0x00000001bfbfa824 */ /* 0x100fe200078e0a00 */
[----:B------:R-:W-:Y:S01]  /*3f00*/  LOP3.LUT R9, R4, 0x9e, RZ, 0xfc, !PT ;  /* 0x0000009e04097812 */ /* 0x000fe200078efcff */
        /* <DEDUP_REMOVED lines=8> */
[----:B------:R-:W-:Y:S01]  /*3f90*/  ISETP.GT.U32.AND P1, PT, R0, R197, PT ;  /* 0x000000c50000720c */ /* 0x000fe20003f24070 */
[----:B------:R-:W-:Y:S01]  /*3fa0*/  IMAD.HI.U32 R7, R5, R207, RZ ;  /* 0x000000cf05077227 */ /* 0x000fe200078e00ff */
[----:B------:R-:W-:-:S03]  /*3fb0*/  IABS R201, R9 ;  /* 0x0000000900c97213 */ /* 0x000fc60000000000 */
[----:B------:R-:W-:Y:S02]  /*3fc0*/  IMAD.MOV R6, RZ, RZ, -R6 ;  /* 0x000000ffff067224 */ /* 0x000fe400078e0a06 */
[----:B------:R-:W-:-:S04]  /*3fd0*/  IMAD.HI.U32 R8, R5, R205, RZ ;  /* 0x000000cd05087227 */ /* 0x000fc800078e00ff */
[----:B------:R-:W-:Y:S02]  /*3fe0*/  IMAD.MOV R7, RZ, RZ, -R7 ;  /* 0x000000ffff077224 */ /* 0x000fe400078e0a07 */
[C---:B------:R-:W-:Y:S02]  /*3ff0*/  IMAD R199, R0.reuse, R6, R199 ;  /* 0x0000000600c77224 */ /* 0x040fe400078e02c7 */
[----:B------:R-:W-:Y:S02]  /*4000*/  IMAD.MOV R8, RZ, RZ, -R8 ;  /* 0x000000ffff087224 */ /* 0x000fe400078e0a08 */
[----:B------:R-:W-:Y:S01]  /*4010*/  IMAD R207, R0, R7, R207 ;  /* 0x0000000700cf7224 */ /* 0x000fe200078e02cf */
[----:B------:R-:W-:Y:S01]  /*4020*/  LOP3.LUT R7, R4, 0xa4, RZ, 0xfc, !PT ;  /* 0x000000a404077812 */ /* 0x000fe200078efcff */
[--C-:B------:R-:W-:Y:S01]  /*4030*/  @!P5 IMAD.IADD R193, R193, 0x1, -R0.reuse ;  /* 0x00000001c1c1d824 */ /* 0x100fe200078e0a00 */
[C---:B------:R-:W-:Y:S01]  /*4040*/  ISETP.GT.U32.AND P5, PT, R0.reuse, R199, PT ;  /* 0x000000c70000720c */ /* 0x040fe20003fa4070 */
[C---:B------:R-:W-:Y:S01]  /*4050*/  IMAD R205, R0.reuse, R8, R205 ;  /* 0x0000000800cd7224 */ /* 0x040fe200078e02cd */
[----:B------:R-:W-:Y:S01]  /*4060*/  IABS R203, R7 ;  /* 0x0000000700cb7213 */ /* 0x000fe20000000000 */
[----:B------:R-:W-:Y:S01]  /*4070*/  @!P1 IMAD.IADD R197, R197, 0x1, -R0 ;  /* 0x00000001c5c59824 */ /* 0x000fe200078e0a00 */
[----:B------:R-:W-:Y:S01]  /*4080*/  ISETP.GT.U32.AND P1, PT, R0, R207, PT ;  /* 0x000000cf0000720c */ /* 0x000fe20003f24070 */
[----:B------:R-:W-:Y:S01]  /*4090*/  IMAD.HI.U32 R6, R5, R201, RZ ;  /* 0x000000c905067227 */ /* 0x000fe200078e00ff */
[----:B------:R-:W-:-:S03]  /*40a0*/  LOP3.LUT R8, R4, 0xa6, RZ, 0xfc, !PT ;  /* 0x000000a604087812 */ /* 0x000fc600078efcff */
[----:B------:R-:W-:Y:S01]  /*40b0*/  @!P6 IMAD.MOV R197, RZ, RZ, -R197 ;  /* 0x000000ffffc5e224 */ /* 0x000fe200078e0ac5 */
[C---:B------:R-:W-:Y:S01]  /*40c0*/  ISETP.GT.U32.AND P6, PT, R0.reuse, R205, PT ;  /* 0x000000cd0000720c */ /* 0x040fe20003fc4070 */
[----:B------:R-:W-:Y:S01]  /*40d0*/  IMAD.MOV R6, RZ, RZ, -R6 ;  /* 0x000000ffff067224 */ /* 0x000fe200078e0a06 */
[----:B------:R-:W-:Y:S01]  /*40e0*/  IABS R209, R8 ;  /* 0x0000000800d17213 */ /* 0x000fe20000000000 */
[----:B------:R-:W-:Y:S02]  /*40f0*/  @!P2 IMAD.IADD R195, R195, 0x1, -R0 ;  /* 0x00000001c3c3a824 */ /* 0x000fe400078e0a00 */
[C---:B------:R-:W-:Y:S02]  /*4100*/  IMAD R201, R0.reuse, R6, R201 ;  /* 0x0000000600c97224 */ /* 0x040fe400078e02c9 */
[----:B------:R-:W-:Y:S01]  /*4110*/  IMAD.HI.U32 R6, R5, R203, RZ ;  /* 0x000000cb05067227 */ /* 0x000fe200078e00ff */
[----:B------:R-:W-:-:S03]  /*4120*/  ISETP.GT.U32.AND P2, PT, R0, R195, PT ;  /* 0x000000c30000720c */ /* 0x000fc60003f44070 */
[--C-:B------:R-:W-:Y:S01]  /*4130*/  @!P5 IMAD.IADD R199, R199, 0x1, -R0.reuse ;  /* 0x00000001c7c7d824 */ /* 0x100fe200078e0a00 */
[C---:B------:R-:W-:Y:S01]  /*4140*/  ISETP.GT.U32.AND P5, PT, R0.reuse, R201, PT ;  /* 0x000000c90000720c */ /* 0x040fe20003fa4070 */
[----:B------:R-:W-:Y:S02]  /*4150*/  @!P1 IMAD.IADD R207, R207, 0x1, -R0 ;  /* 0x00000001cfcf9824 */ /* 0x000fe400078e0a00 */
[----:B------:R-:W-:Y:S02]  /*4160*/  IMAD.MOV R6, RZ, RZ, -R6 ;  /* 0x000000ffff067224 */ /* 0x000fe400078e0a06 */
[----:B------:R-:W-:Y:S01]  /*4170*/  @!P3 IMAD.MOV R193, RZ, RZ, -R193 ;  /* 0x000000ffffc1b224 */ /* 0x000fe200078e0ac1 */
[C---:B------:R-:W-:Y:S01]  /*4180*/  ISETP.GT.U32.AND P3, PT, R0.reuse, R199, PT ;  /* 0x000000c70000720c */ /* 0x040fe20003f64070 */
[----:B------:R-:W-:Y:S01]  /*4190*/  @!P6 IMAD.IADD R205, R205, 0x1, -R0 ;  /* 0x00000001cdcde824 */ /* 0x000fe200078e0a00 */
[C---:B------:R-:W-:Y:S01]  /*41a0*/  ISETP.GT.U32.AND P6, PT, R0.reuse, R207, PT ;  /* 0x000000cf0000720c */ /* 0x040fe20003fc4070 */
[----:B------:R-:W-:-:S02]  /*41b0*/  IMAD R203, R0, R6, R203 ;  /* 0x0000000600cb7224 */ /* 0x000fc400078e02cb */
[----:B------:R-:W-:Y:S02]  /*41c0*/  IMAD.HI.U32 R6, R5, R209, RZ ;  /* 0x000000d105067227 */ /* 0x000fe400078e00ff */
[----:B------:R-:W-:Y:S02]  /*41d0*/  @!P5 IADD3 R201, R201, -R0, RZ ;  /* 0x80000000c9c9d210 */ /* 0x000fe40007ffe0ff */
[----:B------:R-:W-:Y:S01]  /*41e0*/  IMAD.MOV R6, RZ, RZ, -R6 ;  /* 0x000000ffff067224 */ /* 0x000fe200078e0a06 */
[----:B------:R-:W-:Y:S01]  /*41f0*/  ISETP.GE.AND P5, PT, R7, RZ, PT ;  /* 0x000000ff0700720c */ /* 0x000fe20003fa6270 */
[--C-:B------:R-:W-:Y:S01]  /*4200*/  @!P2 IMAD.IADD R195, R195, 0x1, -R0.reuse ;  /* 0x00000001c3c3a824 */ /* 0x100fe200078e0a00 */
[----:B------:R-:W-:Y:S01]  /*4210*/  ISETP.GE.AND P2, PT, R9, RZ, PT ;  /* 0x000000ff0900720c */ /* 0x000fe20003f46270 */
[----:B------:R-:W-:Y:S01]  /*4220*/  IMAD R209, R0, R6, R209 ;  /* 0x0000000600d17224 */ /* 0x000fe200078e02d1 */
[----:B------:R-:W-:Y:S01]  /*4230*/  LOP3.LUT R9, R4, 0xa8, RZ, 0xfc, !PT ;  /* 0x000000a804097812 */ /* 0x000fe200078efcff */
[----:B------:R-:W-:Y:S01]  /*4240*/  @!P0 IMAD.MOV R195, RZ, RZ, -R195 ;  /* 0x000000ffffc38224 */ /* 0x000fe200078e0ac3 */
[----:B------:R-:W-:Y:S01]  /*4250*/  ISETP.GE.AND P0, PT, R10, RZ, PT ;  /* 0x000000ff0a00720c */ /* 0x000fe20003f06270 */
[--C-:B------:R-:W-:Y:S01]  /*4260*/  @!P3 IMAD.IADD R199, R199, 0x1, -R0.reuse ;  /* 0x00000001c7c7b824 */ /* 0x100fe200078e0a00 */
[C---:B------:R-:W-:Y:S01]  /*4270*/  ISETP.GT.U32.AND P1, PT, R0.reuse, R201, PT ;  /* 0x000000c90000720c */ /* 0x040fe20003f24070 */
[----:B------:R-:W-:Y:S01]  /*4280*/  @!P6 IMAD.IADD R207, R207, 0x1, -R0 ;  /* 0x00000001cfcfe824 */ /* 0x000fe200078e0a00 */
[----:B------:R-:W-:Y:S01]  /*4290*/  ISETP.GT.U32.AND P6, PT, R0, R209, PT ;  /* 0x000000d10000720c */ /* 0x000fe20003fc4070 */
[----:B------:R-:W-:Y:S01]  /*42a0*/  @!P4 IMAD.MOV R199, RZ, RZ, -R199 ;  /* 0x000000ffffc7c224 */ /* 0x000fe200078e0ac7 */
[----:B------:R-:W-:-:S02]  /*42b0*/  LOP3.LUT R10, R4, 0xaa, RZ, 0xfc, !PT ;  /* 0x000000aa040a7812 */ /* 0x000fc400078efcff */
[----:B------:R-:W-:Y:S02]  /*42c0*/  IABS R211, R9 ;  /* 0x0000000900d37213 */ /* 0x000fe40000000000 */
[----:B------:R-:W-:Y:S02]  /*42d0*/  ISETP.GT.U32.AND P4, PT, R0, R205, PT ;  /* 0x000000cd0000720c */ /* 0x000fe40003f84070 */
[----:B------:R-:W-:Y:S01]  /*42e0*/  IABS R215, R10 ;  /* 0x0000000a00d77213 */ /* 0x000fe20000000000 */
[----:B------:R-:W-:Y:S01]  /*42f0*/  IMAD.HI.U32 R6, R5, R211, RZ ;  /* 0x000000d305067227 */ /* 0x000fe200078e00ff */
[----:B------:R-:W-:Y:S02]  /*4300*/  ISETP.GE.AND P3, PT, R11, RZ, PT ;  /* 0x000000ff0b00720c */ /* 0x000fe40003f66270 */
[----:B------:R-:W-:Y:S01]  /*4310*/  LOP3.LUT R11, R4, 0xac, RZ, 0xfc, !PT ;  /* 0x000000ac040b7812 */ /* 0x000fe200078efcff */
[----:B------:R-:W-:-:S03]  /*4320*/  IMAD.HI.U32 R7, R5, R215, RZ ;  /* 0x000000d705077227 */ /* 0x000fc600078e00ff */
[----:B------:R-:W-:Y:S01]  /*4330*/  IABS R213, R11 ;  /* 0x0000000b00d57213 */ /* 0x000fe20000000000 */
[----:B------:R-:W-:Y:S02]  /*4340*/  IMAD.MOV R6, RZ, RZ, -R6 ;  /* 0x000000ffff067224 */ /* 0x000fe400078e0a06 */
[--C-:B------:R-:W-:Y:S01]  /*4350*/  @!P1 IMAD.IADD R201, R201, 0x1, -R0.reuse ;  /* 0x00000001c9c99824 */ /* 0x100fe200078e0a00 */
[C---:B------:R-:W-:Y:S01]  /*4360*/  ISETP.GT.U32.AND P1, PT, R0.reuse, R203, PT ;  /* 0x000000cb0000720c */ /* 0x040fe20003f24070 */
[--C-:B------:R-:W-:Y:S02]  /*4370*/  @!P6 IMAD.IADD R209, R209, 0x1, -R0.reuse ;  /* 0x00000001d1d1e824 */ /* 0x100fe400078e0a00 */
[----:B------:R-:W-:Y:S02]  /*4380*/  IMAD.MOV R7, RZ, RZ, -R7 ;  /* 0x000000ffff077224 */ /* 0x000fe400078e0a07 */
[C---:B------:R-:W-:Y:S01]  /*4390*/  IMAD R211, R0.reuse, R6, R211 ;  /* 0x0000000600d37224 */ /* 0x040fe200078e02d3 */
[----:B------:R-:W-:Y:S01]  /*43a0*/  ISETP.GT.U32.AND P6, PT, R0, R209, PT ;  /* 0x000000d10000720c */ /* 0x000fe20003fc4070 */
[----:B------:R-:W-:Y:S01]  /*43b0*/  @!P4 IMAD.IADD R205, R205, 0x1, -R0 ;  /* 0x00000001cdcdc824 */ /* 0x000fe200078e0a00 */
[----:B------:R-:W-:Y:S01]  /*43c0*/  ISETP.GE.AND P4, PT, R8, RZ, PT ;  /* 0x000000ff0800720c */ /* 0x000fe20003f86270 */
[----:B------:R-:W-:-:S02]  /*43d0*/  IMAD R215, R0, R7, R215 ;  /* 0x0000000700d77224 */ /* 0x000fc400078e02d7 */
[----:B------:R-:W-:-:S04]  /*43e0*/  IMAD.HI.U32 R8, R5, R213, RZ ;  /* 0x000000d505087227 */ /* 0x000fc800078e00ff */
[----:B------:R-:W-:Y:S01]  /*43f0*/  @!P0 IMAD.MOV R207, RZ, RZ, -R207 ;  /* 0x000000ffffcf8224 */ /* 0x000fe200078e0acf */
[C---:B------:R-:W-:Y:S01]  /*4400*/  ISETP.GT.U32.AND P0, PT, R0.reuse, R211, PT ;  /* 0x000000d30000720c */ /* 0x040fe20003f04070 */
[----:B------:R-:W-:Y:S01]  /*4410*/  @!P3 IMAD.MOV R205, RZ, RZ, -R205 ;  /* 0x000000ffffcdb224 */ /* 0x000fe200078e0acd */
[C---:B------:R-:W-:Y:S01]  /*4420*/  ISETP.GT.U32.AND P3, PT, R0.reuse, R215, PT ;  /* 0x000000d70000720c */ /* 0x040fe20003f64070 */
        /* <DEDUP_REMOVED lines=8> */
[----:B------:R-:W-:-:S02]  /*44b0*/  ISETP.GT.U32.AND P6, PT, R0, R213, PT ;  /* 0x000000d50000720c */ /* 0x000fc40003fc4070 */
[----:B------:R-:W-:Y:S01]  /*44c0*/  IABS R217, R8 ;  /* 0x0000000800d97213 */ /* 0x000fe20000000000 */
[----:B------:R-:W-:Y:S01]  /*44d0*/  @!P3 IMAD.IADD R215, R215, 0x1, -R0 ;  /* 0x00000001d7d7b824 */ /* 0x000fe200078e0a00 */
[----:B------:R-:W-:Y:S01]  /*44e0*/  @!P0 IADD3 R211, R211, -R0, RZ ;  /* 0x80000000d3d38210 */ /* 0x000fe20007ffe0ff */
[----:B------:R-:W-:Y:S01]  /*44f0*/  @!P4 IMAD.MOV R209, RZ, RZ, -R209 ;  /* 0x000000ffffd1c224 */ /* 0x000fe200078e0ad1 */
[----:B------:R-:W-:Y:S01]  /*4500*/  LOP3.LUT R9, R4, 0xb0, RZ, 0xfc, !PT ;  /* 0x000000b004097812 */ /* 0x000fe200078efcff */
[----:B------:R-:W-:Y:S01]  /*4510*/  IMAD.HI.U32 R6, R5, R217, RZ ;  /* 0x000000d905067227 */ /* 0x000fe200078e00ff */
[----:B------:R-:W-:Y:S02]  /*4520*/  ISETP.GT.U32.AND P3, PT, R0, R211, PT ;  /* 0x000000d30000720c */ /* 0x000fe40003f64070 */
[----:B------:R-:W-:Y:S01]  /*4530*/  IABS R219, R9 ;  /* 0x0000000900db7213 */ /* 0x000fe20000000000 */
[----:B------:R-:W-:Y:S01]  /*4540*/  IMAD.MOV R7, RZ, RZ, -R6 ;  /* 0x000000ffff077224 */ /* 0x000fe200078e0a06 */
[----:B------:R-:W-:Y:S01]  /*4550*/  ISETP.GE.AND P0, PT, R11, RZ, PT ;  /* 0x000000ff0b00720c */ /* 0x000fe20003f06270 */
[--C-:B------:R-:W-:Y:S01]  /*4560*/  @!P2 IMAD.IADD R203, R203, 0x1, -R0.reuse ;  /* 0x00000001cbcba824 */ /* 0x100fe200078e0a00 */
[----:B------:R-:W-:Y:S01]  /*4570*/  ISETP.GE.AND P2, PT, R10, RZ, PT ;  /* 0x000000ff0a00720c */ /* 0x000fe20003f46270 */
[----:B------:R-:W-:Y:S01]  /*4580*/  @!P6 IMAD.IADD R213, R213, 0x1, -R0 ;  /* 0x00000001d5d5e824 */ /* 0x000fe200078e0a00 */
[C---:B------:R-:W-:Y:S01]  /*4590*/  ISETP.GT.U32.AND P6, PT, R0.reuse, R215, PT ;  /* 0x000000d70000720c */ /* 0x040fe20003fc4070 */
[----:B------:R-:W-:Y:S01]  /*45a0*/  IMAD R217, R0, R7, R217 ;  /* 0x0000000700d97224 */ /* 0x000fe200078e02d9 */
[C---:B------:R-:W-:Y:S01]  /*45b0*/  LOP3.LUT R10, R4.reuse, 0xb2, RZ, 0xfc, !PT ;  /* 0x000000b2040a7812 */ /* 0x040fe200078efcff */
[----:B------:R-:W-:Y:S01]  /*45c0*/  IMAD.HI.U32 R6, R5, R219, RZ ;  /* 0x000000db05067227 */ /* 0x000fe200078e00ff */
[----:B------:R-:W-:-:S02]  /*45d0*/  LOP3.LUT R11, R4, 0xb4, RZ, 0xfc, !PT ;  /* 0x000000b4040b7812 */ /* 0x000fc400078efcff */
[----:B------:R-:W-:Y:S01]  /*45e0*/  IABS R221, R10 ;  /* 0x0000000a00dd7213 */ /* 0x000fe20000000000 */
[----:B------:R-:W-:Y:S01]  /*45f0*/  @!P3 IMAD.IADD R211, R211, 0x1, -R0 ;  /* 0x00000001d3d3b824 */ /* 0x000fe200078e0a00 */
[C---:B------:R-:W-:Y:S01]  /*4600*/  ISETP.GT.U32.AND P3, PT, R0.reuse, R217, PT ;  /* 0x000000d90000720c */ /* 0x040fe20003f64070 */
[----:B------:R-:W-:Y:S01]  /*4610*/  IMAD.MOV R6, RZ, RZ, -R6 ;  /* 0x000000ffff067224 */ /* 0x000fe200078e0a06 */
[----:B------:R-:W-:Y:S01]  /*4620*/  IABS R223, R11 ;  /* 0x0000000b00df7213 */ /* 0x000fe20000000000 */
[----:B------:R-:W-:Y:S01]  /*4630*/  @!P5 IMAD.MOV R203, RZ, RZ, -R203 ;  /* 0x000000ffffcbd224 */ /* 0x000fe200078e0acb */
[C---:B------:R-:W-:Y:S01]  /*4640*/  ISETP.GT.U32.AND P5, PT, R0.reuse, R213, PT ;  /* 0x000000d50000720c */ /* 0x040fe20003fa4070 */
[----:B------:R-:W-:Y:S02]  /*4650*/  IMAD R219, R0, R6, R219 ;  /* 0x0000000600db7224 */ /* 0x000fe400078e02db */
[----:B------:R-:W-:-:S04]  /*4660*/  IMAD.HI.U32 R6, R5, R221, RZ ;  /* 0x000000dd05067227 */ /* 0x000fc800078e00ff */
[----:B------:R-:W-:Y:S01]  /*4670*/  @!P6 IMAD.IADD R215, R215, 0x1, -R0 ;  /* 0x00000001d7d7e824 */ /* 0x000fe200078e0a00 */
[C---:B------:R-:W-:Y:S01]  /*4680*/  ISETP.GT.U32.AND P6, PT, R0.reuse, R219, PT ;  /* 0x000000db0000720c */ /* 0x040fe20003fc4070 */
[----:B------:R-:W-:Y:S02]  /*4690*/  IMAD.MOV R7, RZ, RZ, -R6 ;  /* 0x000000ffff077224 */ /* 0x000fe400078e0a06 */
[----:B------:R-:W-:Y:S01]  /*46a0*/  @!P3 IMAD.IADD R217, R217, 0x1, -R0 ;  /* 0x00000001d9d9b824 */ /* 0x000fe200078e0a00 */
[----:B------:R-:W-:Y:S01]  /*46b0*/  ISETP.GE.AND P3, PT, R9, RZ, PT ;  /* 0x000000ff0900720c */ /* 0x000fe20003f66270 */
[----:B------:R-:W-:Y:S01]  /*46c0*/  IMAD R221, R0, R7, R221 ;  /* 0x0000000700dd7224 */ /* 0x000fe200078e02dd */
[----:B------:R-:W-:Y:S01]  /*46d0*/  LOP3.LUT R9, R4, 0xbc, RZ, 0xfc, !PT ;  /* 0x000000bc04097812 */ /* 0x000fe200078efcff */
[----:B------:R-:W-:Y:S01]  /*46e0*/  @!P1 IMAD.MOV R211, RZ, RZ, -R211 ;  /* 0x000000ffffd39224 */ /* 0x000fe200078e0ad3 */
[C---:B------:R-:W-:Y:S01]  /*46f0*/  ISETP.GT.U32.AND P4, PT, R0.reuse, R217, PT ;  /* 0x000000d90000720c */ /* 0x040fe20003f84070 */
[----:B------:R-:W-:Y:S01]  /*4700*/  IMAD.HI.U32 R6, R5, R223, RZ ;  /* 0x000000df05067227 */ /* 0x000fe200078e00ff */
[----:B------:R-:W-:-:S02]  /*4710*/  ISETP.GT.U32.AND P1, PT, R0, R221, PT ;  /* 0x000000dd0000720c */ /* 0x000fc40003f24070 */
[----:B------:R-:W-:Y:S01]  /*4720*/  IABS R231, R9 ;  /* 0x0000000900e77213 */ /* 0x000fe20000000000 */
[--C-:B------:R-:W-:Y:S01]  /*4730*/  @!P5 IMAD.IADD R213, R213, 0x1, -R0.reuse ;  /* 0x00000001d5d5d824 */ /* 0x100fe200078e0a00 */
[----:B------:R-:W-:Y:S01]  /*4740*/  ISETP.GE.AND P5, PT, R8, RZ, PT ;  /* 0x000000ff0800720c */ /* 0x000fe20003fa6270 */
[----:B------:R-:W-:Y:S01]  /*4750*/  @!P6 IMAD.IADD R219, R219, 0x1, -R0 ;  /* 0x00000001dbdbe824 */ /* 0x000fe200078e0a00 */
[----:B------:R-:W-:Y:S01]  /*4760*/  LOP3.LUT R8, R4, 0xba, RZ, 0xfc, !PT ;  /* 0x000000ba04087812 */ /* 0x000fe200078efcff */
[----:B------:R-:W-:Y:S02]  /*4770*/  IMAD.MOV R7, RZ, RZ, -R6 ;  /* 0x000000ffff077224 */ /* 0x000fe400078e0a06 */
[----:B------:R-:W-:Y:S01]  /*4780*/  IMAD.HI.U32 R6, R5, R225, RZ ;  /* 0x000000e105067227 */ /* 0x000fe200078e00ff */
[C---:B------:R-:W-:Y:S02]  /*4790*/  ISETP.GT.U32.AND P6, PT, R0.reuse, R219, PT ;  /* 0x000000db0000720c */ /* 0x040fe40003fc4070 */
[----:B------:R-:W-:Y:S01]  /*47a0*/  IABS R229, R8 ;  /* 0x0000000800e57213 */ /* 0x000fe20000000000 */
[----:B------:R-:W-:Y:S01]  /*47b0*/  IMAD R223, R0, R7, R223 ;  /* 0x0000000700df7224 */ /* 0x000fe200078e02df */
[----:B------:R-:W-:Y:S01]  /*47c0*/  LOP3.LUT R7, R4, 0xb8, RZ, 0xfc, !PT ;  /* 0x000000b804077812 */ /* 0x000fe200078efcff */
[----:B------:R-:W-:-:S02]  /*47d0*/  @!P4 IMAD.IADD R217, R217, 0x1, -R0 ;  /* 0x00000001d9d9c824 */ /* 0x000fc400078e0a00 */
[----:B------:R-:W-:Y:S01]  /*47e0*/  @!P1 IMAD.IADD R221, R221, 0x1, -R0 ;  /* 0x00000001dddd9824 */ /* 0x000fe200078e0a00 */
[C---:B------:R-:W-:Y:S01]  /*47f0*/  ISETP.GT.U32.AND P4, PT, R0.reuse, R223, PT ;  /* 0x000000df0000720c */ /* 0x040fe20003f84070 */
[----:B------:R-:W-:Y:S01]  /*4800*/  IMAD.MOV R6, RZ, RZ, -R6 ;  /* 0x000000ffff067224 */ /* 0x000fe200078e0a06 */
[----:B------:R-:W-:Y:S01]  /*4810*/  IABS R227, R7 ;  /* 0x0000000700e37213 */ /* 0x000fe20000000000 */
[----:B------:R-:W-:Y:S01]  /*4820*/  @!P5 IMAD.MOV R217, RZ, RZ, -R217 ;  /* 0x000000ffffd9d224 */ /* 0x000fe200078e0ad9 */
[C---:B------:R-:W-:Y:S01]  /*4830*/  ISETP.GT.U32.AND P5, PT, R0.reuse, R221, PT ;  /* 0x000000dd0000720c */ /* 0x040fe20003fa4070 */
[----:B------:R-:W-:Y:S01]  /*4840*/  IMAD R225, R0, R6, R225 ;  /* 0x0000000600e17224 */ /* 0x000fe200078e02e1 */
[----:B------:R-:W-:Y:S01]  /*4850*/  @!P6 IADD3 R219, R219, -R0, RZ ;  /* 0x80000000dbdbe210 */ /* 0x000fe20007ffe0ff */
[----:B------:R-:W-:Y:S01]  /*4860*/  IMAD.HI.U32 R6, R5, R227, RZ ;  /* 0x000000e305067227 */ /* 0x000fe200078e00ff */
[----:B------:R-:W-:Y:S02]  /*4870*/  ISETP.GE.AND P1, PT, R7, RZ, PT ;  /* 0x000000ff0700720c */ /* 0x000fe40003f26270 */
[----:B------:R-:W-:Y:S01]  /*4880*/  ISETP.GE.AND P6, PT, R12, RZ, PT ;  /* 0x000000ff0c00720c */ /* 0x000fe20003fc6270 */
[----:B------:R-:W-:Y:S01]  /*4890*/  IMAD.MOV R6, RZ, RZ, -R6 ;  /* 0x000000ffff067224 */ /* 0x000fe200078e0a06 */
[----:B------:R-:W-:Y:S01]  /*48a0*/  LOP3.LUT R12, R4, 0xc4, RZ, 0xfc, !PT ;  /* 0x000000c4040c7812 */ /* 0x000fe200078efcff */
[----:B------:R-:W-:-:S02]  /*48b0*/  @!P4 IMAD.IADD R223, R223, 0x1, -R0 ;  /* 0x00000001dfdfc824 */ /* 0x000fc400078e0a00 */
[----:B------:R-:W-:Y:S01]  /*48c0*/  @!P3 IMAD.MOV R219, RZ, RZ, -R219 ;  /* 0x000000ffffdbb224 */ /* 0x000fe200078e0adb */
[C---:B------:R-:W-:Y:S01]  /*48d0*/  ISETP.GT.U32.AND P3, PT, R0.reuse, R225, PT ;  /* 0x000000e10000720c */ /* 0x040fe20003f64070 */
[C---:B------:R-:W-:Y:S01]  /*48e0*/  IMAD R227, R0.reuse, R6, R227 ;  /* 0x0000000600e37224 */ /* 0x040fe200078e02e3 */
[C---:B------:R-:W-:Y:S01]  /*48f0*/  ISETP.GT.U32.AND P4, PT, R0.reuse, R223, PT ;  /* 0x000000df0000720c */ /* 0x040fe20003f84070 */
[----:B------:R-:W-:Y:S01]  /*4900*/  @!P5 IMAD.IADD R221, R221, 0x1, -R0 ;  /* 0x00000001ddddd824 */ /* 0x000fe200078e0a00 */
[----:B------:R-:W-:Y:S01]  /*4910*/  IABS R239, R12 ;  /* 0x0000000c00ef7213 */ /* 0x000fe20000000000 */
[----:B------:R-:W-:Y:S01]  /*4920*/  @!P2 IMAD.MOV R215, RZ, RZ, -R215 ;  /* 0x000000ffffd7a224 */ /* 0x000fe200078e0ad7 */
[----:B------:R-:W-:Y:S01]  /*4930*/  ISETP.GT.U32.AND P5, PT, R0, R227, PT ;  /* 0x000000e30000720c */ /* 0x000fe20003fa4070 */
[----:B------:R-:W-:Y:S01]  /*4940*/  @!P0 IMAD.MOV R213, RZ, RZ, -R213 ;  /* 0x000000ffffd58224 */ /* 0x000fe200078e0ad5 */
[----:B------:R-:W-:Y:S01]  /*4950*/  ISETP.GE.AND P2, PT, R10, RZ, PT ;  /* 0x000000ff0a00720c */ /* 0x000fe20003f46270 */
[----:B------:R-:W-:Y:S01]  /*4960*/  IMAD.HI.U32 R6, R5, R229, RZ ;  /* 0x000000e505067227 */ /* 0x000fe200078e00ff */
[----:B------:R-:W-:-:S02]  /*4970*/  ISETP.GE.AND P0, PT, R11, RZ, PT ;  /* 0x000000ff0b00720c */ /* 0x000fc40003f06270 */
[----:B------:R-:W-:Y:S01]  /*4980*/  LOP3.LUT R10, R4, 0xbe, RZ, 0xfc, !PT ;  /* 0x000000be040a7812 */ /* 0x000fe200078efcff */
[--C-:B------:R-:W-:Y:S01]  /*4990*/  @!P3 IMAD.IADD R225, R225, 0x1, -R0.reuse ;  /* 0x00000001e1e1b824 */ /* 0x100fe200078e0a00 */
[----:B------:R-:W-:Y:S01]  /*49a0*/  ISETP.GE.AND P3, PT, R9, RZ, PT ;  /* 0x000000ff0900720c */ /* 0x000fe20003f66270 */
[--C-:B------:R-:W-:Y:S01]  /*49b0*/  @!P4 IMAD.IADD R223, R223, 0x1, -R0.reuse ;  /* 0x00000001dfdfc824 */ /* 0x100fe200078e0a00 */
[----:B------:R-:W-:Y:S01]  /*49c0*/  ISETP.GE.AND P4, PT, R8, RZ, PT ;  /* 0x000000ff0800720c */ /* 0x000fe20003f86270 */
[----:B------:R-:W-:Y:S01]  /*49d0*/  IMAD.HI.U32 R7, R5, R231, RZ ;  /* 0x000000e705077227 */ /* 0x000fe200078e00ff */
[----:B------:R-:W-:Y:S02]  /*49e0*/  IABS R233, R10 ;  /* 0x0000000a00e97213 */ /* 0x000fe40000000000 */
[----:B------:R-:W-:Y:S01]  /*49f0*/  LOP3.LUT R9, R4, 0xc0, RZ, 0xfc, !PT ;  /* 0x000000c004097812 */ /* 0x000fe200078efcff */
[----:B------:R-:W-:Y:S01]  /*4a00*/  @!P5 IMAD.IADD R227, R227, 0x1, -R0 ;  /* 0x00000001e3e3d824 */ /* 0x000fe200078e0a00 */
[C---:B------:R-:W-:Y:S01]  /*4a10*/  ISETP.GT.U32.AND P5, PT, R0.reuse, R225, PT ;  /* 0x000000e10000720c */ /* 0x040fe20003fa4070 */
[----:B------:R-:W-:Y:S01]  /*4a20*/  IMAD.MOV R8, RZ, RZ, -R6 ;  /* 0x000000ffff087224 */ /* 0x000fe200078e0a06 */
[----:B------:R-:W-:Y:S01]  /*4a30*/  IABS R235, R9 ;  /* 0x0000000900eb7213 */ /* 0x000fe20000000000 */
[----:B------:R-:W-:Y:S01]  /*4a40*/  @!P2 IMAD.MOV R221, RZ, RZ, -R221 ;  /* 0x000000ffffdda224 */ /* 0x000fe200078e0add */
[----:B------:R-:W-:Y:S01]  /*4a50*/  ISETP.GT.U32.AND P2, PT, R0, R227, PT ;  /* 0x000000e30000720c */ /* 0x000fe20003f44070 */
[----:B------:R-:W-:Y:S01]  /*4a60*/  IMAD.MOV R7, RZ, RZ, -R7 ;  /* 0x000000ffff077224 */ /* 0x000fe200078e0a07 */
[----:B------:R-:W-:Y:S01]  /*4a70*/  LOP3.LUT R11, R4, 0xc2, RZ, 0xfc, !PT ;  /* 0x000000c2040b7812 */ /* 0x000fe200078efcff */
[----:B------:R-:W-:-:S02]  /*4a80*/  IMAD R229, R0, R8, R229 ;  /* 0x0000000800e57224 */ /* 0x000fc400078e02e5 */
[----:B------:R-:W-:Y:S01]  /*4a90*/  IMAD.HI.U32 R6, R5, R233, RZ ;  /* 0x000000e905067227 */ /* 0x000fe200078e00ff */
[----:B------:R-:W-:-:S03]  /*4aa0*/  IABS R237, R11 ;  /* 0x0000000b00ed7213 */ /* 0x000fc60000000000 */
[C---:B------:R-:W-:Y:S02]  /*4ab0*/  IMAD R231, R0.reuse, R7, R231 ;  /* 0x0000000700e77224 */ /* 0x040fe400078e02e7 */
[----:B------:R-:W-:Y:S01]  /*4ac0*/  @!P0 IMAD.MOV R223, RZ, RZ, -R223 ;  /* 0x000000ffffdf8224 */ /* 0x000fe200078e0adf */
[C---:B------:R-:W-:Y:S01]  /*4ad0*/  ISETP.GT.U32.AND P0, PT, R0.reuse, R229, PT ;  /* 0x000000e50000720c */ /* 0x040fe20003f04070 */
[----:B------:R-:W-:Y:S02]  /*4ae0*/  IMAD.MOV R6, RZ, RZ, -R6 ;  /* 0x000000ffff067224 */ /* 0x000fe400078e0a06 */
[--C-:B------:R-:W-:Y:S01]  /*4af0*/  @!P5 IMAD.IADD R225, R225, 0x1, -R0.reuse ;  /* 0x00000001e1e1d824 */ /* 0x100fe200078e0a00 */
[C---:B------:R-:W-:Y:S01]  /*4b00*/  ISETP.GT.U32.AND P5, PT, R0.reuse, R231, PT ;  /* 0x000000e70000720c */ /* 0x040fe20003fa4070 */
[----:B------:R-:W-:Y:S02]  /*4b10*/  IMAD R233, R0, R6, R233 ;  /* 0x0000000600e97224 */ /* 0x000fe400078e02e9 */
[----:B------:R-:W-:-:S02]  /*4b20*/  @!P2 IMAD.IADD R227, R227, 0x1, -R0 ;  /* 0x00000001e3e3a824 */ /* 0x000fc400078e0a00 */
[----:B------:R-:W-:Y:S01]  /*4b30*/  IMAD.HI.U32 R6, R5, R235, RZ ;  /* 0x000000eb05067227 */ /* 0x000fe200078e00ff */
[----:B------:R-:W-:-:S03]  /*4b40*/  ISETP.GT.U32.AND P2, PT, R0, R233, PT ;  /* 0x000000e90000720c */ /* 0x000fc60003f44070 */
[----:B------:R-:W-:Y:S01]  /*4b50*/  @!P0 IMAD.IADD R229, R229, 0x1, -R0 ;  /* 0x00000001e5e58824 */ /* 0x000fe200078e0a00 */
[----:B------:R-:W-:Y:S01]  /*4b60*/  ISETP.GE.AND P0, PT, R10, RZ, PT ;  /* 0x000000ff0a00720c */ /* 0x000fe20003f06270 */
[----:B------:R-:W-:Y:S02]  /*4b70*/  IMAD.MOV R6, RZ, RZ, -R6 ;  /* 0x000000ffff067224 */ /* 0x000fe400078e0a06 */
[----:B------:R-:W-:Y:S01]  /*4b80*/  @!P5 IADD3 R231, R231, -R0, RZ ;  /* 0x80000000e7e7d210 */ /* 0x000fe20007ffe0ff */
[----:B------:R-:W-:Y:S01]  /*4b90*/  IMAD.HI.U32 R7, R5, R237, RZ ;  /* 0x000000ed05077227 */ /* 0x000fe200078e00ff */
[----:B------:R-:W-:-:S03]  /*4ba0*/  ISETP.GT.U32.AND P5, PT, R0, R229, PT ;  /* 0x000000e50000720c */ /* 0x000fc60003fa4070 */
[C---:B------:R-:W-:Y:S02]  /*4bb0*/  IMAD R235, R0.reuse, R6, R235 ;  /* 0x0000000600eb7224 */ /* 0x040fe400078e02eb */
[----:B------:R-:W-:Y:S01]  /*4bc0*/  @!P2 IMAD.IADD R233, R233, 0x1, -R0 ;  /* 0x00000001e9e9a824 */ /* 0x000fe200078e0a00 */
[----:B------:R-:W-:Y:S01]  /*4bd0*/  ISETP.GT.U32.AND P2, PT, R0, R231, PT ;  /* 0x000000e70000720c */ /* 0x000fe20003f44070 */
[----:B------:R-:W-:Y:S02]  /*4be0*/  IMAD.MOV R8, RZ, RZ, -R7 ;  /* 0x000000ffff087224 */ /* 0x000fe400078e0a07 */
[----:B------:R-:W-:-:S04]  /*4bf0*/  IMAD.HI.U32 R6, R5, R239, RZ ;  /* 0x000000ef05067227 */ /* 0x000fc800078e00ff */
[----:B------:R-:W-:Y:S01]  /*4c00*/  @!P5 IMAD.IADD R229, R229, 0x1, -R0 ;  /* 0x00000001e5e5d824 */ /* 0x000fe200078e0a00 */
[C---:B------:R-:W-:Y:S01]  /*4c10*/  ISETP.GT.U32.AND P5, PT, R0.reuse, R235, PT ;  /* 0x000000eb0000720c */ /* 0x040fe20003fa4070 */
[----:B------:R-:W-:Y:S01]  /*4c20*/  IMAD R237, R0, R8, R237 ;  /* 0x0000000800ed7224 */ /* 0x000fe200078e02ed */
[----:B------:R-:W-:Y:S01]  /*4c30*/  LOP3.LUT R8, R4, 0xc8, RZ, 0xfc, !PT ;  /* 0x000000c804087812 */ /* 0x000fe200078efcff */
[----:B------:R-:W-:Y:S02]  /*4c40*/  IMAD.MOV R6, RZ, RZ, -R6 ;  /* 0x000000ffff067224 */ /* 0x000fe400078e0a06 */
[----:B------:R-:W-:Y:S01]  /*4c50*/  @!P2 IMAD.IADD R231, R231, 0x1, -R0 ;  /* 0x00000001e7e7a824 */ /* 0x000fe200078e0a00 */
[C---:B------:R-:W-:Y:S01]  /*4c60*/  ISETP.GT.U32.AND P2, PT, R0.reuse, R237, PT ;  /* 0x000000ed0000720c */ /* 0x040fe20003f44070 */
[----:B------:R-:W-:Y:S01]  /*4c70*/  IMAD R239, R0, R6, R239 ;  /* 0x0000000600ef7224 */ /* 0x000fe200078e02ef */
[----:B------:R-:W-:Y:S01]  /*4c80*/  IABS R245, R8 ;  /* 0x0000000800f57213 */ /* 0x000fe20000000000 */
[----:B------:R-:W-:-:S04]  /*4c90*/  IMAD.HI.U32 R7, R5, R241, RZ ;  /* 0x000000f105077227 */ /* 0x000fc800078e00ff */
[----:B------:R-:W-:Y:S01]  /*4ca0*/  @!P6 IMAD.MOV R225, RZ, RZ, -R225 ;  /* 0x000000ffffe1e224 */ /* 0x000fe200078e0ae1 */
[C---:B------:R-:W-:Y:S01]  /*4cb0*/  ISETP.GT.U32.AND P6, PT, R0.reuse, R233, PT ;  /* 0x000000e90000720c */ /* 0x040fe20003fc4070 */
[--C-:B------:R-:W-:Y:S01]  /*4cc0*/  @!P5 IMAD.IADD R235, R235, 0x1, -R0.reuse ;  /* 0x00000001ebebd824 */ /* 0x100fe200078e0a00 */
[C---:B------:R-:W-:Y:S01]  /*4cd0*/  ISETP.GT.U32.AND P5, PT, R0.reuse, R239, PT ;  /* 0x000000ef0000720c */ /* 0x040fe20003fa4070 */
[----:B------:R-:W-:Y:S02]  /*4ce0*/  IMAD.MOV R7, RZ, RZ, -R7 ;  /* 0x000000ffff077224 */ /* 0x000fe400078e0a07 */
[----:B------:R-:W-:Y:S01]  /*4cf0*/  @!P1 IMAD.MOV R227, RZ, RZ, -R227 ;  /* 0x000000ffffe39224 */ /* 0x000fe200078e0ae3 */
[----:B------:R-:W-:Y:S01]  /*4d00*/  ISETP.GE.AND P1, PT, R9, RZ, PT ;  /* 0x000000ff0900720c */ /* 0x000fe20003f26270 */
[----:B------:R-:W-:Y:S01]  /*4d10*/  IMAD R241, R0, R7, R241 ;  /* 0x0000000700f17224 */ /* 0x000fe200078e02f1 */
[----:B------:R-:W-:Y:S01]  /*4d20*/  LOP3.LUT R9, R4, 0xca, RZ, 0xfc, !PT ;  /* 0x000000ca04097812 */ /* 0x000fe200078efcff */
[----:B------:R-:W-:-:S02]  /*4d30*/  @!P2 IMAD.IADD R237, R237, 0x1, -R0 ;  /* 0x00000001ededa824 */ /* 0x000fc400078e0a00 */
[----:B------:R-:W-:Y:S01]  /*4d40*/  @!P4 IMAD.MOV R229, RZ, RZ, -R229 ;  /* 0x000000ffffe5c224 */ /* 0x000fe200078e0ae5 */
[C---:B------:R-:W-:Y:S01]  /*4d50*/  ISETP.GT.U32.AND P4, PT, R0.reuse, R235, PT ;  /* 0x000000eb0000720c */ /* 0x040fe20003f84070 */
[----:B------:R-:W-:Y:S01]  /*4d60*/  @!P3 IMAD.MOV R231, RZ, RZ, -R231 ;  /* 0x000000ffffe7b224 */ /* 0x000fe200078e0ae7 */
[C---:B------:R-:W-:Y:S01]  /*4d70*/  ISETP.GT.U32.AND P2, PT, R0.reuse, R237, PT ;  /* 0x000000ed0000720c */ /* 0x040fe20003f44070 */
[----:B------:R-:W-:Y:S01]  /*4d80*/  IMAD.HI.U32 R6, R5, R245, RZ ;  /* 0x000000f505067227 */ /* 0x000fe200078e00ff */
[----:B------:R-:W-:Y:S02]  /*4d90*/  ISETP.GT.U32.AND P3, PT, R0, R241, PT ;  /* 0x000000f10000720c */ /* 0x000fe40003f64070 */
[----:B------:R-:W-:Y:S01]  /*4da0*/  IABS R243, R9 ;  /* 0x0000000900f37213 */ /* 0x000fe20000000000 */
[--C-:B------:R-:W-:Y:S01]  /*4db0*/  @!P6 IMAD.IADD R233, R233, 0x1, -R0.reuse ;  /* 0x00000001e9e9e824 */ /* 0x100fe200078e0a00 */
[----:B------:R-:W-:Y:S01]  /*4dc0*/  ISETP.GE.AND P6, PT, R11, RZ, PT ;  /* 0x000000ff0b00720c */ /* 0x000fe20003fc6270 */
[----:B------:R-:W-:Y:S01]  /*4dd0*/  @!P5 IMAD.IADD R239, R239, 0x1, -R0 ;  /* 0x00000001efefd824 */ /* 0x000fe200078e0a00 */
[----:B------:R-:W-:Y:S01]  /*4de0*/  ISETP.GE.AND P5, PT, R12, RZ, PT ;  /* 0x000000ff0c00720c */ /* 0x000fe20003fa6270 */
[----:B------:R-:W-:Y:S01]  /*4df0*/  IMAD.MOV R6, RZ, RZ, -R6 ;  /* 0x000000ffff067224 */ /* 0x000fe200078e0a06 */
[----:B------:R-:W-:Y:S01]  /*4e00*/  LOP3.LUT R12, R4, 0xd6, RZ, 0xfc, !PT ;  /* 0x000000d6040c7812 */ /* 0x000fe200078efcff */
[----:B------:R-:W-:-:S02]  /*4e10*/  IMAD.HI.U32 R7, R5, R243, RZ ;  /* 0x000000f305077227 */ /* 0x000fc400078e00ff */
[----:B------:R-:W-:Y:S02]  /*4e20*/  @!P2 IADD3 R237, R237, -R0, RZ ;  /* 0x80000000ededa210 */ /* 0x000fe40007ffe0ff */
[----:B------:R-:W-:Y:S01]  /*4e30*/  @!P0 IMAD.MOV R233, RZ, RZ, -R233 ;  /* 0x000000ffffe98224 */ /* 0x000fe200078e0ae9 */
[C---:B------:R-:W-:Y:S01]  /*4e40*/  ISETP.GT.U32.AND P0, PT, R0.reuse, R239, PT ;  /* 0x000000ef0000720c */ /* 0x040fe20003f04070 */
[--C-:B------:R-:W-:Y:S01]  /*4e50*/  @!P4 IMAD.IADD R235, R235, 0x1, -R0.reuse ;  /* 0x00000001ebebc824 */ /* 0x100fe200078e0a00 */
[----:B------:R-:W-:Y:S01]  /*4e60*/  ISETP.GE.AND P4, PT, R13, RZ, PT ;  /* 0x000000ff0d00720c */ /* 0x000fe20003f86270 */
[----:B------:R-:W-:Y:S01]  /*4e70*/  IMAD R245, R0, R6, R245 ;  /* 0x0000000600f57224 */ /* 0x000fe200078e02f5 */
[----:B------:R-:W-:Y:S01]  /*4e80*/  LOP3.LUT R6, R4, 0xcc, RZ, 0xfc, !PT ;  /* 0x000000cc04067812 */ /* 0x000fe200078efcff */
[----:B------:R-:W-:Y:S01]  /*4e90*/  IMAD.MOV R7, RZ, RZ, -R7 ;  /* 0x000000ffff077224 */ /* 0x000fe200078e0a07 */
[----:B------:R-:W-:Y:S01]  /*4ea0*/  ISETP.GE.AND P2, PT, R8, RZ, PT ;  /* 0x000000ff0800720c */ /* 0x000fe20003f46270 */
[--C-:B------:R-:W-:Y:S01]  /*4eb0*/  @!P3 IMAD.IADD R241, R241, 0x1, -R0.reuse ;  /* 0x00000001f1f1b824 */ /* 0x100fe200078e0a00 */
[----:B------:R-:W-:Y:S01]  /*4ec0*/  IABS R247, R6 ;  /* 0x0000000600f77213 */ /* 0x000fe20000000000 */
[----:B------:R-:W-:Y:S01]  /*4ed0*/  @!P1 IMAD.MOV R235, RZ, RZ, -R235 ;  /* 0x000000ffffeb9224 */ /* 0x000fe200078e0aeb */
[C---:B------:R-:W-:Y:S01]  /*4ee0*/  ISETP.GT.U32.AND P1, PT, R0.reuse, R245, PT ;  /* 0x000000f50000720c */ /* 0x040fe20003f24070 */
[C---:B------:R-:W-:Y:S01]  /*4ef0*/  IMAD R243, R0.reuse, R7, R243 ;  /* 0x0000000700f37224 */ /* 0x040fe200078e02f3 */
[----:B------:R-:W-:Y:S01]  /*4f00*/  ISETP.GT.U32.AND P3, PT, R0, R241, PT ;  /* 0x000000f10000720c */ /* 0x000fe20003f64070 */
[----:B------:R-:W-:Y:S01]  /*4f10*/  @!P6 IMAD.MOV R237, RZ, RZ, -R237 ;  /* 0x000000ffffede224 */ /* 0x000fe200078e0aed */
[----:B------:R-:W-:Y:S01]  /*4f20*/  LOP3.LUT R7, R4, 0xd0, RZ, 0xfc, !PT ;  /* 0x000000d004077812 */ /* 0x000fe200078efcff */
[----:B------:R-:W-:Y:S01]  /*4f30*/  @!P0 IMAD.IADD R239, R239, 0x1, -R0 ;  /* 0x00000001efef8824 */ /* 0x000fe200078e0a00 */
[----:B------:R-:W-:-:S02]  /*4f40*/  ISETP.GT.U32.AND P6, PT, R0, R243, PT ;  /* 0x000000f30000720c */ /* 0x000fc40003fc4070 */
[----:B------:R-:W-:Y:S01]  /*4f50*/  ISETP.GE.AND P0, PT, R9, RZ, PT ;  /* 0x000000ff0900720c */ /* 0x000fe20003f06270 */
[----:B------:R-:W-:Y:S01]  /*4f60*/  @!P5 IMAD.MOV R239, RZ, RZ, -R239 ;  /* 0x000000ffffefd224 */ /* 0x000fe200078e0aef */
[----:B------:R-:W-:Y:S02]  /*4f70*/  ISETP.GE.AND P5, PT, R6, RZ, PT ;  /* 0x000000ff0600720c */ /* 0x000fe40003fa6270 */
[----:B------:R-:W-:Y:S01]  /*4f80*/  LOP3.LUT R6, R4, 0xce, RZ, 0xfc, !PT ;  /* 0x000000ce04067812 */ /* 0x000fe200078efcff */
[--C-:B------:R-:W-:Y:S01]  /*4f90*/  @!P1 IMAD.IADD R245, R245, 0x1, -R0.reuse ;  /* 0x00000001f5f59824 */ /* 0x100fe200078e0a00 */
[----:B------:R-:W-:Y:S01]  /*4fa0*/  IABS R251, R7 ;  /* 0x0000000700fb7213 */ /* 0x000fe20000000000 */
[--C-:B------:R-:W-:Y:S01]  /*4fb0*/  @!P3 IMAD.IADD R241, R241, 0x1, -R0.reuse ;  /* 0x00000001f1f1b824 */ /* 0x100fe200078e0a00 */
[----:B------:R-:W-:Y:S02]  /*4fc0*/  ISETP.GE.AND P3, PT, R6, RZ, PT ;  /* 0x000000ff0600720c */ /* 0x000fe40003f66270 */
[----:B------:R-:W-:Y:S01]  /*4fd0*/  IABS R249, R6 ;  /* 0x0000000600f97213 */ /* 0x000fe20000000000 */
[----:B------:R-:W-:Y:S01]  /*4fe0*/  @!P6 IMAD.IADD R243, R243, 0x1, -R0 ;  /* 0x00000001f3f3e824 */ /* 0x000fe200078e0a00 */
[----:B------:R-:W-:Y:S01]  /*4ff0*/  ISETP.GT.U32.AND P1, PT, R0, R245, PT ;  /* 0x000000f50000720c */ /* 0x000fe20003f24070 */
[----:B------:R-:W-:Y:S01]  /*5000*/  IMAD.HI.U32 R6, R5, R247, RZ ;  /* 0x000000f705067227 */ /* 0x000fe200078e00ff */
[----:B------:R-:W-:-:S02]  /*5010*/  LOP3.LUT R9, R4, 0xd2, RZ, 0xfc, !PT ;  /* 0x000000d204097812 */ /* 0x000fc400078efcff */
[C---:B------:R-:W-:Y:S01]  /*5020*/  ISETP.GT.U32.AND P6, PT, R0.reuse, R243, PT ;  /* 0x000000f30000720c */ /* 0x040fe20003fc4070 */
[----:B------:R-:W-:Y:S01]  /*5030*/  IMAD.MOV R6, RZ, RZ, -R6 ;  /* 0x000000ffff067224 */ /* 0x000fe200078e0a06 */
[----:B------:R-:W-:Y:S01]  /*5040*/  IABS R8, R9 ;  /* 0x0000000900087213 */ /* 0x000fe20000000000 */
[----:B------:R-:W-:Y:S01]  /*5050*/  @!P4 IMAD.MOV R241, RZ, RZ, -R241 ;  /* 0x000000fffff1c224 */ /* 0x000fe200078e0af1 */
[----:B------:R-:W-:Y:S01]  /*5060*/  ISETP.GE.AND P4, PT, R7, RZ, PT ;  /* 0x000000ff0700720c */ /* 0x000fe20003f86270 */
[----:B------:R-:W-:Y:S01]  /*5070*/  IMAD R247, R0, R6, R247 ;  /* 0x0000000600f77224 */ /* 0x000fe200078e02f7 */
[----:B------:R-:W-:Y:S01]  /*5080*/  IABS R28, R12 ;  /* 0x0000000c001c7213 */ /* 0x000fe20000000000 */
[----:B------:R-:W-:Y:S01]  /*5090*/  IMAD.HI.U32 R6, R5, R249, RZ ;  /* 0x000000f905067227 */ /* 0x000fe200078e00ff */
[----:B------:R-:W-:-:S03]  /*50a0*/  LOP3.LUT R13, R4, 0xd8, RZ, 0xfc, !PT ;  /* 0x000000d8040d7812 */ /* 0x000fc600078efcff */
[----:B------:R-:W-:Y:S01]  /*50b0*/  @!P1 IMAD.IADD R245, R245, 0x1, -R0 ;  /* 0x00000001f5f59824 */ /* 0x000fe200078e0a00 */
[C---:B------:R-:W-:Y:S01]  /*50c0*/  ISETP.GT.U32.AND P1, PT, R0.reuse, R247, PT ;  /* 0x000000f70000720c */ /* 0x040fe20003f24070 */
[----:B------:R-:W-:Y:S01]  /*50d0*/  IMAD.MOV R6, RZ, RZ, -R6 ;  /* 0x000000ffff067224 */ /* 0x000fe200078e0a06 */
[----:B------:R-:W-:Y:S01]  /*50e0*/  IABS R10, R13 ;  /* 0x0000000d000a7213 */ /* 0x000fe20000000000 */
[----:B------:R-:W-:Y:S01]  /*50f0*/  @!P6 IMAD.IADD R243, R243, 0x1, -R0 ;  /* 0x00000001f3f3e824 */ /* 0x000fe200078e0a00 */
[----:B------:R-:W-:Y:S01]  /*5100*/  ISETP.GE.AND P6, PT, R9, RZ, PT ;  /* 0x000000ff0900720c */ /* 0x000fe20003fc6270 */
[----:B------:R-:W-:Y:S01]  /*5110*/  IMAD R249, R0, R6, R249 ;  /* 0x0000000600f97224 */ /* 0x000fe200078e02f9 */
[----:B------:R-:W-:Y:S01]  /*5120*/  LOP3.LUT R9, R4, 0xd4, RZ, 0xfc, !PT ;  /* 0x000000d404097812 */ /* 0x000fe200078efcff */
[----:B------:R-:W-:Y:S02]  /*5130*/  @!P0 IMAD.MOV R243, RZ, RZ, -R243 ;  /* 0x000000fffff38224 */ /* 0x000fe400078e0af3 */
[----:B------:R-:W-:Y:S01]  /*5140*/  @!P2 IMAD.MOV R245, RZ, RZ, -R245 ;  /* 0x000000fffff5a224 */ /* 0x000fe200078e0af5 */
[----:B------:R-:W-:Y:S01]  /*5150*/  ISETP.GT.U32.AND P0, PT, R0, R249, PT ;  /* 0x000000f90000720c */ /* 0x000fe20003f04070 */
[----:B------:R-:W-:-:S04]  /*5160*/  IMAD.HI.U32 R7, R5, R251, RZ ;  /* 0x000000fb05077227 */ /* 0x000fc800078e00ff */
[----:B------:R-:W-:Y:S01]  /*5170*/  @!P1 IMAD.IADD R247, R247, 0x1, -R0 ;  /* 0x00000001f7f79824 */ /* 0x000fe200078e0a00 */
[----:B------:R-:W-:Y:S01]  /*5180*/  ISETP.GE.AND P1, PT, R9, RZ, PT ;  /* 0x000000ff0900720c */ /* 0x000fe20003f26270 */
[----:B------:R-:W-:Y:S01]  /*5190*/  IMAD.MOV R7, RZ, RZ, -R7 ;  /* 0x000000ffff077224 */ /* 0x000fe200078e0a07 */
[----:B------:R-:W-:Y:S01]  /*51a0*/  IABS R9, R9 ;  /* 0x0000000900097213 */ /* 0x000fe20000000000 */
[----:B------:R-:W-:Y:S01]  /*51b0*/  IMAD.HI.U32 R6, R5, R8, RZ ;  /* 0x0000000805067227 */ /* 0x000fe200078e00ff */
[----:B------:R-:W-:-:S03]  /*51c0*/  ISETP.GT.U32.AND P2, PT, R0, R247, PT ;  /* 0x000000f70000720c */ /* 0x000fc60003f44070 */
[----:B------:R-:W-:Y:S02]  /*51d0*/  @!P0 IMAD.IADD R249, R249, 0x1, -R0 ;  /* 0x00000001f9f98824 */ /* 0x000fe400078e0a00 */
[C---:B------:R-:W-:Y:S02]  /*51e0*/  IMAD R251, R0.reuse, R7, R251 ;  /* 0x0000000700fb7224 */ /* 0x040fe400078e02fb */
[----:B------:R-:W-:Y:S01]  /*51f0*/  IMAD.MOV R7, RZ, RZ, -R6 ;  /* 0x000000ffff077224 */ /* 0x000fe200078e0a06 */
[----:B------:R-:W-:-:S03]  /*5200*/  ISETP.GT.U32.AND P0, PT, R0, R249, PT ;  /* 0x000000f90000720c */ /* 0x000fc60003f04070 */
[C---:B------:R-:W-:Y:S02]  /*5210*/  IMAD R6, R0.reuse, R7, R8 ;  /* 0x0000000700067224 */ /* 0x040fe400078e0208 */
[----:B------:R-:W-:Y:S01]  /*5220*/  @!P2 IADD3 R247, R247, -R0, RZ ;  /* 0x80000000f7f7a210 */ /* 0x000fe20007ffe0ff */
[----:B------:R-:W-:Y:S01]  /*5230*/  IMAD.HI.U32 R7, R5, R9, RZ ;  /* 0x0000000905077227 */ /* 0x000fe200078e00ff */
[----:B------:R-:W-:-:S03]  /*5240*/  ISETP.GT.U32.AND P2, PT, R0, R251, PT ;  /* 0x000000fb0000720c */ /* 0x000fc60003f44070 */
[----:B------:R-:W-:-:S04]  /*5250*/  IMAD.HI.U32 R8, R5, R28, RZ ;  /* 0x0000001c05087227 */ /* 0x000fc800078e00ff */
[----:B------:R-:W-:Y:S02]  /*5260*/  IMAD.MOV R7, RZ, RZ, -R7 ;  /* 0x000000ffff077224 */ /* 0x000fe400078e0a07 */
[----:B------:R-:W-:Y:S02]  /*5270*/  IMAD.MOV R11, RZ, RZ, -R8 ;  /* 0x000000ffff0b7224 */ /* 0x000fe400078e0a08 */
[----:B------:R-:W-:Y:S01]  /*5280*/  @!P0 IMAD.IADD R249, R249, 0x1, -R0 ;  /* 0x00000001f9f98824 */ /* 0x000fe200078e0a00 */
[C---:B------:R-:W-:Y:S01]  /*5290*/  ISETP.GT.U32.AND P0, PT, R0.reuse, R6, PT ;  /* 0x000000060000720c */ /* 0x040fe20003f04070 */
[----:B------:R-:W-:Y:S02]  /*52a0*/  IMAD R8, R0, R7, R9 ;  /* 0x0000000700087224 */ /* 0x000fe400078e0209 */
[----:B------:R-:W-:-:S04]  /*52b0*/  IMAD.HI.U32 R7, R5, R10, RZ ;  /* 0x0000000a05077227 */ /* 0x000fc800078e00ff */
[----:B------:R-:W-:Y:S02]  /*52c0*/  @!P2 IMAD.IADD R251, R251, 0x1, -R0 ;  /* 0x00000001fbfba824 */ /* 0x000fe400078e0a00 */
[----:B------:R-:W-:Y:S02]  /*52d0*/  IMAD.MOV R9, RZ, RZ, -R7 ;  /* 0x000000ffff097224 */ /* 0x000fe400078e0a07 */
[----:B------:R-:W-:Y:S01]  /*52e0*/  @!P5 IMAD.MOV R247, RZ, RZ, -R247 ;  /* 0x000000fffff7d224 */ /* 0x000fe200078e0af7 */
[C---:B------:R-:W-:Y:S01]  /*52f0*/  ISETP.GT.U32.AND P2, PT, R0.reuse, R251, PT ;  /* 0x000000fb0000720c */ /* 0x040fe20003f44070 */
[C---:B------:R-:W-:Y:S01]  /*5300*/  IMAD R10, R0.reuse, R9, R10 ;  /* 0x00000009000a7224 */ /* 0x040fe200078e020a */
[----:B------:R-:W-:Y:S01]  /*5310*/  ISETP.GT.U32.AND P5, PT, R0, R8, PT ;  /* 0x000000080000720c */ /* 0x000fe20003fa4070 */
[----:B------:R-:W-:Y:S02]  /*5320*/  @!P0 IMAD.IADD R6, R6, 0x1, -R0 ;  /* 0x0000000106068824 */ /* 0x000fe400078e0a00 */
[----:B------:R-:W-:Y:S01]  /*5330*/  IMAD.HI.U32 R7, R5, R21, RZ ;  /* 0x0000001505077227 */ /* 0x000fe200078e00ff */
[----:B------:R-:W-:-:S03]  /*5340*/  ISETP.GT.U32.AND P0, PT, R0, R10, PT ;  /* 0x0000000a0000720c */ /* 0x000fc60003f04070 */
[----:B------:R-:W-:Y:S02]  /*5350*/  IMAD.MOV R7, RZ, RZ, -R7 ;  /* 0x000000ffff077224 */ /* 0x000fe400078e0a07 */
[----:B------:R-:W-:Y:S02]  /*5360*/  IMAD R28, R0, R11, R28 ;  /* 0x0000000b001c7224 */ /* 0x000fe400078e021c */
[--C-:B------:R-:W-:Y:S01]  /*5370*/  @!P2 IMAD.IADD R251, R251, 0x1, -R0.reuse ;  /* 0x00000001fbfba824 */ /* 0x100fe200078e0a00 */
[----:B------:R-:W-:Y:S01]  /*5380*/  ISETP.GE.AND P2, PT, R12, RZ, PT ;  /* 0x000000ff0c00720c */ /* 0x000fe20003f46270 */
[--C-:B------:R-:W-:Y:S01]  /*5390*/  @!P5 IMAD.IADD R8, R8, 0x1, -R0.reuse ;  /* 0x000000010808d824 */ /* 0x100fe200078e0a00 */
[----:B------:R-:W-:Y:S01]  /*53a0*/  LOP3.LUT R12, R4, 0xde, RZ, 0xfc, !PT ;  /* 0x000000de040c7812 */ /* 0x000fe200078efcff */
[----:B------:R-:W-:Y:S01]  /*53b0*/  @!P4 IMAD.MOV R251, RZ, RZ, -R251 ;  /* 0x000000fffffbc224 */ /* 0x000fe200078e0afb */
[----:B------:R-:W-:Y:S01]  /*53c0*/  ISETP.GT.U32.AND P5, PT, R0, R6, PT ;  /* 0x000000060000720c */ /* 0x000fe20003fa4070 */
[----:B------:R-:W-:Y:S01]  /*53d0*/  @!P0 IMAD.IADD R10, R10, 0x1, -R0 ;  /* 0x000000010a0a8824 */ /* 0x000fe200078e0a00 */
[----:B------:R-:W-:Y:S01]  /*53e0*/  IABS R115, R12 ;  /* 0x0000000c00737213 */ /* 0x000fe20000000000 */
[----:B------:R-:W-:-:S02]  /*53f0*/  IMAD R21, R0, R7, R21 ;  /* 0x0000000700157224 */ /* 0x000fc400078e0215 */
[----:B------:R-:W-:Y:S01]  /*5400*/  @!P3 IMAD.MOV R249, RZ, RZ, -R249 ;  /* 0x000000fffff9b224 */ /* 0x000fe200078e0af9 */
[C---:B------:R-:W-:Y:S01]  /*5410*/  ISETP.GT.U32.AND P4, PT, R0.reuse, R10, PT ;  /* 0x0000000a0000720c */ /* 0x040fe20003f84070 */
[----:B------:R-:W-:Y:S01]  /*5420*/  IMAD.HI.U32 R7, R5, R115, RZ ;  /* 0x0000007305077227 */ /* 0x000fe200078e00ff */
[----:B------:R-:W-:-:S03]  /*5430*/  ISETP.GT.U32.AND P3, PT, R0, R28, PT ;  /* 0x0000001c0000720c */ /* 0x000fc60003f64070 */
[----:B------:R-:W-:Y:S02]  /*5440*/  IMAD.MOV R7, RZ, RZ, -R7 ;  /* 0x000000ffff077224 */ /* 0x000fe400078e0a07 */
[----:B------:R-:W-:Y:S01]  /*5450*/  @!P5 IMAD.IADD R6, R6, 0x1, -R0 ;  /* 0x000000010606d824 */ /* 0x000fe200078e0a00 */
[C---:B------:R-:W-:Y:S01]  /*5460*/  ISETP.GT.U32.AND P5, PT, R0.reuse, R21, PT ;  /* 0x000000150000720c */ /* 0x040fe20003fa4070 */
[----:B------:R-:W-:Y:S02]  /*5470*/  IMAD R115, R0, R7, R115 ;  /* 0x0000000700737224 */ /* 0x000fe400078e0273 */
[----:B------:R-:W-:-:S04]  /*5480*/  IMAD.HI.U32 R9, R5, R19, RZ ;  /* 0x0000001305097227 */ /* 0x000fc800078e00ff */
[--C-:B------:R-:W-:Y:S01]  /*5490*/  @!P4 IMAD.IADD R10, R10, 0x1, -R0.reuse ;  /* 0x000000010a0ac824 */ /* 0x100fe200078e0a00 */
[----:B------:R-:W-:Y:S01]  /*54a0*/  ISETP.GT.U32.AND P4, PT, R0, R115, PT ;  /* 0x000000730000720c */ /* 0x000fe20003f84070 */
[--C-:B------:R-:W-:Y:S01]  /*54b0*/  @!P3 IMAD.IADD R28, R28, 0x1, -R0.reuse ;  /* 0x000000011c1cb824 */ /* 0x100fe200078e0a00 */
[C---:B------:R-:W-:Y:S01]  /*54c0*/  ISETP.GT.U32.AND P3, PT, R0.reuse, R8, PT ;  /* 0x000000080000720c */ /* 0x040fe20003f64070 */
[----:B------:R-:W-:Y:S02]  /*54d0*/  IMAD.MOV R9, RZ, RZ, -R9 ;  /* 0x000000ffff097224 */ /* 0x000fe400078e0a09 */
[----:B------:R-:W-:Y:S01]  /*54e0*/  @!P5 IMAD.IADD R21, R21, 0x1, -R0 ;  /* 0x000000011515d824 */ /* 0x000fe200078e0a00 */
[C---:B------:R-:W-:Y:S01]  /*54f0*/  ISETP.GT.U32.AND P0, PT, R0.reuse, R28, PT ;  /* 0x0000001c0000720c */ /* 0x040fe20003f04070 */
[----:B------:R-:W-:Y:S01]  /*5500*/  IMAD R19, R0, R9, R19 ;  /* 0x0000000900137224 */ /* 0x000fe200078e0213 */
[----:B------:R-:W-:Y:S01]  /*5510*/  ISETP.GE.AND P5, PT, R14, RZ, PT ;  /* 0x000000ff0e00720c */ /* 0x000fe20003fa6270 */
[----:B------:R-:W-:Y:S01]  /*5520*/  IMAD.HI.U32 R9, R5, R111, RZ ;  /* 0x0000006f05097227 */ /* 0x000fe200078e00ff */
[----:B------:R-:W-:-:S03]  /*5530*/  LOP3.LUT R14, R4, 0xec, RZ, 0xfc, !PT ;  /* 0x000000ec040e7812 */ /* 0x000fc600078efcff */
[--C-:B------:R-:W-:Y:S01]  /*5540*/  @!P4 IMAD.IADD R115, R115, 0x1, -R0.reuse ;  /* 0x000000017373c824 */ /* 0x100fe200078e0a00 */
[----:B------:R-:W-:Y:S01]  /*5550*/  ISETP.GT.U32.AND P4, PT, R0, R21, PT ;  /* 0x000000150000720c */ /* 0x000fe20003f84070 */
[----:B------:R-:W-:Y:S01]  /*5560*/  IMAD.HI.U32 R7, R5, R113, RZ ;  /* 0x0000007105077227 */ /* 0x000fe200078e00ff */
[----:B------:R-:W-:Y:S02]  /*5570*/  @!P3 IADD3 R8, R8, -R0, RZ ;  /* 0x800000000808b210 */ /* 0x000fe40007ffe0ff */
[----:B------:R-:W-:Y:S01]  /*5580*/  ISETP.GT.U32.AND P3, PT, R0, R19, PT ;  /* 0x000000130000720c */ /* 0x000fe20003f64070 */
[----:B------:R-:W-:Y:S02]  /*5590*/  IMAD.MOV R9, RZ, RZ, -R9 ;  /* 0x000000ffff097224 */ /* 0x000fe400078e0a09 */
[--C-:B------:R-:W-:Y:S01]  /*55a0*/  @!P0 IMAD.IADD R28, R28, 0x1, -R0.reuse ;  /* 0x000000011c1c8824 */ /* 0x100fe200078e0a00 */
[----:B------:R-:W-:Y:S01]  /*55b0*/  ISETP.GE.AND P0, PT, R13, RZ, PT ;  /* 0x000000ff0d00720c */ /* 0x000fe20003f06270 */
[----:B------:R-:W-:Y:S01]  /*55c0*/  IMAD.MOV R7, RZ, RZ, -R7 ;  /* 0x000000ffff077224 */ /* 0x000fe200078e0a07 */
[----:B------:R-:W-:Y:S01]  /*55d0*/  LOP3.LUT R13, R4, 0xe4, RZ, 0xfc, !PT ;  /* 0x000000e4040d7812 */ /* 0x000fe200078efcff */
[----:B------:R-:W-:Y:S01]  /*55e0*/  IMAD R111, R0, R9, R111 ;  /* 0x00000009006f7224 */ /* 0x000fe200078e026f */
[----:B------:R-:W-:Y:S01]  /*55f0*/  LOP3.LUT R9, R4, 0xe6, RZ, 0xfc, !PT ;  /* 0x000000e604097812 */ /* 0x000fe200078efcff */
[C---:B------:R-:W-:Y:S01]  /*5600*/  IMAD R113, R0.reuse, R7, R113 ;  /* 0x0000000700717224 */ /* 0x040fe200078e0271 */
[----:B------:R-:W-:Y:S01]  /*5610*/  IABS R11, R13 ;  /* 0x0000000d000b7213 */ /* 0x000fe20000000000 */
[----:B------:R-:W-:Y:S01]  /*5620*/  @!P4 IMAD.IADD R21, R21, 0x1, -R0 ;  /* 0x000000011515c824 */ /* 0x000fe200078e0a00 */
[C---:B------:R-:W-:Y:S01]  /*5630*/  ISETP.GT.U32.AND P4, PT, R0.reuse, R111, PT ;  /* 0x0000006f0000720c */ /* 0x040fe20003f84070 */
[----:B------:R-:W-:Y:S01]  /*5640*/  @!P6 IMAD.MOV R6, RZ, RZ, -R6 ;  /* 0x000000ffff06e224 */ /* 0x000fe200078e0a06 */
[C---:B------:R-:W-:Y:S01]  /*5650*/  ISETP.GT.U32.AND P6, PT, R0.reuse, R115, PT ;  /* 0x000000730000720c */ /* 0x040fe20003fc4070 */
[----:B------:R-:W-:Y:S01]  /*5660*/  @!P2 IMAD.MOV R28, RZ, RZ, -R28 ;  /* 0x000000ffff1ca224 */ /* 0x000fe200078e0a1c */
[----:B------:R-:W-:Y:S01]  /*5670*/  ISETP.GT.U32.AND P2, PT, R0, R113, PT ;  /* 0x000000710000720c */ /* 0x000fe20003f44070 */
[----:B------:R-:W-:Y:S01]  /*5680*/  @!P3 IMAD.IADD R19, R19, 0x1, -R0 ;  /* 0x000000011313b824 */ /* 0x000fe200078e0a00 */
[----:B------:R-:W-:Y:S01]  /*5690*/  IABS R109, R9 ;  /* 0x00000009006d7213 */ /* 0x000fe20000000000 */
[----:B------:R-:W-:Y:S01]  /*56a0*/  @!P0 IMAD.MOV R10, RZ, RZ, -R10 ;  /* 0x000000ffff0a8224 */ /* 0x000fe200078e0a0a */
[----:B------:R-:W-:Y:S01]  /*56b0*/  ISETP.GE.AND P0, PT, R12, RZ, PT ;  /* 0x000000ff0c00720c */ /* 0x000fe20003f06270 */
[----:B------:R-:W-:Y:S01]  /*56c0*/  IMAD.HI.U32 R7, R5, R11, RZ ;  /* 0x0000000b05077227 */ /* 0x000fe200078e00ff */
[----:B------:R-:W-:-:S02]  /*56d0*/  LOP3.LUT R12, R4, 0xe8, RZ, 0xfc, !PT ;  /* 0x000000e8040c7812 */ /* 0x000fc400078efcff */
[----:B------:R-:W-:Y:S01]  /*56e0*/  ISETP.GE.AND P3, PT, R15, RZ, PT ;  /* 0x000000ff0f00720c */ /* 0x000fe20003f66270 */
[----:B------:R-:W-:Y:S01]  /*56f0*/  @!P1 IMAD.MOV R8, RZ, RZ, -R8 ;  /* 0x000000ffff089224 */ /* 0x000fe200078e0a08 */
[C---:B------:R-:W-:Y:S01]  /*5700*/  ISETP.GT.U32.AND P1, PT, R0.reuse, R19, PT ;  /* 0x000000130000720c */ /* 0x040fe20003f24070 */
[----:B------:R-:W-:Y:S01]  /*5710*/  IMAD.MOV R7, RZ, RZ, -R7 ;  /* 0x000000ffff077224 */ /* 0x000fe200078e0a07 */
[----:B------:R-:W-:Y:S01]  /*5720*/  IABS R107, R12 ;  /* 0x0000000c006b7213 */ /* 0x000fe20000000000 */
[----:B------:R-:W-:Y:S01]  /*5730*/  @!P4 IMAD.IADD R111, R111, 0x1, -R0 ;  /* 0x000000016f6fc824 */ /* 0x000fe200078e0a00 */
[----:B------:R-:W-:Y:S01]  /*5740*/  IABS R15, R14 ;  /* 0x0000000e000f7213 */ /* 0x000fe20000000000 */
[----:B------:R-:W-:Y:S02]  /*5750*/  IMAD R11, R0, R7, R11 ;  /* 0x00000007000b7224 */ /* 0x000fe400078e020b */
[----:B------:R-:W-:-:S04]  /*5760*/  IMAD.HI.U32 R7, R5, R109, RZ ;  /* 0x0000006d05077227 */ /* 0x000fc800078e00ff */
[--C-:B------:R-:W-:Y:S01]  /*5770*/  @!P6 IMAD.IADD R115, R115, 0x1, -R0.reuse ;  /* 0x000000017373e824 */ /* 0x100fe200078e0a00 */
[----:B------:R-:W-:Y:S01]  /*5780*/  IADD3 R7, -R7, RZ, RZ ;  /* 0x000000ff07077210 */ /* 0x000fe20007ffe1ff */
[--C-:B------:R-:W-:Y:S01]  /*5790*/  @!P2 IMAD.IADD R113, R113, 0x1, -R0.reuse ;  /* 0x000000017171a824 */ /* 0x100fe200078e0a00 */
[----:B------:R-:W-:Y:S01]  /*57a0*/  ISETP.GE.AND P2, PT, R13, RZ, PT ;  /* 0x000000ff0d00720c */ /* 0x000fe20003f46270 */
[----:B------:R-:W-:Y:S01]  /*57b0*/  @!P5 IMAD.MOV R21, RZ, RZ, -R21 ;  /* 0x000000ffff15d224 */ /* 0x000fe200078e0a15 */
[C---:B------:R-:W-:Y:S01]  /*57c0*/  ISETP.GT.U32.AND P5, PT, R0.reuse, R111, PT ;  /* 0x0000006f0000720c */ /* 0x040fe20003fa4070 */
[----:B------:R-:W-:Y:S01]  /*57d0*/  @!P0 IMAD.MOV R115, RZ, RZ, -R115 ;  /* 0x000000ffff738224 */ /* 0x000fe200078e0a73 */
[C---:B------:R-:W-:Y:S01]  /*57e0*/  ISETP.GT.U32.AND P4, PT, R0.reuse, R113, PT ;  /* 0x000000710000720c */ /* 0x040fe20003f84070 */
[----:B------:R-:W-:Y:S01]  /*57f0*/  @!P1 IMAD.IADD R19, R19, 0x1, -R0 ;  /* 0x0000000113139824 */ /* 0x000fe200078e0a00 */
[C---:B------:R-:W-:Y:S01]  /*5800*/  ISETP.GT.U32.AND P0, PT, R0.reuse, R11, PT ;  /* 0x0000000b0000720c */ /* 0x040fe20003f04070 */
[----:B------:R-:W-:Y:S01]  /*5810*/  IMAD R109, R0, R7, R109 ;  /* 0x00000007006d7224 */ /* 0x000fe200078e026d */
[----:B------:R-:W-:Y:S01]  /*5820*/  ISETP.GE.AND P1, PT, R16, RZ, PT ;  /* 0x000000ff1000720c */ /* 0x000fe20003f26270 */
[----:B------:R-:W-:Y:S01]  /*5830*/  IMAD.HI.U32 R7, R5, R107, RZ ;  /* 0x0000006b05077227 */ /* 0x000fe200078e00ff */
[----:B------:R-:W-:-:S02]  /*5840*/  ISETP.GE.AND P6, PT, R17, RZ, PT ;  /* 0x000000ff1100720c */ /* 0x000fc40003fc6270 */
[----:B------:R-:W-:Y:S01]  /*5850*/  LOP3.LUT R16, R4, 0xee, RZ, 0xfc, !PT ;  /* 0x000000ee04107812 */ /* 0x000fe200078efcff */
[----:B------:R-:W-:Y:S02]  /*5860*/  IMAD.MOV R7, RZ, RZ, -R7 ;  /* 0x000000ffff077224 */ /* 0x000fe400078e0a07 */
[--C-:B------:R-:W-:Y:S01]  /*5870*/  @!P5 IMAD.IADD R111, R111, 0x1, -R0.reuse ;  /* 0x000000016f6fd824 */ /* 0x100fe200078e0a00 */
[C---:B------:R-:W-:Y:S01]  /*5880*/  ISETP.GT.U32.AND P5, PT, R0.reuse, R109, PT ;  /* 0x0000006d0000720c */ /* 0x040fe20003fa4070 */
[--C-:B------:R-:W-:Y:S01]  /*5890*/  @!P4 IMAD.IADD R113, R113, 0x1, -R0.reuse ;  /* 0x000000017171c824 */ /* 0x100fe200078e0a00 */
[----:B------:R-:W-:Y:S01]  /*58a0*/  IABS R105, R16 ;  /* 0x0000001000697213 */ /* 0x000fe20000000000 */
[----:B------:R-:W-:Y:S01]  /*58b0*/  IMAD R107, R0, R7, R107 ;  /* 0x00000007006b7224 */ /* 0x000fe200078e026b */
[----:B------:R-:W-:Y:S01]  /*58c0*/  ISETP.GE.AND P4, PT, R12, RZ, PT ;  /* 0x000000ff0c00720c */ /* 0x000fe20003f86270 */
[--C-:B------:R-:W-:Y:S02]  /*58d0*/  @!P0 IMAD.IADD R11, R11, 0x1, -R0.reuse ;  /* 0x000000010b0b8824 */ /* 0x100fe400078e0a00 */
[----:B------:R-:W-:Y:S01]  /*58e0*/  @!P1 IMAD.MOV R113, RZ, RZ, -R113 ;  /* 0x000000ffff719224 */ /* 0x000fe200078e0a71 */
[C---:B------:R-:W-:Y:S01]  /*58f0*/  ISETP.GT.U32.AND P1, PT, R0.reuse, R107, PT ;  /* 0x0000006b0000720c */ /* 0x040fe20003f24070 */
[----:B------:R-:W-:Y:S01]  /*5900*/  @!P3 IMAD.MOV R19, RZ, RZ, -R19 ;  /* 0x000000ffff13b224 */ /* 0x000fe200078e0a13 */
[----:B------:R-:W-:Y:S01]  /*5910*/  ISETP.GT.U32.AND P0, PT, R0, R11, PT ;  /* 0x0000000b0000720c */ /* 0x000fe20003f04070 */
[----:B------:R-:W-:Y:S01]  /*5920*/  @!P6 IMAD.MOV R111, RZ, RZ, -R111 ;  /* 0x000000ffff6fe224 */ /* 0x000fe200078e0a6f */
[----:B------:R-:W-:Y:S01]  /*5930*/  ISETP.GE.AND P3, PT, R9, RZ, PT ;  /* 0x000000ff0900720c */ /* 0x000fe20003f66270 */
[----:B------:R-:W-:Y:S01]  /*5940*/  @!P5 IMAD.IADD R109, R109, 0x1, -R0 ;  /* 0x000000016d6dd824 */ /* 0x000fe200078e0a00 */
[----:B------:R-:W-:Y:S01]  /*5950*/  LOP3.LUT R9, R4, 0xea, RZ, 0xfc, !PT ;  /* 0x000000ea04097812 */ /* 0x000fe200078efcff */
[----:B------:R-:W-:-:S03]  /*5960*/  IMAD.HI.U32 R12, R5, R105, RZ ;  /* 0x00000069050c7227 */ /* 0x000fc600078e00ff */
[----:B------:R-:W-:Y:S01]  /*5970*/  IABS R13, R9 ;  /* 0x00000009000d7213 */ /* 0x000fe20000000000 */
[----:B------:R-:W-:Y:S01]  /*5980*/  IMAD.MOV R12, RZ, RZ, -R12 ;  /* 0x000000ffff0c7224 */ /* 0x000fe200078e0a0c */
[----:B------:R-:W-:Y:S01]  /*5990*/  ISETP.GT.U32.AND P5, PT, R0, R109, PT ;  /* 0x0000006d0000720c */ /* 0x000fe20003fa4070 */
[--C-:B------:R-:W-:Y:S01]  /*59a0*/  @!P1 IMAD.IADD R107, R107, 0x1, -R0.reuse ;  /* 0x000000016b6b9824 */ /* 0x100fe200078e0a00 */
[----:B------:R-:W-:Y:S01]  /*59b0*/  ISETP.GE.AND P6, PT, R9, RZ, PT ;  /* 0x000000ff0900720c */ /* 0x000fe20003fc6270 */
[----:B------:R-:W-:Y:S01]  /*59c0*/  IMAD.HI.U32 R7, R5, R13, RZ ;  /* 0x0000000d05077227 */ /* 0x000fe200078e00ff */
[----:B------:R-:W-:Y:S02]  /*59d0*/  ISETP.GE.AND P1, PT, R16, RZ, PT ;  /* 0x000000ff1000720c */ /* 0x000fe40003f26270 */
[----:B------:R-:W-:Y:S01]  /*59e0*/  IABS R16, R18 ;  /* 0x0000001200107213 */ /* 0x000fe20000000000 */
[----:B------:R-:W-:Y:S01]  /*59f0*/  @!P0 IMAD.IADD R11, R11, 0x1, -R0 ;  /* 0x000000010b0b8824 */ /* 0x000fe200078e0a00 */
[----:B------:R-:W-:Y:S01]  /*5a00*/  ISETP.GE.AND P0, PT, R14, RZ, PT ;  /* 0x000000ff0e00720c */ /* 0x000fe20003f06270 */
[----:B------:R-:W-:Y:S01]  /*5a10*/  IMAD.MOV R7, RZ, RZ, -R7 ;  /* 0x000000ffff077224 */ /* 0x000fe200078e0a07 */
[----:B------:R-:W-:Y:S01]  /*5a20*/  LOP3.LUT R14, R4, 0xf2, RZ, 0xfc, !PT ;  /* 0x000000f2040e7812 */ /* 0x000fe200078efcff */
[----:B------:R-:W-:Y:S01]  /*5a30*/  @!P2 IMAD.MOV R11, RZ, RZ, -R11 ;  /* 0x000000ffff0ba224 */ /* 0x000fe200078e0a0b */
[C---:B------:R-:W-:Y:S01]  /*5a40*/  ISETP.GT.U32.AND P2, PT, R0.reuse, R107, PT ;  /* 0x0000006b0000720c */ /* 0x040fe20003f44070 */
[----:B------:R-:W-:Y:S01]  /*5a50*/  IMAD R7, R0, R7, R13 ;  /* 0x0000000700077224 */ /* 0x000fe200078e020d */
[----:B------:R-:W-:Y:S01]  /*5a60*/  IABS R17, R14 ;  /* 0x0000000e00117213 */ /* 0x000fe20000000000 */
[----:B------:R-:W-:-:S04]  /*5a70*/  IMAD.HI.U32 R9, R5, R15, RZ ;  /* 0x0000000f05097227 */ /* 0x000fc800078e00ff */
[----:B------:R-:W-:Y:S01]  /*5a80*/  @!P5 IMAD.IADD R109, R109, 0x1, -R0 ;  /* 0x000000016d6dd824 */ /* 0x000fe200078e0a00 */
[C---:B------:R-:W-:Y:S01]  /*5a90*/  ISETP.GT.U32.AND P5, PT, R0.reuse, R7, PT ;  /* 0x000000070000720c */ /* 0x040fe20003fa4070 */
[----:B------:R-:W-:Y:S02]  /*5aa0*/  IMAD.MOV R9, RZ, RZ, -R9 ;  /* 0x000000ffff097224 */ /* 0x000fe400078e0a09 */
[C---:B------:R-:W-:Y:S02]  /*5ab0*/  IMAD R105, R0.reuse, R12, R105 ;  /* 0x0000000c00697224 */ /* 0x040fe400078e0269 */
[----:B------:R-:W-:Y:S01]  /*5ac0*/  IMAD R15, R0, R9, R15 ;  /* 0x00000009000f7224 */ /* 0x000fe200078e020f */
[----:B------:R-:W-:Y:S01]  /*5ad0*/  @!P2 IADD3 R107, R107, -R0, RZ ;  /* 0x800000006b6ba210 */ /* 0x000fe20007ffe0ff */
[----:B------:R-:W-:Y:S01]  /*5ae0*/  @!P3 IMAD.MOV R109, RZ, RZ, -R109 ;  /* 0x000000ffff6db224 */ /* 0x000fe200078e0a6d */
[----:B------:R-:W-:Y:S01]  /*5af0*/  LOP3.LUT R9, R4, 0xf0, RZ, 0xfc, !PT ;  /* 0x000000f004097812 */ /* 0x000fe200078efcff */
[----:B------:R-:W-:Y:S01]  /*5b00*/  IMAD.HI.U32 R12, R5, R17, RZ ;  /* 0x00000011050c7227 */ /* 0x000fe200078e00ff */
[----:B------:R-:W-:-:S02]  /*5b10*/  ISETP.GT.U32.AND P2, PT, R0, R15, PT ;  /* 0x0000000f0000720c */ /* 0x000fc40003f44070 */
[----:B------:R-:W-:Y:S01]  /*5b20*/  IABS R103, R9 ;  /* 0x0000000900677213 */ /* 0x000fe20000000000 */
[----:B------:R-:W-:Y:S01]  /*5b30*/  @!P4 IMAD.MOV R107, RZ, RZ, -R107 ;  /* 0x000000ffff6bc224 */ /* 0x000fe200078e0a6b */
[----:B------:R-:W-:Y:S01]  /*5b40*/  ISETP.GT.U32.AND P4, PT, R0, R105, PT ;  /* 0x000000690000720c */ /* 0x000fe20003f84070 */
[----:B------:R-:W-:Y:S01]  /*5b50*/  @!P5 IMAD.IADD R7, R7, 0x1, -R0 ;  /* 0x000000010707d824 */ /* 0x000fe200078e0a00 */
[----:B------:R-:W-:Y:S01]  /*5b60*/  ISETP.GE.AND P3, PT, R9, RZ, PT ;  /* 0x000000ff0900720c */ /* 0x000fe20003f66270 */
[----:B------:R-:W-:-:S03]  /*5b70*/  IMAD.HI.U32 R9, R5, R103, RZ ;  /* 0x0000006705097227 */ /* 0x000fc600078e00ff */
[C---:B------:R-:W-:Y:S01]  /*5b80*/  ISETP.GT.U32.AND P5, PT, R0.reuse, R7, PT ;  /* 0x000000070000720c */ /* 0x040fe20003fa4070 */
[----:B------:R-:W-:Y:S02]  /*5b90*/  IMAD.MOV R9, RZ, RZ, -R9 ;  /* 0x000000ffff097224 */ /* 0x000fe400078e0a09 */
[--C-:B------:R-:W-:Y:S02]  /*5ba0*/  @!P2 IMAD.IADD R15, R15, 0x1, -R0.reuse ;  /* 0x000000010f0fa824 */ /* 0x100fe400078e0a00 */
[C---:B------:R-:W-:Y:S02]  /*5bb0*/  IMAD R103, R0.reuse, R9, R103 ;  /* 0x0000000900677224 */ /* 0x040fe400078e0267 */
[----:B------:R-:W-:Y:S01]  /*5bc0*/  @!P4 IMAD.IADD R105, R105, 0x1, -R0 ;  /* 0x000000016969c824 */ /* 0x000fe200078e0a00 */
[----:B------:R-:W-:Y:S01]  /*5bd0*/  ISETP.GT.U32.AND P2, PT, R0, R15, PT ;  /* 0x0000000f0000720c */ /* 0x000fe20003f44070 */
[----:B------:R-:W-:-:S03]  /*5be0*/  IMAD.HI.U32 R13, R5, R101, RZ ;  /* 0x00000065050d7227 */ /* 0x000fc600078e00ff */
[----:B------:R-:W-:Y:S01]  /*5bf0*/  ISETP.GT.U32.AND P4, PT, R0, R105, PT ;  /* 0x000000690000720c */ /* 0x000fe20003f84070 */
[----:B------:R-:W-:Y:S01]  /*5c00*/  @!P5 IMAD.IADD R7, R7, 0x1, -R0 ;  /* 0x000000010707d824 */ /* 0x000fe200078e0a00 */
[----:B------:R-:W-:Y:S01]  /*5c10*/  ISETP.GE.AND P5, PT, R14, RZ, PT ;  /* 0x000000ff0e00720c */ /* 0x000fe20003fa6270 */
[----:B------:R-:W-:Y:S01]  /*5c20*/  IMAD.MOV R12, RZ, RZ, -R12 ;  /* 0x000000ffff0c7224 */ /* 0x000fe200078e0a0c */
[----:B------:R-:W-:Y:S01]  /*5c30*/  IABS R14, R26 ;  /* 0x0000001a000e7213 */ /* 0x000fe20000000000 */
[----:B------:R-:W-:Y:S01]  /*5c40*/  @!P6 IMAD.MOV R7, RZ, RZ, -R7 ;  /* 0x000000ffff07e224 */ /* 0x000fe200078e0a07 */
[C---:B------:R-:W-:Y:S01]  /*5c50*/  ISETP.GT.U32.AND P6, PT, R0.reuse, R103, PT ;  /* 0x000000670000720c */ /* 0x040fe20003fc4070 */
[----:B------:R-:W-:Y:S02]  /*5c60*/  IMAD.MOV R13, RZ, RZ, -R13 ;  /* 0x000000ffff0d7224 */ /* 0x000fe400078e0a0d */
[C---:B------:R-:W-:Y:S01]  /*5c70*/  IMAD R17, R0.reuse, R12, R17 ;  /* 0x0000000c00117224 */ /* 0x040fe200078e0211 */
[----:B------:R-:W-:Y:S01]  /*5c80*/  IABS R12, R24 ;  /* 0x00000018000c7213 */ /* 0x000fe20000000000 */
[----:B------:R-:W-:-:S02]  /*5c90*/  IMAD R101, R0, R13, R101 ;  /* 0x0000000d00657224 */ /* 0x000fc400078e0265 */
[--C-:B------:R-:W-:Y:S01]  /*5ca0*/  @!P2 IMAD.IADD R15, R15, 0x1, -R0.reuse ;  /* 0x000000010f0fa824 */ /* 0x100fe200078e0a00 */
[C---:B------:R-:W-:Y:S01]  /*5cb0*/  ISETP.GT.U32.AND P2, PT, R0.reuse, R17, PT ;  /* 0x000000110000720c */ /* 0x040fe20003f44070 */
[----:B------:R-:W-:Y:S01]  /*5cc0*/  @!P4 IMAD.IADD R105, R105, 0x1, -R0 ;  /* 0x000000016969c824 */ /* 0x000fe200078e0a00 */
[----:B------:R-:W-:Y:S01]  /*5cd0*/  ISETP.GT.U32.AND P4, PT, R0, R101, PT ;  /* 0x000000650000720c */ /* 0x000fe20003f84070 */
[----:B------:R-:W-:-:S04]  /*5ce0*/  IMAD.HI.U32 R4, R5, R99, RZ ;  /* 0x0000006305047227 */ /* 0x000fc800078e00ff */
[----:B------:R-:W-:Y:S02]  /*5cf0*/  @!P6 IMAD.IADD R103, R103, 0x1, -R0 ;  /* 0x000000016767e824 */ /* 0x000fe400078e0a00 */
[----:B------:R-:W-:Y:S02]  /*5d00*/  IMAD.MOV R4, RZ, RZ, -R4 ;  /* 0x000000ffff047224 */ /* 0x000fe400078e0a04 */
[----:B------:R-:W-:Y:S01]  /*5d10*/  IMAD.HI.U32 R9, R5, R14, RZ ;  /* 0x0000000e05097227 */ /* 0x000fe200078e00ff */
[----:B------:R-:W-:-:S03]  /*5d20*/  ISETP.GT.U32.AND P6, PT, R0, R103, PT ;  /* 0x000000670000720c */ /* 0x000fc60003fc4070 */
[----:B------:R-:W-:Y:S02]  /*5d30*/  IMAD R99, R0, R4, R99 ;  /* 0x0000000400637224 */ /* 0x000fe400078e0263 */
[----:B------:R-:W-:-:S04]  /*5d40*/  IMAD.HI.U32 R4, R5, R12, RZ ;  /* 0x0000000c05047227 */ /* 0x000fc800078e00ff */
[--C-:B------:R-:W-:Y:S01]  /*5d50*/  @!P2 IMAD.IADD R17, R17, 0x1, -R0.reuse ;  /* 0x000000011111a824 */ /* 0x100fe200078e0a00 */
[C---:B------:R-:W-:Y:S01]  /*5d60*/  ISETP.GT.U32.AND P2, PT, R0.reuse, R99, PT ;  /* 0x000000630000720c */ /* 0x040fe20003f44070 */
[----:B------:R-:W-:Y:S02]  /*5d70*/  @!P4 IMAD.IADD R101, R101, 0x1, -R0 ;  /* 0x000000016565c824 */ /* 0x000fe400078e0a00 */
[----:B------:R-:W-:Y:S01]  /*5d80*/  IMAD.MOV R13, RZ, RZ, -R4 ;  /* 0x000000ffff0d7224 */ /* 0x000fe200078e0a04 */
[----:B------:R-:W-:Y:S01]  /*5d90*/  ISETP.GT.U32.AND P4, PT, R0, R17, PT ;  /* 0x000000110000720c */ /* 0x000fe20003f84070 */
[----:B------:R-:W-:Y:S01]  /*5da0*/  IMAD.HI.U32 R4, R5, R16, RZ ;  /* 0x0000001005047227 */ /* 0x000fe200078e00ff */
[----:B------:R-:W-:-:S03]  /*5db0*/  @!P6 IADD3 R103, R103, -R0, RZ ;  /* 0x800000006767e210 */ /* 0x000fc60007ffe0ff */
[----:B------:R-:W-:Y:S01]  /*5dc0*/  @!P0 IMAD.MOV R15, RZ, RZ, -R15 ;  /* 0x000000ffff0f8224 */ /* 0x000fe200078e0a0f */
[C---:B------:R-:W-:Y:S01]  /*5dd0*/  ISETP.GT.U32.AND P0, PT, R0.reuse, R101, PT ;  /* 0x000000650000720c */ /* 0x040fe20003f04070 */
[----:B------:R-:W-:Y:S01]  /*5de0*/  IMAD R5, R0, R13, R12 ;  /* 0x0000000d00057224 */ /* 0x000fe200078e020c */
[----:B------:R-:W-:Y:S01]  /*5df0*/  IADD3 R12, R32, -0x9, RZ ;  /* 0xfffffff7200c7810 */ /* 0x000fe20007ffe0ff */
[----:B------:R-:W-:Y:S02]  /*5e00*/  IMAD.MOV R9, RZ, RZ, -R9 ;  /* 0x000000ffff097224 */ /* 0x000fe400078e0a09 */
[----:B------:R-:W-:Y:S01]  /*5e10*/  IMAD.MOV R13, RZ, RZ, -R4 ;  /* 0x000000ffff0d7224 */ /* 0x000fe200078e0a04 */
[C---:B------:R-:W-:Y:S01]  /*5e20*/  ISETP.GT.U32.AND P6, PT, R0.reuse, R5, PT ;  /* 0x000000050000720c */ /* 0x040fe20003fc4070 */
[----:B------:R-:W-:Y:S01]  /*5e30*/  IMAD R9, R0, R9, R14 ;  /* 0x0000000900097224 */ /* 0x000fe200078e020e */
[----:B------:R-:W-:Y:S01]  /*5e40*/  IADD3 R4, R32, -0x1, RZ ;  /* 0xffffffff20047810 */ /* 0x000fe20007ffe0ff */
[----:B------:R-:W-:-:S02]  /*5e50*/  IMAD R13, R0, R13, R16 ;  /* 0x0000000d000d7224 */ /* 0x000fc400078e0210 */
[--C-:B------:R-:W-:Y:S02]  /*5e60*/  @!P2 IMAD.IADD R99, R99, 0x1, -R0.reuse ;  /* 0x000000016363a824 */ /* 0x100fe400078e0a00 */
[--C-:B------:R-:W-:Y:S01]  /*5e70*/  @!P4 IMAD.IADD R17, R17, 0x1, -R0.reuse ;  /* 0x000000011111c824 */ /* 0x100fe200078e0a00 */
[C---:B------:R-:W-:Y:S01]  /*5e80*/  ISETP.GT.U32.AND P4, PT, R0.reuse, R9, PT ;  /* 0x000000090000720c */ /* 0x040fe20003f84070 */
[--C-:B------:R-:W-:Y:S01]  /*5e90*/  @!P0 IMAD.IADD R101, R101, 0x1, -R0.reuse ;  /* 0x0000000165658824 */ /* 0x100fe200078e0a00 */
[C---:B------:R-:W-:Y:S01]  /*5ea0*/  ISETP.GT.U32.AND P0, PT, R0.reuse, R13, PT ;  /* 0x0000000d0000720c */ /* 0x040fe20003f04070 */
[----:B------:R-:W-:Y:S01]  /*5eb0*/  @!P3 IMAD.MOV R103, RZ, RZ, -R103 ;  /* 0x000000ffff67b224 */ /* 0x000fe200078e0a67 */
[----:B------:R-:W-:Y:S01]  /*5ec0*/  ISETP.GT.U32.AND P2, PT, R0, R99, PT ;  /* 0x000000630000720c */ /* 0x000fe20003f44070 */
[----:B------:R-:W-:Y:S01]  /*5ed0*/  @!P6 IMAD.IADD R5, R5, 0x1, -R0 ;  /* 0x000000010505e824 */ /* 0x000fe200078e0a00 */
[----:B------:R-:W-:Y:S01]  /*5ee0*/  ISETP.GE.AND P6, PT, R20, RZ, PT ;  /* 0x000000ff1400720c */ /* 0x000fe20003fc6270 */
[----:B------:R-:W-:-:S02]  /*5ef0*/  @!P5 IMAD.MOV R17, RZ, RZ, -R17 ;  /* 0x000000ffff11d224 */ /* 0x000fc400078e0a11 */
[----:B------:R-:W-:Y:S01]  /*5f00*/  @!P1 IMAD.MOV R105, RZ, RZ, -R105 ;  /* 0x000000ffff699224 */ /* 0x000fe200078e0a69 */
[----:B------:R-:W-:Y:S02]  /*5f10*/  ISETP.GT.U32.AND P3, PT, R0, R5, PT ;  /* 0x000000050000720c */ /* 0x000fe40003f64070 */
[----:B------:R-:W-:Y:S01]  /*5f20*/  ISETP.GE.U32.AND P1, PT, R4, 0x7fffffc0, PT ;  /* 0x7fffffc00400780c */ /* 0x000fe20003f26070 */
[--C-:B------:R-:W-:Y:S01]  /*5f30*/  @!P4 IMAD.IADD R9, R9, 0x1, -R0.reuse ;  /* 0x000000010909c824 */ /* 0x100fe200078e0a00 */
[----:B------:R-:W-:Y:S01]  /*5f40*/  ISETP.GE.AND P4, PT, R24, RZ, PT ;  /* 0x000000ff1800720c */ /* 0x000fe20003f86270 */
[--C-:B------:R-:W-:Y:S01]  /*5f50*/  @!P0 IMAD.IADD R13, R13, 0x1, -R0.reuse ;  /* 0x000000010d0d8824 */ /* 0x100fe200078e0a00 */
[----:B------:R-:W-:Y:S01]  /*5f60*/  IADD3 R4, R32, -0x5, RZ ;  /* 0xfffffffb20047810 */ /* 0x000fe20007ffe0ff */
[----:B------:R-:W-:Y:S01]  /*5f70*/  @!P2 IMAD.IADD R99, R99, 0x1, -R0 ;  /* 0x000000016363a824 */ /* 0x000fe200078e0a00 */
[----:B------:R-:W-:Y:S01]  /*5f80*/  ISETP.GE.AND P2, PT, R22, RZ, PT ;  /* 0x000000ff1600720c */ /* 0x000fe20003f46270 */
[----:B------:R-:W-:Y:S01]  /*5f90*/  @!P6 IMAD.MOV R101, RZ, RZ, -R101 ;  /* 0x000000ffff65e224 */ /* 0x000fe200078e0a65 */
[----:B------:R-:W-:-:S02]  /*5fa0*/  ISETP.GT.U32.AND P0, PT, R0, R13, PT ;  /* 0x0000000d0000720c */ /* 0x000fc40003f04070 */
[----:B------:R-:W-:Y:S01]  /*5fb0*/  ISETP.GT.U32.AND P5, PT, R0, R9, PT ;  /* 0x000000090000720c */ /* 0x000fe20003fa4070 */
[--C-:B------:R-:W-:Y:S01]  /*5fc0*/  @!P3 IMAD.IADD R5, R5, 0x1, -R0.reuse ;  /* 0x000000010505b824 */ /* 0x100fe200078e0a00 */
[----:B------:R-:W-:Y:S02]  /*5fd0*/  ISETP.GE.U32.AND P6, PT, R4, 0x7fffffbc, PT ;  /* 0x7fffffbc0400780c */ /* 0x000fe40003fc6070 */
[----:B------:R-:W-:Y:S01]  /*5fe0*/  IADD3 R4, R32, -0xd, RZ ;  /* 0xfffffff320047810 */ /* 0x000fe20007ffe0ff */
[----:B------:R-:W-:Y:S01]  /*5ff0*/  @!P4 IMAD.MOV R5, RZ, RZ, -R5 ;  /* 0x000000ffff05c224 */ /* 0x000fe200078e0a05 */
[----:B------:R-:W-:Y:S02]  /*6000*/  ISETP.GE.AND P4, PT, R18, RZ, PT ;  /* 0x000000ff1200720c */ /* 0x000fe40003f86270 */
[----:B------:R-:W-:Y:S01]  /*6010*/  ISETP.GE.U32.AND P3, PT, R12, 0x7fffffb8, PT ;  /* 0x7fffffb80c00780c */ /* 0x000fe20003f66070 */
[----:B------:R-:W-:Y:S01]  /*6020*/  @!P2 IMAD.MOV R99, RZ, RZ, -R99 ;  /* 0x000000ffff63a224 */ /* 0x000fe200078e0a63 */
[----:B------:R-:W-:Y:S01]  /*6030*/  ISETP.GE.AND P2, PT, R26, RZ, PT ;  /* 0x000000ff1a00720c */ /* 0x000fe20003f46270 */
[--C-:B------:R-:W-:Y:S01]  /*6040*/  @!P0 IMAD.IADD R13, R13, 0x1, -R0.reuse ;  /* 0x000000010d0d8824 */ /* 0x100fe200078e0a00 */
[----:B------:R-:W-:Y:S01]  /*6050*/  ISETP.NE.AND P0, PT, RZ, c[0x0][0x17c], PT ;  /* 0x00005f00ff007a0c */ /* 0x000fe20003f05270 */
[----:B------:R-:W-:Y:S01]  /*6060*/  @!P5 IMAD.IADD R9, R9, 0x1, -R0 ;  /* 0x000000010909d824 */ /* 0x000fe200078e0a00 */
[----:B------:R-:W-:Y:S01]  /*6070*/  LOP3.LUT R26, RZ, c[0x0][0x17c], RZ, 0x33, !PT ;  /* 0x00005f00ff1a7a12 */ /* 0x000fe200078e33ff */
[----:B------:R-:W-:Y:S01]  /*6080*/  IMAD R0, R30, c[0x0][0x18c], RZ ;  /* 0x000063001e007a24 */ /* 0x000fe200078e02ff */
[----:B------:R-:W-:-:S02]  /*6090*/  ISETP.GE.U32.AND P5, PT, R4, 0x7fffffb4, PT ;  /* 0x7fffffb40400780c */ /* 0x000fc40003fa6070 */
[----:B------:R-:W-:Y:S02]  /*60a0*/  SEL R25, R26, R25, !P0 ;  /* 0x000000191a197207 */ /* 0x000fe40004000000 */
[----:B------:R-:W-:Y:S02]  /*60b0*/  IADD3 R4, R32, -0x11, RZ ;  /* 0xffffffef20047810 */ /* 0x000fe40007ffe0ff */
[C---:B------:R-:W-:Y:S01]  /*60c0*/  SEL R32, R26.reuse, R31, !P0 ;  /* 0x0000001f1a207207 */ /* 0x040fe20004000000 */
[----:B------:R-:W-:Y:S01]  /*60d0*/  @!P2 IMAD.MOV R9, RZ, RZ, -R9 ;  /* 0x000000ffff09a224 */ /* 0x000fe200078e0a09 */
[C---:B------:R-:W-:Y:S02]  /*60e0*/  SEL R31, R26.reuse, R6, !P0 ;  /* 0x000000061a1f7207 */ /* 0x040fe40004000000 */
[----:B------:R-:W-:Y:S02]  /*60f0*/  @!P4 IADD3 R13, -R13, RZ, RZ ;  /* 0x000000ff0d0dc210 */ /* 0x000fe40007ffe1ff */
[C---:B------:R-:W-:Y:S01]  /*6100*/  SEL R27, R26.reuse, R27, !P0 ;  /* 0x0000001b1a1b7207 */ /* 0x040fe20004000000 */
[----:B------:R-:W-:Y:S01]  /*6110*/  IMAD R31, R31, c[0x0][0x190], RZ ;  /* 0x000064001f1f7a24 */ /* 0x000fe200078e02ff */
[----:B------:R-:W-:Y:S01]  /*6120*/  SEL R6, R26, R107, !P0 ;  /* 0x0000006b1a067207 */ /* 0x000fe20004000000 */
[----:B------:R-:W-:Y:S01]  /*6130*/  IMAD R107, R25, c[0x0][0x190], RZ ;  /* 0x00006400196b7a24 */ /* 0x000fe200078e02ff */
[----:B------:R-:W-:Y:S01]  /*6140*/  LEA R22, P4, R0, c[0x0][0x168], 0x2 ;  /* 0x00005a0000167a11 */ /* 0x000fe200078810ff */
[----:B------:R-:W-:Y:S01]  /*6150*/  IMAD R25, R2, c[0x0][0x184], RZ ;  /* 0x0000610002197a24 */ /* 0x000fe200078e02ff */
[----:B------:R-:W-:Y:S01]  /*6160*/  SEL R24, R26, R23, !P0 ;  /* 0x000000171a187207 */ /* 0x000fe20004000000 */
[----:B------:R-:W-:Y:S01]  /*6170*/  IMAD R6, R6, c[0x0][0x190], RZ ;  /* 0x0000640006067a24 */ /* 0x000fe200078e02ff */
[----:B------:R-:W-:Y:S01]  /*6180*/  SEL R14, R26, R101, !P0 ;  /* 0x000000651a0e7207 */ /* 0x000fe20004000000 */
[----:B------:R-:W-:Y:S01]  /*6190*/  IMAD R101, R27, c[0x0][0x190], RZ ;  /* 0x000064001b657a24 */ /* 0x000fe200078e02ff */
[----:B------:R-:W-:Y:S01]  /*61a0*/  LEA.HI.X.SX32 R0, R0, c[0x0][0x16c], 0x2, P4 ;  /* 0x00005b0000007a11 */ /* 0x000fe200020f16ff */
[----:B------:R-:W-:Y:S01]  /*61b0*/  IMAD R27, R3, c[0x0][0x184], RZ ;  /* 0x00006100031b7a24 */ /* 0x000fe200078e02ff */
[----:B------:R-:W-:-:S02]  /*61c0*/  LEA R2, P4, R107, R22, 0x2 ;  /* 0x000000166b027211 */ /* 0x000fc400078810ff */
[----:B------:R-:W-:Y:S02]  /*61d0*/  ISETP.GE.U32.AND P2, PT, R4, 0x7fffffb0, PT ;  /* 0x7fffffb00400780c */ /* 0x000fe40003f46070 */
[C---:B------:R-:W-:Y:S02]  /*61e0*/  SEL R30, R26.reuse, R29, !P0 ;  /* 0x0000001d1a1e7207 */ /* 0x040fe40004000000 */
[C---:B------:R-:W-:Y:S02]  /*61f0*/  SEL R23, R26.reuse, R10, !P0 ;  /* 0x0000000a1a177207 */ /* 0x040fe40004000000 */
[C---:B------:R-:W-:Y:S02]  /*6200*/  SEL R36, R26.reuse, R33, !P0 ;  /* 0x000000211a247207 */ /* 0x040fe40004000000 */
[C---:B------:R-:W-:Y:S01]  /*6210*/  SEL R38, R26.reuse, R35, !P0 ;  /* 0x000000231a267207 */ /* 0x040fe20004000000 */
[----:B------:R-:W-:Y:S01]  /*6220*/  IMAD R23, R23, c[0x0][0x190], RZ ;  /* 0x0000640017177a24 */ /* 0x000fe200078e02ff */
[----:B------:R-:W-:-:S02]  /*6230*/  SEL R40, R26, R39, !P0 ;  /* 0x000000271a287207 */ /* 0x000fc40004000000 */
[C---:B------:R-:W-:Y:S02]  /*6240*/  SEL R42, R26.reuse, R37, !P0 ;  /* 0x000000251a2a7207 */ /* 0x040fe40004000000 */
[C---:B------:R-:W-:Y:S02]  /*6250*/  SEL R46, R26.reuse, R41, !P0 ;  /* 0x000000291a2e7207 */ /* 0x040fe40004000000 */
[C---:B------:R-:W-:Y:S02]  /*6260*/  SEL R48, R26.reuse, R43, !P0 ;  /* 0x0000002b1a307207 */ /* 0x040fe40004000000 */
[C---:B------:R-:W-:Y:S02]  /*6270*/  SEL R50, R26.reuse, R45, !P0 ;  /* 0x0000002d1a327207 */ /* 0x040fe40004000000 */
[C---:B------:R-:W-:Y:S02]  /*6280*/  SEL R52, R26.reuse, R47, !P0 ;  /* 0x0000002f1a347207 */ /* 0x040fe40004000000 */
        /* <DEDUP_REMOVED lines=34> */
[----:B------:R-:W-:Y:S01]  /*64b0*/  SEL R4, R26, R99, !P0 ;  /* 0x000000631a047207 */ /* 0x000fe20004000000 */
[----:B------:R-:W-:Y:S01]  /*64c0*/  IMAD R99, R24, c[0x0][0x190], RZ ;  /* 0x0000640018637a24 */ /* 0x000fe200078e02ff */
[C---:B------:R-:W-:Y:S01]  /*64d0*/  SEL R125, R26.reuse, R125, !P0 ;  /* 0x0000007d1a7d7207 */ /* 0x040fe20004000000 */
[----:B------:R-:W-:Y:S01]  /*64e0*/  IMAD R29, R29, c[0x0][0x190], RZ ;  /* 0x000064001d1d7a24 */ /* 0x000fe200078e02ff */
[----:B------:R-:W-:Y:S01]  /*64f0*/  SEL R123, R26, R123, !P0 ;  /* 0x0000007b1a7b7207 */ /* 0x000fe20004000000 */
[----:B------:R-:W-:Y:S01]  /*6500*/  IMAD R10, R10, c[0x0][0x190], RZ ;  /* 0x000064000a0a7a24 */ /* 0x000fe200078e02ff */
[----:B------:R-:W-:-:S02]  /*6510*/  SEL R129, R26, R129, !P0 ;  /* 0x000000811a817207 */ /* 0x000fc40004000000 */
[C---:B------:R-:W-:Y:S02]  /*6520*/  SEL R133, R26.reuse, R133, !P0 ;  /* 0x000000851a857207 */ /* 0x040fe40004000000 */
[C---:B------:R-:W-:Y:S02]  /*6530*/  SEL R137, R26.reuse, R137, !P0 ;  /* 0x000000891a897207 */ /* 0x040fe40004000000 */
[C---:B------:R-:W-:Y:S02]  /*6540*/  SEL R141, R26.reuse, R141, !P0 ;  /* 0x0000008d1a8d7207 */ /* 0x040fe40004000000 */
[C---:B------:R-:W-:Y:S02]  /*6550*/  SEL R104, R26.reuse, R143, !P0 ;  /* 0x0000008f1a687207 */ /* 0x040fe40004000000 */
[----:B------:R-:W-:Y:S01]  /*6560*/  SEL R139, R26, R145, !P0 ;  /* 0x000000911a8b7207 */ /* 0x000fe20004000000 */
[----:B------:R-:W-:Y:S01]  /*6570*/  IMAD R145, R122, c[0x0][0x190], RZ ;  /* 0x000064007a917a24 */ /* 0x000fe200078e02ff */
[C---:B------:R-:W-:Y:S01]  /*6580*/  SEL R134, R26.reuse, R147, !P0 ;  /* 0x000000931a867207 */ /* 0x040fe20004000000 */
[----:B------:R-:W-:Y:S01]  /*6590*/  IMAD R147, R137, c[0x0][0x190], RZ ;  /* 0x0000640089937a24 */ /* 0x000fe200078e02ff */
[C---:B------:R-:W-:Y:S01]  /*65a0*/  SEL R135, R26.reuse, R151, !P0 ;  /* 0x000000971a877207 */ /* 0x040fe20004000000 */
[----:B------:R-:W-:Y:S01]  /*65b0*/  IMAD R151, R133, c[0x0][0x190], RZ ;  /* 0x0000640085977a24 */ /* 0x000fe200078e02ff */
[----:B------:R-:W-:Y:S01]  /*65c0*/  SEL R120, R26, R149, !P0 ;  /* 0x000000951a787207 */ /* 0x000fe20004000000 */
[----:B------:R-:W-:Y:S01]  /*65d0*/  IMAD R149, R116, c[0x0][0x190], RZ ;  /* 0x0000640074957a24 */ /* 0x000fe200078e02ff */
[----:B------:R-:W-:Y:S01]  /*65e0*/  SEL R131, R26, R153, !P0 ;  /* 0x000000991a837207 */ /* 0x000fe20004000000 */
[----:B------:R-:W-:Y:S01]  /*65f0*/  IMAD R153, R132, c[0x0][0x190], RZ ;  /* 0x0000640084997a24 */ /* 0x000fe200078e02ff */
[C---:B------:R-:W-:Y:S01]  /*6600*/  SEL R126, R26.reuse, R155, !P0 ;  /* 0x0000009b1a7e7207 */ /* 0x040fe20004000000 */
        /* <DEDUP_REMOVED lines=9> */
[----:B------:R-:W-:Y:S01]  /*66a0*/  SEL R119, R26, R165, !P0 ;  /* 0x000000a51a777207 */ /* 0x000fe20004000000 */
[----:B------:R-:W-:Y:S01]  /*66b0*/  IMAD R165, R114, c[0x0][0x190], RZ ;  /* 0x0000640072a57a24 */ /* 0x000fe200078e02ff */
[----:B------:R-:W-:Y:S01]  /*66c0*/  SEL R117, R26, R169, !P0 ;  /* 0x000000a91a757207 */ /* 0x000fe20004000000 */
[----:B------:R-:W-:Y:S01]  /*66d0*/  IMAD R169, R96, c[0x0][0x190], RZ ;  /* 0x0000640060a97a24 */ /* 0x000fe200078e02ff */
[C---:B------:R-:W-:Y:S01]  /*66e0*/  SEL R167, R26.reuse, R167, !P0 ;  /* 0x000000a71aa77207 */ /* 0x040fe20004000000 */
[----:B------:R-:W-:Y:S01]  /*66f0*/  IMAD R143, R141, c[0x0][0x190], RZ ;  /* 0x000064008d8f7a24 */ /* 0x000fe200078e02ff */
[----:B------:R-:W-:Y:S01]  /*6700*/  SEL R179, R26, R179, !P0 ;  /* 0x000000b31ab37207 */ /* 0x000fe20004000000 */
        /* <DEDUP_REMOVED lines=111> */
[----:B------:R-:W-:Y:S01]  /*6e00*/  LEA R24, P0, R25, c[0x0][0x160], 0x2 ;  /* 0x0000580019187a11 */ /* 0x000fe200078010ff */
[----:B------:R-:W-:Y:S01]  /*6e10*/  IMAD R89, R89, c[0x0][0x190], RZ ;  /* 0x0000640059597a24 */ /* 0x000fe200078e02ff */
[----:B------:R-:W-:Y:S01]  /*6e20*/  LEA.HI.X.SX32 R3, R107, R0, 0x2, P4 ;  /* 0x000000006b037211 */ /* 0x000fe200020f16ff */
[----:B------:R-:W-:Y:S01]  /*6e30*/  IMAD R87, R87, c[0x0][0x190], RZ ;  /* 0x0000640057577a24 */ /* 0x000fe200078e02ff */
[----:B------:R-:W-:Y:S01]  /*6e40*/  LEA R26, P4, R27, c[0x0][0x160], 0x2 ;  /* 0x000058001b1a7a11 */ /* 0x000fe200078810ff */
[----:B------:R-:W-:Y:S01]  /*6e50*/  IMAD R85, R85, c[0x0][0x190], RZ ;  /* 0x0000640055557a24 */ /* 0x000fe200078e02ff */
[----:B------:R-:W-:Y:S01]  /*6e60*/  LEA.HI.X.SX32 R25, R25, c[0x0][0x164], 0x2, P0 ;  /* 0x0000590019197a11 */ /* 0x000fe200000f16ff */
[----:B------:R1:W-:Y:S01]  /*6e70*/  STL.64 [R1+0x12a8], R2 ;  /* 0x0012a80201007387 */ /* 0x0003e20000100a00 */
[-C--:B------:R-:W-:Y:S01]  /*6e80*/  LEA R244, P0, R99, R22.reuse, 0x2 ;  /* 0x0000001663f47211 */ /* 0x080fe200078010ff */
[----:B------:R-:W-:Y:S01]  /*6e90*/  IMAD R83, R83, c[0x0][0x190], RZ ;  /* 0x0000640053537a24 */ /* 0x000fe200078e02ff */
[----:B------:R-:W-:Y:S01]  /*6ea0*/  LEA.HI.X.SX32 R27, R27, c[0x0][0x164], 0x2, P4 ;  /* 0x000059001b1b7a11 */ /* 0x000fe200020f16ff */
[----:B------:R-:W-:Y:S01]  /*6eb0*/  IMAD R81, R81, c[0x0][0x190], RZ ;  /* 0x0000640051517a24 */ /* 0x000fe200078e02ff */
[----:B------:R-:W-:Y:S01]  /*6ec0*/  LEA R240, P4, R101, R22, 0x2 ;  /* 0x0000001665f07211 */ /* 0x000fe200078810ff */
[----:B------:R-:W-:Y:S01]  /*6ed0*/  IMAD R79, R79, c[0x0][0x190], RZ ;  /* 0x000064004f4f7a24 */ /* 0x000fe200078e02ff */
[----:B------:R-:W-:Y:S01]  /*6ee0*/  LEA.HI.X.SX32 R245, R99, R0, 0x2, P0 ;  /* 0x0000000063f57211 */ /* 0x000fe200000f16ff */
[----:B------:R-:W-:Y:S01]  /*6ef0*/  IMAD R77, R77, c[0x0][0x190], RZ ;  /* 0x000064004d4d7a24 */ /* 0x000fe200078e02ff */
[----:B------:R-:W-:Y:S01]  /*6f00*/  LEA R106, P0, R103, R22, 0x2 ;  /* 0x00000016676a7211 */ /* 0x000fe200078010ff */
[----:B------:R-:W-:Y:S01]  /*6f10*/  IMAD R75, R75, c[0x0][0x190], RZ ;  /* 0x000064004b4b7a24 */ /* 0x000fe200078e02ff */
[----:B------:R-:W-:Y:S01]  /*6f20*/  LEA.HI.X.SX32 R241, R101, R0, 0x2, P4 ;  /* 0x0000000065f17211 */ /* 0x000fe200020f16ff */
[----:B------:R-:W-:Y:S01]  /*6f30*/  STL.64 [R1+0x388], R244 ;  /* 0x000388f401007387 */ /* 0x000fe20000100a00 */
[----:B-1----:R-:W-:Y:S01]  /*6f40*/  LEA R2, P4, R105, R22, 0x2 ;  /* 0x0000001669027211 */ /* 0x002fe200078810ff */
[----:B------:R-:W-:Y:S01]  /*6f50*/  IMAD R101, R44, c[0x0][0x190], RZ ;  /* 0x000064002c657a24 */ /* 0x000fe200078e02ff */
[-C--:B------:R-:W-:Y:S01]  /*6f60*/  LEA.HI.X.SX32 R107, R103, R0.reuse, 0x2, P0 ;  /* 0x00000000676b7211 */ /* 0x080fe200000f16ff */
[----:B------:R-:W-:Y:S01]  /*6f70*/  STL.64 [R1+0x380], R240 ;  /* 0x000380f001007387 */ /* 0x000fe20000100a00 */
[----:B------:R-:W-:Y:S01]  /*6f80*/  LEA.HI.X.SX32 R3, R105, R0, 0x2, P4 ;  /* 0x0000000069037211 */ /* 0x000fe200020f16ff */
[----:B------:R-:W-:Y:S01]  /*6f90*/  IMAD R105, R62, c[0x0][0x190], RZ ;  /* 0x000064003e697a24 */ /* 0x000fe200078e02ff */
[----:B------:R-:W-:Y:S01]  /*6fa0*/  LEA R98, P0, R199, R22, 0x2 ;  /* 0x00000016c7627211 */ /* 0x000fe200078010ff */
[----:B------:R1:W-:Y:S01]  /*6fb0*/  STL.64 [R1+0x378], R106 ;  /* 0x0003786a01007387 */ /* 0x0003e20000100a00 */
[----:B------:R-:W-:-:S02]  /*6fc0*/  IMAD R103, R54, c[0x0][0x190], RZ ;  /* 0x0000640036677a24 */ /* 0x000fc400078e02ff */
[----:B------:R-:W-:Y:S01]  /*6fd0*/  LEA.HI.X.SX32 R99, R199, R0, 0x2, P0 ;  /* 0x00000000c7637211 */ /* 0x000fe200000f16ff */
[----:B------:R2:W-:Y:S01]  /*6fe0*/  STL.64 [R1+0x370], R2 ;  /* 0x0003700201007387 */ /* 0x0005e20000100a00 */
[----:B------:R-:W-:Y:S02]  /*6ff0*/  IMAD R73, R73, c[0x0][0x190], RZ ;  /* 0x0000640049497a24 */ /* 0x000fe400078e02ff */
[----:B------:R-:W-:Y:S01]  /*7000*/  IMAD R71, R71, c[0x0][0x190], RZ ;  /* 0x0000640047477a24 */ /* 0x000fe200078e02ff */
[----:B------:R3:W-:Y:S01]  /*7010*/  STL.64 [R1+0x368], R98 ;  /* 0x0003686201007387 */ /* 0x0007e20000100a00 */
[----:B------:R-:W-:Y:S02]  /*7020*/  IMAD R69, R69, c[0x0][0x190], RZ ;  /* 0x0000640045457a24 */ /* 0x000fe400078e02ff */
[----:B------:R-:W-:Y:S02]  /*7030*/  IMAD R67, R67, c[0x0][0x190], RZ ;  /* 0x0000640043437a24 */ /* 0x000fe400078e02ff */
[----:B-1----:R-:W-:-:S02]  /*7040*/  IMAD R107, R64, c[0x0][0x190], RZ ;  /* 0x00006400406b7a24 */ /* 0x002fc400078e02ff */
[----:B------:R-:W-:Y:S01]  /*7050*/  IMAD R65, R65, c[0x0][0x190], RZ ;  /* 0x0000640041417a24 */ /* 0x000fe200078e02ff */
[----:B--2---:R-:W-:Y:S01]  /*7060*/  LEA R2, P4, R201, R22, 0x2 ;  /* 0x00000016c9027211 */ /* 0x004fe200078810ff */
[----:B------:R-:W-:Y:S02]  /*7070*/  IMAD R63, R63, c[0x0][0x190], RZ ;  /* 0x000064003f3f7a24 */ /* 0x000fe400078e02ff */
[----:B------:R-:W-:Y:S01]  /*7080*/  IMAD R61, R61, c[0x0][0x190], RZ ;  /* 0x000064003d3d7a24 */ /* 0x000fe200078e02ff */
[----:B------:R-:W-:Y:S01]  /*7090*/  LEA.HI.X.SX32 R3, R201, R0, 0x2, P4 ;  /* 0x00000000c9037211 */ /* 0x000fe200020f16ff */
[----:B------:R-:W-:Y:S01]  /*70a0*/  IMAD R59, R59, c[0x0][0x190], RZ ;  /* 0x000064003b3b7a24 */ /* 0x000fe200078e02ff */
[----:B---3--:R-:W-:Y:S01]  /*70b0*/  LEA R98, P0, R203, R22, 0x2 ;  /* 0x00000016cb627211 */ /* 0x008fe200078010ff */
[----:B------:R-:W-:Y:S02]  /*70c0*/  IMAD R57, R57, c[0x0][0x190], RZ ;  /* 0x0000640039397a24 */ /* 0x000fe400078e02ff */
[----:B------:R1:W-:Y:S01]  /*70d0*/  STL.64 [R1+0x360], R2 ;  /* 0x0003600201007387 */ /* 0x0003e20000100a00 */
[----:B------:R-:W-:Y:S01]  /*70e0*/  LEA.HI.X.SX32 R99, R203, R0, 0x2, P0 ;  /* 0x00000000cb637211 */ /* 0x000fe200000f16ff */
[----:B------:R-:W-:-:S02]  /*70f0*/  IMAD R55, R55, c[0x0][0x190], RZ ;  /* 0x0000640037377a24 */ /* 0x000fc400078e02ff */
[----:B------:R-:W-:Y:S02]  /*7100*/  IMAD R53, R53, c[0x0][0x190], RZ ;  /* 0x0000640035357a24 */ /* 0x000fe400078e02ff */
[----:B------:R2:W-:Y:S01]  /*7110*/  STL.64 [R1+0x358], R98 ;  /* 0x0003586201007387 */ /* 0x0005e20000100a00 */
[----:B------:R-:W-:Y:S02]  /*7120*/  IMAD R51, R51, c[0x0][0x190], RZ ;  /* 0x0000640033337a24 */ /* 0x000fe400078e02ff */
[----:B------:R-:W-:Y:S02]  /*7130*/  IMAD R49, R49, c[0x0][0x190], RZ ;  /* 0x0000640031317a24 */ /* 0x000fe400078e02ff */
[----:B------:R-:W-:Y:S01]  /*7140*/  IMAD R45, R45, c[0x0][0x190], RZ ;  /* 0x000064002d2d7a24 */ /* 0x000fe200078e02ff */
[----:B-1----:R-:W-:Y:S01]  /*7150*/  LEA R2, P4, R205, R22, 0x2 ;  /* 0x00000016cd027211 */ /* 0x002fe200078810ff */
[----:B------:R-:W-:Y:S02]  /*7160*/  IMAD R47, R47, c[0x0][0x190], RZ ;  /* 0x000064002f2f7a24 */ /* 0x000fe400078e02ff */
[----:B------:R-:W-:Y:S01]  /*7170*/  IMAD R41, R41, c[0x0][0x190], RZ ;  /* 0x0000640029297a24 */ /* 0x000fe200078e02ff */
[----:B------:R-:W-:Y:S01]  /*7180*/  LEA.HI.X.SX32 R3, R205, R0, 0x2, P4 ;  /* 0x00000000cd037211 */ /* 0x000fe200020f16ff */
[----:B------:R-:W-:Y:S01]  /*7190*/  IMAD R43, R43, c[0x0][0x190], RZ ;  /* 0x000064002b2b7a24 */ /* 0x000fe200078e02ff */
[----:B--2---:R-:W-:Y:S01]  /*71a0*/  LEA R98, P0, R207, R22, 0x2 ;  /* 0x00000016cf627211 */ /* 0x004fe200078010ff */
[----:B------:R-:W-:-:S02]  /*71b0*/  IMAD R39, R39, c[0x0][0x190], RZ ;  /* 0x0000640027277a24 */ /* 0x000fc400078e02ff */
[----:B------:R1:W-:Y:S01]  /*71c0*/  STL.64 [R1+0x350], R2 ;  /* 0x0003500201007387 */ /* 0x0003e20000100a00 */
[----:B------:R-:W-:Y:S01]  /*71d0*/  LEA.HI.X.SX32 R99, R207, R0, 0x2, P0 ;  /* 0x00000000cf637211 */ /* 0x000fe200000f16ff */
[----:B------:R-:W-:Y:S02]  /*71e0*/  IMAD R37, R37, c[0x0][0x190], RZ ;  /* 0x0000640025257a24 */ /* 0x000fe400078e02ff */
[----:B------:R-:W-:Y:S02]  /*71f0*/  IMAD R35, R35, c[0x0][0x190], RZ ;  /* 0x0000640023237a24 */ /* 0x000fe400078e02ff */
[----:B------:R2:W-:Y:S01]  /*7200*/  STL.64 [R1+0x348], R98 ;  /* 0x0003486201007387 */ /* 0x0005e20000100a00 */
[----:B------:R-:W-:Y:S02]  /*7210*/  IMAD R33, R33, c[0x0][0x190], RZ ;  /* 0x0000640021217a24 */ /* 0x000fe400078e02ff */
[----:B------:R-:W-:Y:S02]  /*7220*/  IMAD R28, R28, c[0x0][0x190], RZ ;  /* 0x000064001c1c7a24 */ /* 0x000fe400078e02ff */
[----:B------:R-:W-:Y:S01]  /*7230*/  IMAD R21, R21, c[0x0][0x190], RZ ;  /* 0x0000640015157a24 */ /* 0x000fe200078e02ff */
[----:B-1----:R-:W-:Y:S01]  /*7240*/  LEA R2, P4, R209, R22, 0x2 ;  /* 0x00000016d1027211 */ /* 0x002fe200078810ff */
[----:B------:R-:W-:-:S02]  /*7250*/  IMAD R19, R19, c[0x0][0x190], RZ ;  /* 0x0000640013137a24 */ /* 0x000fc400078e02ff */
[----:B------:R-:W-:Y:S01]  /*7260*/  IMAD R16, R16, c[0x0][0x190], RZ ;  /* 0x0000640010107a24 */ /* 0x000fe200078e02ff */
[----:B------:R-:W-:Y:S01]  /*7270*/  LEA.HI.X.SX32 R3, R209, R0, 0x2, P4 ;  /* 0x00000000d1037211 */ /* 0x000fe200020f16ff */
[----:B------:R-:W-:Y:S01]  /*7280*/  IMAD R18, R18, c[0x0][0x190], RZ ;  /* 0x0000640012127a24 */ /* 0x000fe200078e02ff */
[C---:B--2---:R-:W-:Y:S01]  /*7290*/  LEA R98, P0, R211.reuse, R22, 0x2 ;  /* 0x00000016d3627211 */ /* 0x044fe200078010ff */
[----:B------:R-:W-:Y:S02]  /*72a0*/  IMAD R12, R12, c[0x0][0x190], RZ ;  /* 0x000064000c0c7a24 */ /* 0x000fe400078e02ff */
[----:B------:R1:W-:Y:S01]  /*72b0*/  STL.64 [R1+0x340], R2 ;  /* 0x0003400201007387 */ /* 0x0003e20000100a00 */
[----:B------:R-:W-:Y:S01]  /*72c0*/  LEA.HI.X.SX32 R99, R211, R0, 0x2, P0 ;  /* 0x00000000d3637211 */ /* 0x000fe200000f16ff */
[----:B------:R-:W-:Y:S01]  /*72d0*/  IMAD R11, R11, c[0x0][0x190], RZ ;  /* 0x000064000b0b7a24 */ /* 0x000fe200078e02ff */
[----:B------:R-:W-:Y:S01]  /*72e0*/  LEA R166, P0, R215, R22, 0x2 ;  /* 0x00000016d7a67211 */ /* 0x000fe200078010ff */
[----:B------:R-:W-:-:S02]  /*72f0*/  IMAD R8, R8, c[0x0][0x190], RZ ;  /* 0x0000640008087a24 */ /* 0x000fc400078e02ff */
[----:B------:R2:W-:Y:S01]  /*7300*/  STL.64 [R1+0x338], R98 ;  /* 0x0003386201007387 */ /* 0x0005e20000100a00 */
[----:B------:R-:W-:Y:S01]  /*7310*/  LEA.HI.X.SX32 R167, R215, R0, 0x2, P0 ;  /* 0x00000000d7a77211 */ /* 0x000fe200000f16ff */
[----:B------:R-:W-:Y:S02]  /*7320*/  IMAD R7, R7, c[0x0][0x190], RZ ;  /* 0x0000640007077a24 */ /* 0x000fe400078e02ff */
[----:B------:R-:W-:Y:S01]  /*7330*/  IMAD R15, R15, c[0x0][0x190], RZ ;  /* 0x000064000f0f7a24 */ /* 0x000fe200078e02ff */
[----:B-1----:R-:W-:Y:S01]  /*7340*/  LEA R2, P4, R213, R22, 0x2 ;  /* 0x00000016d5027211 */ /* 0x002fe200078810ff */
[----:B------:R-:W-:-:S03]  /*7350*/  IMAD R20, R20, c[0x0][0x190], RZ ;  /* 0x0000640014147a24 */ /* 0x000fc600078e02ff */
[----:B------:R-:W-:Y:S01]  /*7360*/  LEA.HI.X.SX32 R3, R213, R0, 0x2, P4 ;  /* 0x00000000d5037211 */ /* 0x000fe200020f16ff */
[----:B--2---:R-:W-:-:S04]  /*7370*/  IMAD R99, R34, c[0x0][0x190], RZ ;  /* 0x0000640022637a24 */ /* 0x004fc800078e02ff */
[----:B------:R1:W-:Y:S04]  /*7380*/  STL.64 [R1+0x330], R2 ;  /* 0x0003300201007387 */ /* 0x0003e80000100a00 */
[----:B------:R2:W-:Y:S01]  /*7390*/  STL.64 [R1+0x328], R166 ;  /* 0x000328a601007387 */ /* 0x0005e20000100a00 */
[----:B-1----:R-:W-:-:S04]  /*73a0*/  LEA R2, P4, R217, R22, 0x2 ;  /* 0x00000016d9027211 */ /* 0x002fc800078810ff */
[----:B------:R-:W-:Y:S02]  /*73b0*/  LEA.HI.X.SX32 R3, R217, R0, 0x2, P4 ;  /* 0x00000000d9037211 */ /* 0x000fe400020f16ff */
[----:B--2---:R-:W-:-:S03]  /*73c0*/  LEA R166, P0, R219, R22, 0x2 ;  /* 0x00000016dba67211 */ /* 0x004fc600078010ff */
[----:B------:R1:W-:Y:S01]  /*73d0*/  STL.64 [R1+0x320], R2 ;  /* 0x0003200201007387 */ /* 0x0003e20000100a00 */
[----:B------:R-:W-:-:S05]  /*73e0*/  LEA.HI.X.SX32 R167, R219, R0, 0x2, P0 ;  /* 0x00000000dba77211 */ /* 0x000fca00000f16ff */
        /* <DEDUP_REMOVED lines=77> */
[----:B------:R-:W-:Y:S02]  /*78c0*/  LEA.HI.X.SX32 R167, R161, R0, 0x2, P0 ;  /* 0x00000000a1a77211 */ /* 0x000fe400000f16ff */
[----:B------:R-:W-:-:S03]  /*78d0*/  LEA R162, P0, R157, R22, 0x2 ;  /* 0x000000169da27211 */ /* 0x000fc600078010ff */
[----:B------:R-:W-:Y:S01]  /*78e0*/  STL.64 [R1+0x248], R166 ;  /* 0x000248a601007387 */ /* 0x000fe20000100a00 */
[----:B------:R-:W-:Y:S02]  /*78f0*/  LEA.HI.X.SX32 R163, R157, R0, 0x2, P0 ;  /* 0x000000009da37211 */ /* 0x000fe400000f16ff */
[-C--:B------:R-:W-:Y:S02]  /*7900*/  LEA R158, P0, R153, R22.reuse, 0x2 ;  /* 0x00000016999e7211 */ /* 0x080fe400078010ff */
[----:B-1----:R-:W-:-:S04]  /*7910*/  LEA R2, P4, R159, R22, 0x2 ;  /* 0x000000169f027211 */ /* 0x002fc800078810ff */
[-C--:B------:R-:W-:Y:S02]  /*7920*/  LEA.HI.X.SX32 R3, R159, R0.reuse, 0x2, P4 ;  /* 0x000000009f037211 */ /* 0x080fe400020f16ff */
[----:B------:R-:W-:Y:S02]  /*7930*/  LEA.HI.X.SX32 R159, R153, R0, 0x2, P0 ;  /* 0x00000000999f7211 */ /* 0x000fe400000f16ff */
[-C--:B------:R-:W-:Y:S01]  /*7940*/  LEA R154, P0, R149, R22.reuse, 0x2 ;  /* 0x00000016959a7211 */ /* 0x080fe200078010ff */
[----:B------:R1:W-:Y:S04]  /*7950*/  STL.64 [R1+0x240], R2 ;  /* 0x0002400201007387 */ /* 0x0003e80000100a00 */
[----:B------:R-:W-:Y:S01]  /*7960*/  STL.64 [R1+0x238], R162 ;  /* 0x000238a201007387 */ /* 0x000fe20000100a00 */
        /* <DEDUP_REMOVED lines=21> */
[C---:B------:R-:W-:Y:S01]  /*7ac0*/  LEA R140, P0, R133.reuse, R22, 0x2 ;  /* 0x00000016858c7211 */ /* 0x040fe200078010ff */
[----:B------:R1:W-:Y:S03]  /*7ad0*/  STL.64 [R1+0x200], R2 ;  /* 0x0002000201007387 */ /* 0x0003e60000100a00 */
[----:B------:R-:W-:Y:S01]  /*7ae0*/  LEA.HI.X.SX32 R141, R133, R0, 0x2, P0 ;  /* 0x00000000858d7211 */ /* 0x000fe200000f16ff */
[----:B------:R-:W-:Y:S01]  /*7af0*/  STL.64 [R1+0x1f8], R146 ;  /* 0x0001f89201007387 */ /* 0x000fe20000100a00 */
[----:B------:R-:W-:-:S02]  /*7b00*/  LEA R134, P0, R129, R22, 0x2 ;  /* 0x0000001681867211 */ /* 0x000fc400078010ff */
[----:B-1----:R-:W-:-:S04]  /*7b10*/  LEA R2, P4, R139, R22, 0x2 ;  /* 0x000000168b027211 */ /* 0x002fc800078810ff */
[----:B------:R-:W-:-:S05]  /*7b20*/  LEA.HI.X.SX32 R3, R139, R0, 0x2, P4 ;  /* 0x000000008b037211 */ /* 0x000fca00020f16ff */
        /* <DEDUP_REMOVED lines=129> */
[----:B------:R-:W-:Y:S02]  /*8340*/  LEA.HI.X.SX32 R3, R51, R0, 0x2, P4 ;  /* 0x0000000033037211 */ /* 0x000fe400020f16ff */
[----:B------:R-:W-:Y:S02]  /*8350*/  LEA R54, P4, R47, R22, 0x2 ;  /* 0x000000162f367211 */ /* 0x000fe400078810ff */
[-C--:B------:R-:W-:Y:S01]  /*8360*/  LEA.HI.X.SX32 R51, R45, R0.reuse, 0x2, P0 ;  /* 0x000000002d337211 */ /* 0x080fe200000f16ff */
[----:B------:R-:W-:Y:S01]  /*8370*/  STL.64 [R1+0x90], R2 ;  /* 0x0000900201007387 */ /* 0x000fe20000100a00 */
[----:B------:R-:W-:Y:S02]  /*8380*/  LEA.HI.X.SX32 R55, R47, R0, 0x2, P4 ;  /* 0x000000002f377211 */ /* 0x000fe400020f16ff */
[C---:B------:R-:W-:Y:S01]  /*8390*/  LEA R48, P4, R43.reuse, R22, 0x2 ;  /* 0x000000162b307211 */ /* 0x040fe200078810ff */
[----:B------:R1:W-:Y:S03]  /*83a0*/  STL.64 [R1+0x12b0], R2 ;  /* 0x0012b00201007387 */ /* 0x0003e60000100a00 */
[----:B------:R-:W-:Y:S01]  /*83b0*/  LEA.HI.X.SX32 R49, R43, R0, 0x2, P4 ;  /* 0x000000002b317211 */ /* 0x000fe200020f16ff */
[----:B------:R-:W-:Y:S01]  /*83c0*/  STL.64 [R1+0x88], R56 ;  /* 0x0000883801007387 */ /* 0x000fe20000100a00 */
[----:B------:R-:W-:-:S03]  /*83d0*/  LEA R44, P4, R39, R22, 0x2 ;  /* 0x00000016272c7211 */ /* 0x000fc600078810ff */
[----:B------:R-:W-:Y:S01]  /*83e0*/  STL.64 [R1+0x80], R54 ;  /* 0x0000803601007387 */ /* 0x000fe20000100a00 */
[----:B------:R-:W-:Y:S02]  /*83f0*/  LEA.HI.X.SX32 R45, R39, R0, 0x2, P4 ;  /* 0x00000000272d7211 */ /* 0x000fe400020f16ff */
[-C--:B------:R-:W-:Y:S01]  /*8400*/  LEA R42, P4, R35, R22.reuse, 0x2 ;  /* 0x00000016232a7211 */ /* 0x080fe200078810ff */
[----:B------:R-:W-:Y:S01]  /*8410*/  STL.64 [R1+0x78], R50 ;  /* 0x0000783201007387 */ /* 0x000fe20000100a00 */
[----:B-1----:R-:W-:Y:S02]  /*8420*/  LEA R2, P0, R41, R22, 0x2 ;  /* 0x0000001629027211 */ /* 0x002fe400078010ff */
[-C--:B------:R-:W-:Y:S02]  /*8430*/  LEA.HI.X.SX32 R43, R35, R0.reuse, 0x2, P4 ;  /* 0x00000000232b7211 */ /* 0x080fe400020f16ff */
[----:B------:R-:W-:Y:S02]  /*8440*/  LEA.HI.X.SX32 R3, R41, R0, 0x2, P0 ;  /* 0x0000000029037211 */ /* 0x000fe400000f16ff */
[----:B------:R-:W-:-:S03]  /*8450*/  LEA R36, P4, R31, R22, 0x2 ;  /* 0x000000161f247211 */ /* 0x000fc600078810ff */
[----:B------:R1:W-:Y:S04]  /*8460*/  STL.64 [R1+0x68], R2 ;  /* 0x0000680201007387 */ /* 0x0003e80000100a00 */
[----:B------:R-:W-:Y:S04]  /*8470*/  STL.64 [R1+0x70], R48 ;  /* 0x0000703001007387 */ /* 0x000fe80000100a00 */
        /* <DEDUP_REMOVED lines=14> */
[C---:B-1----:R-:W-:Y:S01]  /*8560*/  LEA R2, P4, R28.reuse, R22, 0x2 ;  /* 0x000000161c027211 */ /* 0x042fe200078810ff */
[----:B------:R-:W-:Y:S03]  /*8570*/  STL.64 [R1+0x40], R36 ;  /* 0x0000402401007387 */ /* 0x000fe60000100a00 */
[----:B------:R-:W-:Y:S01]  /*8580*/  LEA.HI.X.SX32 R3, R28, R0, 0x2, P4 ;  /* 0x000000001c037211 */ /* 0x000fe200020f16ff */
[----:B------:R-:W-:Y:S01]  /*8590*/  STL.64 [R1+0x38], R34 ;  /* 0x0000382201007387 */ /* 0x000fe20000100a00 */
[----:B------:R-:W-:-:S03]  /*85a0*/  LEA R28, P0, R19, R22, 0x2 ;  /* 0x00000016131c7211 */ /* 0x000fc600078010ff */
[----:B------:R1:W-:Y:S01]  /*85b0*/  STL.64 [R1+0x30], R2 ;  /* 0x0000300201007387 */ /* 0x0003e20000100a00 */
[----:B------:R-:W-:Y:S02]  /*85c0*/  LEA.HI.X.SX32 R29, R19, R0, 0x2, P0 ;  /* 0x00000000131d7211 */ /* 0x000fe400000f16ff */
[-C--:B------:R-:W-:Y:S01]  /*85d0*/  LEA R32, P0, R16, R22.reuse, 0x2 ;  /* 0x0000001610207211 */ /* 0x080fe200078010ff */
[----:B------:R2:W-:Y:S01]  /*85e0*/  STL.64 [R1+0x28], R30 ;  /* 0x0000281e01007387 */ /* 0x0005e20000100a00 */
[----:B-1----:R-:W-:-:S04]  /*85f0*/  LEA R2, P4, R21, R22, 0x2 ;  /* 0x0000001615027211 */ /* 0x002fc800078810ff */
[----:B------:R-:W-:Y:S02]  /*8600*/  LEA.HI.X.SX32 R3, R21, R0, 0x2, P4 ;  /* 0x0000000015037211 */ /* 0x000fe400020f16ff */
[----:B--2---:R-:W-:-:S03]  /*8610*/  LEA R30, P4, R18, R22, 0x2 ;  /* 0x00000016121e7211 */ /* 0x004fc600078810ff */
[----:B------:R-:W-:Y:S04]  /*8620*/  STL.64 [R1+0x20], R2 ;  /* 0x0000200201007387 */ /* 0x000fe80000100a00 */
[----:B------:R1:W-:Y:S04]  /*8630*/  STL.64 [R1+0x1378], R2 ;  /* 0x0013780201007387 */ /* 0x0003e80000100a00 */
[----:B------:R2:W-:Y:S04]  /*8640*/  STL.64 [R1+0x18], R28 ;  /* 0x0000181c01007387 */ /* 0x0005e80000100a00 */
[----:B------:R-:W-:Y:S04]  /*8650*/  STL [R1+0x8], R32 ;  /* 0x0000082001007387 */ /* 0x000fe80000100800 */
[----:B-1----:R1:W3:Y:S01]  /*8660*/  LDL.64 R2, [R1+0x8] ;  /* 0x0000080001027983 */ /* 0x0022e20000100a00 */
[----:B------:R-:W-:Y:S01]  /*8670*/  LEA.HI.X.SX32 R31, R18, R0, 0x2, P4 ;  /* 0x00000000121f7211 */ /* 0x000fe200020f16ff */
[----:B------:R-:W-:Y:S01]  /*8680*/  IMAD R19, R5, c[0x0][0x190], RZ ;  /* 0x0000640005137a24 */ /* 0x000fe200078e02ff */
[----:B------:R-:W-:Y:S01]  /*8690*/  ULDC.64 UR8, c[0x0][0x118] ;  /* 0x0000460000087ab9 */ /* 0x000fe20000000a00 */
[----:B--2---:R-:W-:-:S02]  /*86a0*/  IMAD R28, R17, c[0x0][0x190], RZ ;  /* 0x00006400111c7a24 */ /* 0x004fc400078e02ff */
[----:B------:R2:W-:Y:S01]  /*86b0*/  STL.64 [R1+0x10], R30 ;  /* 0x0000101e01007387 */ /* 0x0005e20000100a00 */
[----:B------:R-:W-:Y:S02]  /*86c0*/  IMAD R17, R4, c[0x0][0x190], RZ ;  /* 0x0000640004117a24 */ /* 0x000fe400078e02ff */
[----:B------:R-:W-:Y:S02]  /*86d0*/  IMAD R18, R14, c[0x0][0x190], RZ ;  /* 0x000064000e127a24 */ /* 0x000fe400078e02ff */
[----:B------:R-:W-:Y:S02]  /*86e0*/  IMAD R21, R9, c[0x0][0x190], RZ ;  /* 0x0000640009157a24 */ /* 0x000fe400078e02ff */
[----:B------:R-:W-:Y:S02]  /*86f0*/  IMAD R23, R13, c[0x0][0x190], RZ ;  /* 0x000064000d177a24 */ /* 0x000fe400078e02ff */
[----:B------:R-:W-:Y:S02]  /*8700*/  IMAD.MOV.U32 R252, RZ, RZ, c[0x0][0x188] ;  /* 0x00006200fffc7624 */ /* 0x000fe400078e00ff */
[----:B------:R-:W-:Y:S01]  /*8710*/  IMAD.SHL.U32 R216, R138, 0x4, RZ ;  /* 0x000000048ad87824 */ /* 0x000fe200078e00ff */
[----:B--2---:R-:W-:Y:S01]  /*8720*/  LEA R30, P4, R12, R22, 0x2 ;  /* 0x000000160c1e7211 */ /* 0x004fe200078810ff */
[----:B------:R-:W-:-:S02]  /*8730*/  IMAD.SHL.U32 R108, R252, 0x4, RZ ;  /* 0x00000004fc6c7824 */ /* 0x000fc400078e00ff */
[----:B------:R-:W-:Y:S01]  /*8740*/  IMAD R34, R252, 0xc, RZ ;  /* 0x0000000cfc227824 */ /* 0x000fe200078e02ff */
[----:B------:R-:W-:Y:S01]  /*8750*/  LEA.HI.X.SX32 R31, R12, R0, 0x2, P4 ;  /* 0x000000000c1f7211 */ /* 0x000fe200020f16ff */
[----:B------:R2:W-:Y:S01]  /*8760*/  LDGSTS.E [R216], [R24.64], !P1 ;  /* 0x0000000018d87fae */ /* 0x0005e2000c921848 */
[----:B------:R-:W-:Y:S01]  /*8770*/  LEA R248, P4, R8, R22, 0x2 ;  /* 0x0000001608f87211 */ /* 0x000fe200078810ff */
[----:B------:R-:W-:Y:S02]  /*8780*/  IMAD.WIDE R110, R108, 0x4, R24 ;  /* 0x000000046c6e7825 */ /* 0x000fe400078e0218 */
[----:B------:R2:W-:Y:S01]  /*8790*/  LDGSTS.E [R216+0x200], [R26.64], !P1 ;  /* 0x002000001ad87fae */ /* 0x0005e2000c921848 */
[----:B------:R-:W-:Y:S01]  /*87a0*/  LEA.HI.X.SX32 R249, R8, R0, 0x2, P4 ;  /* 0x0000000008f97211 */ /* 0x000fe200020f16ff */
[----:B------:R-:W-:Y:S01]  /*87b0*/  IMAD.WIDE R108, R108, 0x4, R26 ;  /* 0x000000046c6c7825 */ /* 0x000fe200078e021a */
[C---:B------:R-:W-:Y:S01]  /*87c0*/  LEA R4, P4, R7.reuse, R22, 0x2 ;  /* 0x0000001607047211 */ /* 0x040fe200078810ff */
[----:B------:R2:W-:Y:S02]  /*87d0*/  LDGSTS.E [R216+0x1000], [R110.64], !P6 ;  /* 0x010000006ed87fae */ /* 0x0005e4000f121848 */
[----:B------:R-:W-:Y:S01]  /*87e0*/  IMAD.SHL.U32 R38, R252, 0x10, RZ ;  /* 0x00000010fc267824 */ /* 0x000fe200078e00ff */
[----:B------:R-:W-:Y:S01]  /*87f0*/  LEA.HI.X.SX32 R5, R7, R0, 0x2, P4 ;  /* 0x0000000007057211 */ /* 0x000fe200020f16ff */
[----:B------:R2:W-:Y:S01]  /*8800*/  LDGSTS.E [R216+0x1200], [R108.64], !P6 ;  /* 0x012000006cd87fae */ /* 0x0005e2000f121848 */
[----:B------:R-:W-:Y:S01]  /*8810*/  LEA R8, P4, R15, R22, 0x2 ;  /* 0x000000160f087211 */ /* 0x000fe200078810ff */
[----:B------:R-:W-:-:S03]  /*8820*/  IMAD.WIDE R36, R38, 0x4, R24 ;  /* 0x0000000426247825 */ /* 0x000fc600078e0218 */
[----:B------:R-:W-:Y:S01]  /*8830*/  LEA.HI.X.SX32 R9, R15, R0, 0x2, P4 ;  /* 0x000000000f097211 */ /* 0x000fe200020f16ff */
[----:B------:R-:W-:Y:S01]  /*8840*/  IMAD R42, R252, 0x14, RZ ;  /* 0x00000014fc2a7824 */ /* 0x000fe200078e02ff */
[----:B------:R-:W-:Y:S01]  /*8850*/  LEA R12, P4, R28, R22, 0x2 ;  /* 0x000000161c0c7211 */ /* 0x000fe200078810ff */
[----:B------:R-:W-:-:S03]  /*8860*/  IMAD.WIDE R38, R38, 0x4, R26 ;  /* 0x0000000426267825 */ /* 0x000fc600078e021a */
[----:B------:R-:W-:Y:S01]  /*8870*/  LEA.HI.X.SX32 R13, R28, R0, 0x2, P4 ;  /* 0x000000001c0d7211 */ /* 0x000fe200020f16ff */
[----:B------:R-:W-:-:S04]  /*8880*/  IMAD.WIDE R40, R42, 0x4, R24 ;  /* 0x000000042a287825 */ /* 0x000fc800078e0218 */
[----:B------:R-:W-:-:S04]  /*8890*/  IMAD.WIDE R42, R42, 0x4, R26 ;  /* 0x000000042a2a7825 */ /* 0x000fc800078e021a */
[C---:B------:R-:W-:Y:S02]  /*88a0*/  IMAD R46, R252.reuse, 0x18, RZ ;  /* 0x00000018fc2e7824 */ /* 0x040fe400078e02ff */
[----:B------:R-:W-:Y:S02]  /*88b0*/  IMAD R50, R252, 0x1c, RZ ;  /* 0x0000001cfc327824 */ /* 0x000fe400078e02ff */
[----:B------:R-:W-:-:S04]  /*88c0*/  IMAD.WIDE R44, R46, 0x4, R24 ;  /* 0x000000042e2c7825 */ /* 0x000fc800078e0218 */
[----:B------:R-:W-:-:S04]  /*88d0*/  IMAD.WIDE R46, R46, 0x4, R26 ;  /* 0x000000042e2e7825 */ /* 0x000fc800078e021a */
[----:B------:R-:W-:-:S04]  /*88e0*/  IMAD.WIDE R48, R50, 0x4, R24 ;  /* 0x0000000432307825 */ /* 0x000fc800078e0218 */
[----:B------:R-:W-:-:S04]  /*88f0*/  IMAD.WIDE R50, R50, 0x4, R26 ;  /* 0x0000000432327825 */ /* 0x000fc800078e021a */
[C---:B------:R-:W-:Y:S02]  /*8900*/  IMAD.SHL.U32 R54, R252.reuse, 0x20, RZ ;  /* 0x00000020fc367824 */ /* 0x040fe400078e00ff */
[----:B------:R-:W-:Y:S02]  /*8910*/  IMAD R58, R252, 0x24, RZ ;  /* 0x00000024fc3a7824 */ /* 0x000fe400078e02ff */
[----:B------:R-:W-:-:S04]  /*8920*/  IMAD.WIDE R52, R54, 0x4, R24 ;  /* 0x0000000436347825 */ /* 0x000fc800078e0218 */
[----:B------:R-:W-:-:S04]  /*8930*/  IMAD.WIDE R54, R54, 0x4, R26 ;  /* 0x0000000436367825 */ /* 0x000fc800078e021a */
        /* <DEDUP_REMOVED lines=12> */
[----:B------:R-:W-:Y:S02]  /*8a00*/  IMAD R78, R252, 0x38, RZ ;  /* 0x00000038fc4e7824 */ /* 0x000fe400078e02ff */
[----:B------:R-:W-:-:S04]  /*8a10*/  IMAD.WIDE R72, R74, 0x4, R24 ;  /* 0x000000044a487825 */ /* 0x000fc800078e0218 */
[----:B------:R-:W-:-:S04]  /*8a20*/  IMAD.WIDE R74, R74, 0x4, R26 ;  /* 0x000000044a4a7825 */ /* 0x000fc800078e021a */
[----:B------:R-:W-:Y:S02]  /*8a30*/  IMAD R82, R252, 0x3c, RZ ;  /* 0x0000003cfc527824 */ /* 0x000fe400078e02ff */
[----:B------:R-:W-:-:S04]  /*8a40*/  IMAD.WIDE R76, R78, 0x4, R24 ;  /* 0x000000044e4c7825 */ /* 0x000fc800078e0218 */
[----:B------:R-:W-:-:S04]  /*8a50*/  IMAD.WIDE R78, R78, 0x4, R26 ;  /* 0x000000044e4e7825 */ /* 0x000fc800078e021a */
[----:B------:R-:W-:-:S04]  /*8a60*/  IMAD.WIDE R80, R82, 0x4, R24 ;  /* 0x0000000452507825 */ /* 0x000fc800078e0218 */
[----:B------:R-:W-:-:S04]  /*8a70*/  IMAD.WIDE R82, R82, 0x4, R26 ;  /* 0x0000000452527825 */ /* 0x000fc800078e021a */
[C---:B------:R-:W-:Y:S02]  /*8a80*/  IMAD R90, R252.reuse, 0x5, RZ ;  /* 0x00000005fc5a7824 */ /* 0x040fe400078e02ff */
        /* <DEDUP_REMOVED lines=42> */
[----:B------:R-:W-:Y:S01]  /*8d30*/  IMAD.WIDE R146, R146, 0x4, R26 ;  /* 0x0000000492927825 */ /* 0x000fe200078e021a */
[----:B---3--:R-:W-:-:S03]  /*8d40*/  LEA.HI.X.SX32 R3, R16, R0, 0x2, P0 ;  /* 0x0000000010037211 */ /* 0x008fc600000f16ff */
[----:B------:R-:W-:Y:S01]  /*8d50*/  IMAD.MOV.U32 R2, RZ, RZ, R32 ;  /* 0x000000ffff027224 */ /* 0x000fe200078e0020 */
[-C--:B------:R-:W-:Y:S01]  /*8d60*/  LEA R250, P0, R11, R22.reuse, 0x2 ;  /* 0x000000160bfa7211 */ /* 0x080fe200078010ff */
[C---:B------:R-:W-:Y:S01]  /*8d70*/  IMAD.WIDE R32, R34.reuse, 0x4, R24 ;  /* 0x0000000422207825 */ /* 0x040fe200078e0218 */
[----:B------:R-:W-:Y:S01]  /*8d80*/  LEA R16, P4, R17, R22, 0x2 ;  /* 0x0000001611107211 */ /* 0x000fe200078810ff */
[----:B------:R-:W-:Y:S01]  /*8d90*/  STL [R1+0xc], R3 ;  /* 0x00000c0301007387 */ /* 0x000fe20000100800 */
[----:B------:R-:W-:Y:S01]  /*8da0*/  LEA.HI.X.SX32 R251, R11, R0, 0x2, P0 ;  /* 0x000000000bfb7211 */ /* 0x000fe200000f16ff */
[----:B------:R-:W-:Y:S01]  /*8db0*/  IMAD.WIDE R34, R34, 0x4, R26 ;  /* 0x0000000422227825 */ /* 0x000fe200078e021a */
[----:B------:R-:W-:Y:S01]  /*8dc0*/  LEA R246, P0, R6, R22, 0x2 ;  /* 0x0000001606f67211 */ /* 0x000fe200078010ff */
[----:B------:R3:W-:Y:S01]  /*8dd0*/  STL.64 [R1+0x13a0], R2 ;  /* 0x0013a00201007387 */ /* 0x0007e20000100a00 */
[-C--:B------:R-:W-:Y:S01]  /*8de0*/  LEA.HI.X.SX32 R17, R17, R0.reuse, 0x2, P4 ;  /* 0x0000000011117211 */ /* 0x080fe200020f16ff */
[----:B------:R-:W-:Y:S01]  /*8df0*/  IMAD.WIDE R148, R150, 0x4, R24 ;  /* 0x0000000496947825 */ /* 0x000fe200078e0218 */
[----:B------:R-:W-:Y:S01]  /*8e00*/  LEA.HI.X.SX32 R247, R6, R0, 0x2, P0 ;  /* 0x0000000006f77211 */ /* 0x000fe200000f16ff */
[----:B------:R4:W-:Y:S01]  /*8e10*/  STL.64 [R1], R30 ;  /* 0x0000001e01007387 */ /* 0x0009e20000100a00 */
[----:B------:R-:W-:Y:S01]  /*8e20*/  LEA R6, P0, R10, R22, 0x2 ;  /* 0x000000160a067211 */ /* 0x000fe200078010ff */
[----:B------:R-:W-:-:S02]  /*8e30*/  IMAD.WIDE R150, R150, 0x4, R26 ;  /* 0x0000000496967825 */ /* 0x000fc400078e021a */
[----:B------:R-:W-:Y:S01]  /*8e40*/  STL.64 [R1+0x1330], R250 ;  /* 0x001330fa01007387 */ /* 0x000fe20000100a00 */
[----:B------:R-:W-:Y:S01]  /*8e50*/  LEA.HI.X.SX32 R7, R10, R0, 0x2, P0 ;  /* 0x000000000a077211 */ /* 0x000fe200000f16ff */
[----:B------:R-:W-:Y:S01]  /*8e60*/  IMAD.SHL.U32 R154, R252, 0x2, RZ ;  /* 0x00000002fc9a7824 */ /* 0x000fe200078e00ff */
[----:B------:R-:W-:Y:S01]  /*8e70*/  LEA R10, P0, R20, R22, 0x2 ;  /* 0x00000016140a7211 */ /* 0x000fe200078010ff */
[----:B---3--:R-:W-:Y:S01]  /*8e80*/  IMAD.MOV.U32 R3, RZ, RZ, c[0x0][0x180] ;  /* 0x00006000ff037624 */ /* 0x008fe200078e00ff */
[----:B------:R-:W-:Y:S01]  /*8e90*/  LOP3.LUT R2, R216, 0x20, RZ, 0x3c, !PT ;  /* 0x00000020d8027812 */ /* 0x000fe200078e3cff */
[----:B------:R-:W-:Y:S01]  /*8ea0*/  IMAD.WIDE R152, R154, 0x4, R24 ;  /* 0x000000049a987825 */ /* 0x000fe200078e0218 */
[----:B------:R-:W-:Y:S01]  /*8eb0*/  LEA.HI.X.SX32 R11, R20, R0, 0x2, P0 ;  /* 0x00000000140b7211 */ /* 0x000fe200000f16ff */
[----:B------:R-:W-:Y:S01]  /*8ec0*/  STL.64 [R1+0x12b8], R248 ;  /* 0x0012b8f801007387 */ /* 0x000fe20000100a00 */
[-C--:B------:R-:W-:Y:S01]  /*8ed0*/  LEA R14, P0, R18, R22.reuse, 0x2 ;  /* 0x00000016120e7211 */ /* 0x080fe200078010ff */
[C---:B----4-:R-:W-:Y:S01]  /*8ee0*/  IMAD.SHL.U32 R30, R252.reuse, 0x8, RZ ;  /* 0x00000008fc1e7824 */ /* 0x050fe200078e00ff */
[----:B------:R-:W-:Y:S01]  /*8ef0*/  LEA R20, P4, R21, R22, 0x2 ;  /* 0x0000001615147211 */ /* 0x000fe200078810ff */
[----:B------:R-:W-:Y:S01]  /*8f00*/  IMAD R158, R252, 0x6, RZ ;  /* 0x00000006fc9e7824 */ /* 0x000fe200078e02ff */
[----:B------:R-:W-:Y:S01]  /*8f10*/  LEA.HI.X.SX32 R15, R18, R0, 0x2, P0 ;  /* 0x00000000120f7211 */ /* 0x000fe200000f16ff */
[----:B------:R-:W-:Y:S01]  /*8f20*/  IMAD.WIDE R154, R154, 0x4, R26 ;  /* 0x000000049a9a7825 */ /* 0x000fe200078e021a */
[----:B------:R-:W-:Y:S01]  /*8f30*/  LEA R18, P0, R19, R22, 0x2 ;  /* 0x0000001613127211 */ /* 0x000fe200078010ff */
[----:B------:R-:W-:Y:S01]  /*8f40*/  STL.64 [R1+0x13a8], R246 ;  /* 0x0013a8f601007387 */ /* 0x000fe20000100a00 */
[-C--:B------:R-:W-:Y:S01]  /*8f50*/  LEA.HI.X.SX32 R21, R21, R0.reuse, 0x2, P4 ;  /* 0x0000000015157211 */ /* 0x080fe200020f16ff */
[C---:B------:R-:W-:Y:S01]  /*8f60*/  IMAD.WIDE R156, R158.reuse, 0x4, R24 ;  /* 0x000000049e9c7825 */ /* 0x040fe200078e0218 */
[----:B------:R-:W-:Y:S01]  /*8f70*/  LEA.HI.X.SX32 R19, R19, R0, 0x2, P0 ;  /* 0x0000000013137211 */ /* 0x000fe200000f16ff */
[----:B------:R3:W-:Y:S01]  /*8f80*/  STL.64 [R1+0x1380], R4 ;  /* 0x0013800401007387 */ /* 0x0007e20000100a00 */
[----:B------:R-:W-:Y:S01]  /*8f90*/  LEA R22, P0, R23, R22, 0x2 ;  /* 0x0000001617167211 */ /* 0x000fe200078010ff */
[----:B------:R-:W-:Y:S01]  /*8fa0*/  IMAD.WIDE R158, R158, 0x4, R26 ;  /* 0x000000049e9e7825 */ /* 0x000fe200078e021a */
[----:B------:R-:W-:Y:S01]  /*8fb0*/  IADD3 R29, R3, -0x15, RZ ;  /* 0xffffffeb031d7810 */ /* 0x000fe20007ffe0ff */
[----:B------:R4:W-:Y:S01]  /*8fc0*/  STL.64 [R1+0x1338], R6 ;  /* 0x0013380601007387 */ /* 0x0009e20000100a00 */
[----:B------:R-:W-:Y:S01]  /*8fd0*/  LEA.HI.X.SX32 R23, R23, R0, 0x2, P0 ;  /* 0x0000000017177211 */ /* 0x000fe200000f16ff */
[C---:B------:R-:W-:Y:S01]  /*8fe0*/  IMAD R162, R252.reuse, 0xa, RZ ;  /* 0x0000000afca27824 */ /* 0x040fe200078e02ff */
[C---:B------:R-:W-:Y:S01]  /*8ff0*/  IADD3 R0, R3.reuse, -0x1d, RZ ;  /* 0xffffffe303007810 */ /* 0x040fe20007ffe0ff */
[----:B------:R-:W-:Y:S01]  /*9000*/  IMAD R166, R252, 0xe, RZ ;  /* 0x0000000efca67824 */ /* 0x000fe200078e02ff */
[C---:B------:R-:W-:Y:S01]  /*9010*/  IADD3 R28, R3.reuse, -0x19, RZ ;  /* 0xffffffe7031c7810 */ /* 0x040fe20007ffe0ff */
[----:B------:R-:W-:Y:S01]  /*9020*/  IMAD.WIDE R160, R162, 0x4, R24 ;  /* 0x00000004a2a07825 */ /* 0x000fe200078e0218 */
[----:B------:R-:W-:Y:S01]  /*9030*/  ISETP.GE.U32.AND P1, PT, R0, 0x7fffffa4, PT ;  /* 0x7fffffa40000780c */ /* 0x000fe20003f26070 */
[----:B------:R-:W-:Y:S01]  /*9040*/  STL.64 [R1+0x12c0], R8 ;  /* 0x0012c00801007387 */ /* 0x000fe20000100a00 */
[----:B------:R-:W-:Y:S01]  /*9050*/  IADD3 R0, R3, -0x21, RZ ;  /* 0xffffffdf03007810 */ /* 0x000fe20007ffe0ff */
[----:B------:R-:W-:Y:S01]  /*9060*/  IMAD.WIDE R162, R162, 0x4, R26 ;  /* 0x00000004a2a27825 */ /* 0x000fe200078e021a */
[----:B------:R-:W-:Y:S01]  /*9070*/  ISETP.GE.U32.AND P4, PT, R29, 0x7fffffac, PT ;  /* 0x7fffffac1d00780c */ /* 0x000fe20003f86070 */
[----:B------:R-:W-:Y:S01]  /*9080*/  STL.64 [R1+0x13b0], R10 ;  /* 0x0013b00a01007387 */ /* 0x000fe20000100a00 */
[----:B------:R-:W-:Y:S01]  /*9090*/  ISETP.GE.U32.AND P0, PT, R28, 0x7fffffa8, PT ;  /* 0x7fffffa81c00780c */ /* 0x000fe20003f06070 */
[----:B------:R-:W-:Y:S01]  /*90a0*/  IMAD.WIDE R28, R30, 0x4, R24 ;  /* 0x000000041e1c7825 */ /* 0x000fe200078e0218 */
[----:B------:R-:W-:Y:S01]  /*90b0*/  ISETP.GE.U32.AND P6, PT, R0, 0x7fffffa0, PT ;  /* 0x7fffffa00000780c */ /* 0x000fe20003fc6070 */
[----:B------:R5:W-:Y:S01]  /*90c0*/  STL.64 [R1+0x1388], R12 ;  /* 0x0013880c01007387 */ /* 0x000be20000100a00 */
[C---:B------:R-:W-:Y:S01]  /*90d0*/  IADD3 R0, R3.reuse, -0x25, RZ ;  /* 0xffffffdb03007810 */ /* 0x040fe20007ffe0ff */
[----:B------:R-:W-:Y:S01]  /*90e0*/  IMAD.WIDE R30, R30, 0x4, R26 ;  /* 0x000000041e1e7825 */ /* 0x000fe200078e021a */
[----:B------:R-:W-:Y:S01]  /*90f0*/  IADD3 R84, R3, -0x16, RZ ;  /* 0xffffffea03547810 */ /* 0x000fe20007ffe0ff */
[----:B------:R2:W-:Y:S01]  /*9100*/  LDGSTS.E [R216+0x2000], [R28.64], !P3 ;  /* 0x020000001cd87fae */ /* 0x0005e2000d921848 */
[----:B---3--:R-:W-:Y:S01]  /*9110*/  LOP3.LUT R4, R216, 0x60, RZ, 0x3c, !PT ;  /* 0x00000060d8047812 */ /* 0x008fe200078e3cff */
[----:B------:R-:W-:-:S02]  /*9120*/  IMAD.WIDE R164, R166, 0x4, R24 ;  /* 0x00000004a6a47825 */ /* 0x000fc400078e0218 */
[----:B------:R2:W-:Y:S01]  /*9130*/  LDGSTS.E [R216+0x2200], [R30.64], !P3 ;  /* 0x022000001ed87fae */ /* 0x0005e2000d921848 */
[----:B------:R-:W-:Y:S01]  /*9140*/  ISETP.GE.U32.AND P3, PT, R0, 0x7fffff9c, PT ;  /* 0x7fffff9c0000780c */ /* 0x000fe20003f66070 */
[----:B------:R-:W-:Y:S01]  /*9150*/  IMAD.WIDE R166, R166, 0x4, R26 ;  /* 0x00000004a6a67825 */ /* 0x000fe200078e021a */
[C---:B------:R-:W-:Y:S01]  /*9160*/  IADD3 R0, R3.reuse, -0x29, RZ ;  /* 0xffffffd703007810 */ /* 0x040fe20007ffe0ff */
[----:B------:R2:W-:Y:S02]  /*9170*/  LDGSTS.E [R216+0x3000], [R32.64], !P5 ;  /* 0x0300000020d87fae */ /* 0x0005e4000e921848 */
[----:B------:R-:W-:Y:S02]  /*9180*/  IMAD R170, R252, 0x12, RZ ;  /* 0x00000012fcaa7824 */ /* 0x000fe400078e02ff */
[----:B------:R2:W-:Y:S01]  /*9190*/  LDGSTS.E [R216+0x3200], [R34.64], !P5 ;  /* 0x0320000022d87fae */ /* 0x0005e2000e921848 */
[----:B------:R-:W-:Y:S01]  /*91a0*/  ISETP.GE.U32.AND P5, PT, R0, 0x7fffff98, PT ;  /* 0x7fffff980000780c */ /* 0x000fe20003fa6070 */
[----:B------:R-:W-:Y:S01]  /*91b0*/  IMAD.WIDE R168, R170, 0x4, R24 ;  /* 0x00000004aaa87825 */ /* 0x000fe200078e0218 */
[----:B------:R-:W-:Y:S01]  /*91c0*/  IADD3 R0, R3, -0x2d, RZ ;  /* 0xffffffd303007810 */ /* 0x000fe20007ffe0ff */
[----:B------:R2:W-:Y:S02]  /*91d0*/  LDGSTS.E [R216+0x4000], [R36.64], !P2 ;  /* 0x0400000024d87fae */ /* 0x0005e4000d121848 */
[----:B------:R-:W-:-:S02]  /*91e0*/  IMAD R174, R252, 0x16, RZ ;  /* 0x00000016fcae7824 */ /* 0x000fc400078e02ff */
[----:B------:R2:W-:Y:S01]  /*91f0*/  LDGSTS.E [R216+0x4200], [R38.64], !P2 ;  /* 0x0420000026d87fae */ /* 0x0005e2000d121848 */
[----:B------:R-:W-:Y:S01]  /*9200*/  ISETP.GE.U32.AND P2, PT, R0, 0x7fffff94, PT ;  /* 0x7fffff940000780c */ /* 0x000fe20003f46070 */
[----:B------:R-:W-:Y:S01]  /*9210*/  IMAD.WIDE R170, R170, 0x4, R26 ;  /* 0x00000004aaaa7825 */ /* 0x000fe200078e021a */
[C---:B------:R-:W-:Y:S01]  /*9220*/  IADD3 R0, R3.reuse, -0x31, RZ ;  /* 0xffffffcf03007810 */ /* 0x040fe20007ffe0ff */
[----:B------:R2:W-:Y:S02]  /*9230*/  LDGSTS.E [R216+0x5000], [R40.64], !P4 ;  /* 0x0500000028d87fae */ /* 0x0005e4000e121848 */
[----:B------:R-:W-:Y:S02]  /*9240*/  IMAD.WIDE R172, R174, 0x4, R24 ;  /* 0x00000004aeac7825 */ /* 0x000fe400078e0218 */
        /* <DEDUP_REMOVED lines=56> */
[----:B------:R-:W-:Y:S02]  /*95d0*/  IMAD.WIDE R84, R252, 0x4, R24 ;  /* 0x00000004fc547825 */ /* 0x000fe400078e0218 */
[----:B------:R2:W-:Y:S02]  /*95e0*/  LDGSTS.E [R216+0xf000], [R80.64], !P6 ;  /* 0x0f00000050d87fae */ /* 0x0005e4000f121848 */
[----:B------:R-:W-:Y:S02]  /*95f0*/  IMAD.WIDE R198, R198, 0x4, R26 ;  /* 0x00000004c6c67825 */ /* 0x000fe400078e021a */
[----:B------:R2:W-:Y:S01]  /*9600*/  LDGSTS.E [R216+0xf200], [R82.64], !P6 ;  /* 0x0f20000052d87fae */ /* 0x0005e2000f121848 */
[----:B------:R-:W-:Y:S01]  /*9610*/  ISETP.GE.U32.AND P6, PT, R0, 0x7fffffa7, PT ;  /* 0x7fffffa70000780c */ /* 0x000fe20003fc6070 */
[C---:B------:R-:W-:Y:S01]  /*9620*/  IMAD R202, R252.reuse, 0x32, RZ ;  /* 0x00000032fcca7824 */ /* 0x040fe200078e02ff */
[----:B------:R-:W-:Y:S01]  /*9630*/  IADD3 R0, R3, -0x1e, RZ ;  /* 0xffffffe203007810 */ /* 0x000fe20007ffe0ff */
[----:B------:R3:W-:Y:S01]  /*9640*/  LDGSTS.E [R2+0x400], [R84.64], !P3 ;  /* 0x0040000054027fae */ /* 0x0007e2000d921848 */
[----:B------:R-:W-:-:S02]  /*9650*/  IMAD R206, R252, 0x36, RZ ;  /* 0x00000036fcce7824 */ /* 0x000fc400078e02ff */
[----:B------:R-:W-:Y:S01]  /*9660*/  IMAD.WIDE R200, R202, 0x4, R24 ;  /* 0x00000004cac87825 */ /* 0x000fe200078e0218 */
[----:B------:R3:W-:Y:S01]  /*9670*/  LDGSTS.E [R2+0x600], [R86.64], !P3 ;  /* 0x0060000056027fae */ /* 0x0007e2000d921848 */
[----:B------:R-:W-:Y:S02]  /*9680*/  ISETP.GE.U32.AND P3, PT, R0, 0x7fffffa3, PT ;  /* 0x7fffffa30000780c */ /* 0x000fe40003f66070 */
[----:B------:R-:W-:Y:S01]  /*9690*/  IADD3 R0, R3, -0x22, RZ ;  /* 0xffffffde03007810 */ /* 0x000fe20007ffe0ff */
[----:B------:R3:W-:Y:S01]  /*96a0*/  LDGSTS.E [R2+0x1400], [R88.64], !P5 ;  /* 0x0140000058027fae */ /* 0x0007e2000e921848 */
[----:B------:R-:W-:-:S03]  /*96b0*/  IMAD.WIDE R202, R202, 0x4, R26 ;  /* 0x00000004caca7825 */ /* 0x000fc600078e021a */
[----:B------:R3:W-:Y:S01]  /*96c0*/  LDGSTS.E [R2+0x1600], [R90.64], !P5 ;  /* 0x016000005a027fae */ /* 0x0007e2000e921848 */
[----:B------:R-:W-:Y:S01]  /*96d0*/  ISETP.GE.U32.AND P5, PT, R0, 0x7fffff9f, PT ;  /* 0x7fffff9f0000780c */ /* 0x000fe20003fa6070 */
[C---:B------:R-:W-:Y:S01]  /*96e0*/  IMAD.WIDE R204, R206.reuse, 0x4, R24 ;  /* 0x00000004cecc7825 */ /* 0x040fe200078e0218 */
[C---:B------:R-:W-:Y:S01]  /*96f0*/  IADD3 R0, R3.reuse, -0x26, RZ ;  /* 0xffffffda03007810 */ /* 0x040fe20007ffe0ff */
        /* <DEDUP_REMOVED lines=26> */
[----:B------:R-:W-:Y:S01]  /*98a0*/  IMAD R226, R252, 0xb, RZ ;  /* 0x0000000bfce27824 */ /* 0x000fe200078e02ff */
        /* <DEDUP_REMOVED lines=44> */
[C---:B------:R-:W-:Y:S01]  /*9b70*/  IMAD.WIDE R240, R242.reuse, 0x4, R24 ;  /* 0x00000004f2f07825 */ /* 0x040fe200078e0218 */
[----:B------:R-:W-:Y:S01]  /*9b80*/  IADD3 R0, R3, -0x17, RZ ;  /* 0xffffffe903007810 */ /* 0x000fe20007ffe0ff */
[----:B------:R3:W-:Y:S02]  /*9b90*/  LDGSTS.E [R2+0xe400], [R144.64], !P3 ;  /* 0x0e40000090027fae */ /* 0x0007e4000d921848 */
[----:B------:R-:W-:-:S02]  /*9ba0*/  IMAD.WIDE R242, R242, 0x4, R26 ;  /* 0x00000004f2f27825 */ /* 0x000fc400078e021a */
[----:B------:R3:W-:Y:S01]  /*9bb0*/  LDGSTS.E [R2+0xe600], [R146.64], !P3 ;  /* 0x0e60000092027fae */ /* 0x0007e2000d921848 */
[----:B------:R-:W-:Y:S02]  /*9bc0*/  ISETP.GE.U32.AND P3, PT, R0, 0x7fffffaa, PT ;  /* 0x7fffffaa0000780c */ /* 0x000fe40003f66070 */
[C---:B------:R-:W-:Y:S01]  /*9bd0*/  IADD3 R0, R3.reuse, -0x1b, RZ ;  /* 0xffffffe503007810 */ /* 0x040fe20007ffe0ff */
[----:B------:R3:W-:Y:S04]  /*9be0*/  LDGSTS.E [R2+0xf400], [R148.64], !P5 ;  /* 0x0f40000094027fae */ /* 0x0007e8000e921848 */
[----:B------:R3:W-:Y:S01]  /*9bf0*/  LDGSTS.E [R2+0xf600], [R150.64], !P5 ;  /* 0x0f60000096027fae */ /* 0x0007e2000e921848 */
[----:B------:R-:W-:Y:S02]  /*9c00*/  ISETP.GE.U32.AND P5, PT, R0, 0x7fffffa6, PT ;  /* 0x7fffffa60000780c */ /* 0x000fe40003fa6070 */
[----:B------:R-:W-:Y:S01]  /*9c10*/  IADD3 R0, R3, -0x1f, RZ ;  /* 0xffffffe103007810 */ /* 0x000fe20007ffe0ff */
[----:B------:R-:W-:Y:S04]  /*9c20*/  STL.64 [R1+0x1340], R14 ;  /* 0x0013400e01007387 */ /* 0x000fe80000100a00 */
[----:B------:R-:W-:Y:S01]  /*9c30*/  STL.64 [R1+0x12c8], R16 ;  /* 0x0012c81001007387 */ /* 0x000fe20000100a00 */
[----:B---3--:R-:W-:Y:S01]  /*9c40*/  LOP3.LUT R2, R216, 0x40, RZ, 0x3c, !PT ;  /* 0x00000040d8027812 */ /* 0x008fe200078e3cff */
[----:B--2---:R-:W-:-:S02]  /*9c50*/  IMAD.WIDE R216, R218, 0x4, R24 ;  /* 0x00000004dad87825 */ /* 0x004fc400078e0218 */
[----:B------:R-:W-:Y:S02]  /*9c60*/  STL.64 [R1+0x1390], R20 ;  /* 0x0013901401007387 */ /* 0x000fe40000100a00 */
[----:B------:R-:W-:Y:S02]  /*9c70*/  IMAD.WIDE R218, R218, 0x4, R26 ;  /* 0x00000004dada7825 */ /* 0x000fe400078e021a */
[----:B------:R2:W-:Y:S04]  /*9c80*/  LDGSTS.E [R2+0x800], [R152.64], !P2 ;  /* 0x0080000098027fae */ /* 0x0005e8000d121848 */
[----:B------:R2:W-:Y:S01]  /*9c90*/  LDGSTS.E [R2+0xa00], [R154.64], !P2 ;  /* 0x00a000009a027fae */ /* 0x0005e2000d121848 */
[----:B------:R-:W-:Y:S02]  /*9ca0*/  ISETP.GE.U32.AND P2, PT, R0, 0x7fffffa2, PT ;  /* 0x7fffffa20000780c */ /* 0x000fe40003f46070 */
[----:B------:R-:W-:Y:S01]  /*9cb0*/  IADD3 R0, R3, -0x23, RZ ;  /* 0xffffffdd03007810 */ /* 0x000fe20007ffe0ff */
[----:B------:R2:W-:Y:S04]  /*9cc0*/  LDGSTS.E [R2+0x1800], [R156.64], !P4 ;  /* 0x018000009c027fae */ /* 0x0005e8000e121848 */
[----:B------:R2:W-:Y:S01]  /*9cd0*/  LDGSTS.E [R2+0x1a00], [R158.64], !P4 ;  /* 0x01a000009e027fae */ /* 0x0005e2000e121848 */
[----:B------:R-:W-:-:S02]  /*9ce0*/  ISETP.GE.U32.AND P4, PT, R0, 0x7fffff9e, PT ;  /* 0x7fffff9e0000780c */ /* 0x000fc40003f86070 */
[C---:B------:R-:W-:Y:S01]  /*9cf0*/  IADD3 R0, R3.reuse, -0x27, RZ ;  /* 0xffffffd903007810 */ /* 0x040fe20007ffe0ff */
        /* <DEDUP_REMOVED lines=59> */
[C---:B------:R-:W-:Y:S01]  /*a0b0*/  IADD3 R0, R3.reuse, -0x24, RZ ;  /* 0xffffffdc03007810 */ /* 0x040fe20007ffe0ff */
[----:B------:R3:W-:Y:S01]  /*a0c0*/  LDGSTS.E [R4+0x1c00], [R220.64], !P1 ;  /* 0x01c00000dc047fae */ /* 0x0007e2000c921848 */
[----:B--2---:R-:W-:-:S03]  /*a0d0*/  IADD3 R2, R3, -0x38, RZ ;  /* 0xffffffc803027810 */ /* 0x004fc60007ffe0ff */
[----:B------:R3:W-:Y:S01]  /*a0e0*/  LDGSTS.E [R4+0x1e00], [R222.64], !P1 ;  /* 0x01e00000de047fae */ /* 0x0007e2000c921848 */
[----:B------:R-:W-:Y:S02]  /*a0f0*/  ISETP.GE.U32.AND P1, PT, R0, 0x7fffff9d, PT ;  /* 0x7fffff9d0000780c */ /* 0x000fe40003f26070 */
        /* <DEDUP_REMOVED lines=14> */
[----:B------:R-:W-:Y:S04]  /*a1e0*/  STL.64 [R1+0x1348], R22 ;  /* 0x0013481601007387 */ /* 0x000fe80000100a00 */
[----:B------:R3:W-:Y:S01]  /*a1f0*/  LDGSTS.E [R4+0x5e00], [R238.64], !P2 ;  /* 0x05e00000ee047fae */ /* 0x0007e2000d121848 */
[----:B------:R-:W-:Y:S01]  /*a200*/  ISETP.GE.U32.AND P2, PT, R0, 0x7fffff8d, PT ;  /* 0x7fffff8d0000780c */ /* 0x000fe20003f46070 */
[----:B------:R-:W-:-:S02]  /*a210*/  IMAD R0, R252, 0x1f, RZ ;  /* 0x0000001ffc007824 */ /* 0x000fc400078e02ff */
[----:B------:R-:W-:Y:S02]  /*a220*/  STL.64 [R1+0x12d0], R110 ;  /* 0x0012d06e01007387 */ /* 0x000fe40000100a00 */
[C---:B------:R-:W-:Y:S02]  /*a230*/  IMAD.WIDE R244, R0.reuse, 0x4, R24 ;  /* 0x0000000400f47825 */ /* 0x040fe400078e0218 */
[----:B------:R-:W-:Y:S02]  /*a240*/  STL.64 [R1+0x12d8], R108 ;  /* 0x0012d86c01007387 */ /* 0x000fe40000100a00 */
[----:B----4-:R-:W-:Y:S02]  /*a250*/  IMAD.WIDE R6, R0, 0x4, R26 ;  /* 0x0000000400067825 */ /* 0x010fe400078e021a */
[----:B------:R-:W-:Y:S02]  /*a260*/  STL.64 [R1+0x12e0], R28 ;  /* 0x0012e01c01007387 */ /* 0x000fe40000100a00 */
[----:B------:R-:W-:-:S02]  /*a270*/  IMAD R0, R252, 0x23, RZ ;  /* 0x00000023fc007824 */ /* 0x000fc400078e02ff */
[----:B------:R-:W-:Y:S02]  /*a280*/  STL.64 [R1+0x12e8], R30 ;  /* 0x0012e81e01007387 */ /* 0x000fe40000100a00 */
[C---:B-----5:R-:W-:Y:S02]  /*a290*/  IMAD.WIDE R12, R0.reuse, 0x4, R24 ;  /* 0x00000004000c7825 */ /* 0x060fe400078e0218 */
[----:B------:R-:W-:Y:S02]  /*a2a0*/  STL.64 [R1+0x12f0], R32 ;  /* 0x0012f02001007387 */ /* 0x000fe40000100a00 */
[----:B------:R-:W-:Y:S01]  /*a2b0*/  IMAD.WIDE R10, R0, 0x4, R26 ;  /* 0x00000004000a7825 */ /* 0x000fe200078e021a */
[----:B------:R-:W-:Y:S01]  /*a2c0*/  IADD3 R0, R3, -0x41, RZ ;  /* 0xffffffbf03007810 */ /* 0x000fe20007ffe0ff */
[----:B------:R-:W-:Y:S04]  /*a2d0*/  STL.64 [R1+0x12f8], R34 ;  /* 0x0012f82201007387 */ /* 0x000fe80000100a00 */
[----:B------:R3:W-:Y:S04]  /*a2e0*/  LDGSTS.E [R4+0x6c00], [R240.64], !P4 ;  /* 0x06c00000f0047fae */ /* 0x0007e8000e121848 */
[----:B------:R-:W-:Y:S04]  /*a2f0*/  STL.64 [R1+0x1300], R36 ;  /* 0x0013002401007387 */ /* 0x000fe80000100a00 */
[----:B------:R3:W-:Y:S01]  /*a300*/  LDGSTS.E [R4+0x6e00], [R242.64], !P4 ;  /* 0x06e00000f2047fae */ /* 0x0007e2000e121848 */
[----:B------:R-:W-:-:S02]  /*a310*/  ISETP.GE.U32.AND P4, PT, R2, 0x7fffff89, PT ;  /* 0x7fffff890200780c */ /* 0x000fc40003f86070 */
[----:B------:R-:W-:Y:S01]  /*a320*/  IADD3 R2, R3, -0x3c, RZ ;  /* 0xffffffc403027810 */ /* 0x000fe20007ffe0ff */
[----:B------:R-:W-:Y:S04]  /*a330*/  STL.64 [R1+0x1308], R38 ;  /* 0x0013082601007387 */ /* 0x000fe80000100a00 */
[----:B------:R-:W-:Y:S04]  /*a340*/  STL.64 [R1+0x1310], R40 ;  /* 0x0013102801007387 */ /* 0x000fe80000100a00 */
[----:B------:R-:W-:Y:S04]  /*a350*/  STL.64 [R1+0x1318], R42 ;  /* 0x0013182a01007387 */ /* 0x000fe80000100a00 */
[----:B------:R-:W-:Y:S04]  /*a360*/  STL.64 [R1+0x1320], R44 ;  /* 0x0013202c01007387 */ /* 0x000fe80000100a00 */
[----:B------:R3:W-:Y:S04]  /*a370*/  LDGSTS.E [R4+0x7c00], [R244.64], !P0 ;  /* 0x07c00000f4047fae */ /* 0x0007e8000c121848 */
[----:B------:R-:W-:Y:S04]  /*a380*/  STL.64 [R1+0x1350], R46 ;  /* 0x0013502e01007387 */ /* 0x000fe80000100a00 */
[----:B------:R2:W-:Y:S01]  /*a390*/  LDGSTS.E [R4+0x7e00], [R6.64], !P0 ;  /* 0x07e0000006047fae */ /* 0x0005e2000c121848 */
[----:B------:R-:W-:Y:S01]  /*a3a0*/  ISETP.GE.U32.AND P0, PT, R2, 0x7fffff85, PT ;  /* 0x7fffff850200780c */ /* 0x000fe20003f06070 */
[----:B------:R-:W-:-:S02]  /*a3b0*/  IMAD R2, R252, 0x27, RZ ;  /* 0x00000027fc027824 */ /* 0x000fc400078e02ff */
[----:B------:R-:W-:Y:S02]  /*a3c0*/  STL.64 [R1+0x1358], R48 ;  /* 0x0013583001007387 */ /* 0x000fe40000100a00 */
[----:B------:R-:W-:Y:S02]  /*a3d0*/  IMAD.WIDE R8, R2, 0x4, R24 ;  /* 0x0000000402087825 */ /* 0x000fe400078e0218 */
[----:B------:R-:W-:Y:S04]  /*a3e0*/  STL.64 [R1+0x1360], R50 ;  /* 0x0013603201007387 */ /* 0x000fe80000100a00 */
[----:B------:R-:W-:Y:S04]  /*a3f0*/  STL.64 [R1+0x1368], R52 ;  /* 0x0013683401007387 */ /* 0x000fe80000100a00 */
[----:B------:R-:W-:Y:S04]  /*a400*/  STL [R1+0x1398], R54 ;  /* 0x0013983601007387 */ /* 0x000fe80000100800 */
[----:B------:R-:W-:Y:S04]  /*a410*/  STL [R1+0x1370], R55 ;  /* 0x0013703701007387 */ /* 0x000fe80000100800 */
[----:B------:R2:W-:Y:S04]  /*a420*/  STL.64 [R1+0x3a0], R6 ;  /* 0x0003a00601007387 */ /* 0x0005e80000100a00 */
[----:B------:R4:W-:Y:S04]  /*a430*/  LDGSTS.E [R4+0x8c00], [R12.64], !P1 ;  /* 0x08c000000c047fae */ /* 0x0009e8000c921848 */
[----:B------:R5:W-:Y:S01]  /*a440*/  LDGSTS.E [R4+0x8e00], [R10.64], !P1 ;  /* 0x08e000000a047fae */ /* 0x000be2000c921848 */
[----:B------:R-:W-:Y:S01]  /*a450*/  ISETP.GE.U32.AND P1, PT, R0, 0x7fffff80, PT ;  /* 0x7fffff800000780c */ /* 0x000fe20003f26070 */
[----:B------:R-:W-:-:S02]  /*a460*/  IMAD R0, R252, 0x2b, RZ ;  /* 0x0000002bfc007824 */ /* 0x000fc400078e02ff */
[----:B--2---:R-:W-:Y:S01]  /*a470*/  IMAD.WIDE R6, R2, 0x4, R26 ;  /* 0x0000000402067825 */ /* 0x004fe200078e021a */
[----:B------:R-:W-:Y:S01]  /*a480*/  IADD3 R2, R3, -0x45, RZ ;  /* 0xffffffbb03027810 */ /* 0x000fe20007ffe0ff */
[----:B------:R2:W-:Y:S04]  /*a490*/  LDGSTS.E [R4+0x9c00], [R8.64], !P6 ;  /* 0x09c0000008047fae */ /* 0x0005e8000f121848 */
[----:B------:R1:W-:Y:S01]  /*a4a0*/  LDGSTS.E [R4+0x9e00], [R6.64], !P6 ;  /* 0x09e0000006047fae */ /* 0x0003e2000f121848 */
[----:B------:R-:W-:Y:S01]  /*a4b0*/  ISETP.GE.U32.AND P6, PT, R2, 0x7fffff7c, PT ;  /* 0x7fffff7c0200780c */ /* 0x000fe20003fc6070 */
[----:B------:R-:W-:Y:S02]  /*a4c0*/  IMAD R2, R252, 0x2f, RZ ;  /* 0x0000002ffc027824 */ /* 0x000fe400078e02ff */
[----:B------:R4:W-:Y:S04]  /*a4d0*/  STL.64 [R1+0x398], R12 ;  /* 0x0003980c01007387 */ /* 0x0009e80000100a00 */
[----:B------:R5:W-:Y:S04]  /*a4e0*/  STL.64 [R1+0x3b0], R10 ;  /* 0x0003b00a01007387 */ /* 0x000be80000100a00 */
[----:B------:R2:W-:Y:S01]  /*a4f0*/  STL.64 [R1+0x3a8], R8 ;  /* 0x0003a80801007387 */ /* 0x0005e20000100a00 */
[----:B----4-:R-:W-:-:S03]  /*a500*/  IMAD.WIDE R12, R0, 0x4, R24 ;  /* 0x00000004000c7825 */ /* 0x010fc600078e0218 */
[----:B------:R1:W-:Y:S01]  /*a510*/  STL.64 [R1+0x3b8], R6 ;  /* 0x0003b80601007387 */ /* 0x0003e20000100a00 */
[----:B-----5:R-:W-:-:S03]  /*a520*/  IMAD.WIDE R10, R0, 0x4, R26 ;  /* 0x00000004000a7825 */ /* 0x020fc600078e021a */
[----:B------:R4:W-:Y:S01]  /*a530*/  STL.64 [R1+0x3d0], R12 ;  /* 0x0003d00c01007387 */ /* 0x0009e20000100a00 */
[----:B------:R-:W-:Y:S01]  /*a540*/  IADD3 R0, R3, -0x49, RZ ;  /* 0xffffffb703007810 */ /* 0x000fe20007ffe0ff */
[C---:B--2---:R-:W-:Y:S02]  /*a550*/  IMAD.WIDE R8, R2.reuse, 0x4, R24 ;  /* 0x0000000402087825 */ /* 0x044fe400078e0218 */
[----:B------:R4:W-:Y:S02]  /*a560*/  LDGSTS.E [R4+0xac00], [R12.64], !P3 ;  /* 0x0ac000000c047fae */ /* 0x0009e4000d921848 */
[----:B-1----:R-:W-:Y:S02]  /*a570*/  IMAD.WIDE R6, R2, 0x4, R26 ;  /* 0x0000000402067825 */ /* 0x002fe400078e021a */
[----:B------:R-:W-:Y:S02]  /*a580*/  STL.64 [R1+0x3e0], R10 ;  /* 0x0003e00a01007387 */ /* 0x000fe40000100a00 */
[----:B------:R-:W-:-:S02]  /*a590*/  IMAD.MOV.U32 R2, RZ, RZ, 0x3f ;  /* 0x0000003fff027424 */ /* 0x000fc400078e00ff */
[----:B------:R1:W-:Y:S01]  /*a5a0*/  LDGSTS.E [R4+0xae00], [R10.64], !P3 ;  /* 0x0ae000000a047fae */ /* 0x0003e2000d921848 */
[----:B------:R-:W-:Y:S02]  /*a5b0*/  ISETP.GE.U32.AND P3, PT, R0, 0x7fffff78, PT ;  /* 0x7fffff780000780c */ /* 0x000fe40003f66070 */
[----:B------:R-:W-:Y:S01]  /*a5c0*/  IADD3 R0, R3, -0x4d, RZ ;  /* 0xffffffb303007810 */ /* 0x000fe20007ffe0ff */
[----:B------:R2:W-:Y:S01]  /*a5d0*/  STL.64 [R1+0x3d8], R8 ;  /* 0x0003d80801007387 */ /* 0x0005e20000100a00 */
[----:B----4-:R-:W-:-:S03]  /*a5e0*/  IMAD R12, R252, 0x37, RZ ;  /* 0x00000037fc0c7824 */ /* 0x010fc600078e02ff */
[----:B------:R2:W-:Y:S01]  /*a5f0*/  LDGSTS.E [R4+0xbc00], [R8.64], !P5 ;  /* 0x0bc0000008047fae */ /* 0x0005e2000e921848 */
[----:B------:R-:W-:-:S03]  /*a600*/  IMAD.WIDE R14, R12, 0x4, R24 ;  /* 0x000000040c0e7825 */ /* 0x000fc600078e0218 */
[----:B------:R4:W-:Y:S01]  /*a610*/  STL.64 [R1+0x3f0], R6 ;  /* 0x0003f00601007387 */ /* 0x0009e20000100a00 */
[----:B------:R-:W-:-:S03]  /*a620*/  IMAD.WIDE R12, R12, 0x4, R26 ;  /* 0x000000040c0c7825 */ /* 0x000fc600078e021a */
[----:B------:R4:W-:Y:S01]  /*a630*/  LDGSTS.E [R4+0xbe00], [R6.64], !P5 ;  /* 0x0be0000006047fae */ /* 0x0009e2000e921848 */
[----:B------:R-:W-:Y:S01]  /*a640*/  ISETP.GE.U32.AND P5, PT, R0, 0x7fffff74, PT ;  /* 0x7fffff740000780c */ /* 0x000fe20003fa6070 */
[C---:B------:R-:W-:Y:S02]  /*a650*/  IMAD R0, R252.reuse, 0x33, RZ ;  /* 0x00000033fc007824 */ /* 0x040fe400078e02ff */
[----:B--2---:R-:W-:Y:S01]  /*a660*/  IMAD R8, R252, 0x3b, RZ ;  /* 0x0000003bfc087824 */ /* 0x004fe200078e02ff */
[C---:B------:R-:W-:Y:S01]  /*a670*/  IADD3 R9, R3.reuse, -0x40, RZ ;  /* 0xffffffc003097810 */ /* 0x040fe20007ffe0ff */
[----:B------:R-:W-:Y:S01]  /*a680*/  IMAD.WIDE R16, R0, 0x4, R24 ;  /* 0x0000000400107825 */ /* 0x000fe200078e0218 */
[----:B------:R-:W-:-:S03]  /*a690*/  IADD3 R3, R3, -0x51, RZ ;  /* 0xffffffaf03037810 */ /* 0x000fc60007ffe0ff */
[----:B-1----:R-:W-:Y:S01]  /*a6a0*/  IMAD.WIDE R10, R0, 0x4, R26 ;  /* 0x00000004000a7825 */ /* 0x002fe200078e021a */
[----:B------:R-:W-:Y:S01]  /*a6b0*/  STL.64 [R1+0x3e8], R16 ;  /* 0x0003e81001007387 */ /* 0x000fe20000100a00 */
[----:B----4-:R-:W-:Y:S02]  /*a6c0*/  IADD3 R7, R2, c[0x0][0x180], RZ ;  /* 0x0000600002077a10 */ /* 0x010fe40007ffe0ff */
[----:B------:R-:W-:Y:S01]  /*a6d0*/  IMAD R6, R252, 0x3f, RZ ;  /* 0x0000003ffc067824 */ /* 0x000fe200078e02ff */
[----:B------:R-:W1:Y:S04]  /*a6e0*/  S2R R2, SR_TID.X ;  /* 0x0000000000027919 */ /* 0x000e680000002100 */
[----:B------:R3:W-:Y:S04]  /*a6f0*/  LDGSTS.E [R4+0xcc00], [R16.64], !P2 ;  /* 0x0cc0000010047fae */ /* 0x0007e8000d121848 */
[----:B------:R2:W-:Y:S04]  /*a700*/  STL.64 [R1+0x400], R10 ;  /* 0x0004000a01007387 */ /* 0x0005e80000100a00 */
[----:B------:R2:W-:Y:S01]  /*a710*/  LDGSTS.E [R4+0xce00], [R10.64], !P2 ;  /* 0x0ce000000a047fae */ /* 0x0005e2000d121848 */
[----:B------:R-:W-:-:S03]  /*a720*/  ISETP.GE.U32.AND P2, PT, R9, 0x7fffff81, PT ;  /* 0x7fffff810900780c */ /* 0x000fc60003f46070 */
[----:B------:R-:W-:Y:S04]  /*a730*/  STL.64 [R1+0x3f8], R14 ;  /* 0x0003f80e01007387 */ /* 0x000fe80000100a00 */
[----:B------:R3:W-:Y:S01]  /*a740*/  LDGSTS.E [R4+0xdc00], [R14.64], !P4 ;  /* 0x0dc000000e047fae */ /* 0x0007e2000e121848 */
[----:B--2---:R-:W-:Y:S01]  /*a750*/  IMAD.WIDE R10, R8, 0x4, R24 ;  /* 0x00000004080a7825 */ /* 0x004fe200078e0218 */
[----:B-1----:R-:W-:Y:S02]  /*a760*/  SHF.R.S32.HI R5, RZ, 0x6, R2 ;  /* 0x00000006ff057819 */ /* 0x002fe40000011402 */
[----:B------:R-:W-:Y:S01]  /*a770*/  STL.64 [R1+0x410], R12 ;  /* 0x0004100c01007387 */ /* 0x000fe20000100a00 */
[----:B------:R-:W-:Y:S01]  /*a780*/  LOP3.LUT R2, R2, 0x3f, RZ, 0xc0, !PT ;  /* 0x0000003f02027812 */ /* 0x000fe200078ec0ff */
[----:B------:R-:W-:Y:S01]  /*a790*/  IMAD.WIDE R8, R8, 0x4, R26 ;  /* 0x0000000408087825 */ /* 0x000fe200078e021a */
[----:B------:R-:W-:Y:S01]  /*a7a0*/  SGXT R252, R5, 0x1 ;  /* 0x0000000105fc781a */ /* 0x000fe20000000200 */
[----:B------:R3:W-:Y:S01]  /*a7b0*/  LDGSTS.E [R4+0xde00], [R12.64], !P4 ;  /* 0x0de000000c047fae */ /* 0x0007e2000e121848 */
[----:B------:R-:W-:-:S03]  /*a7c0*/  ISETP.GT.AND P4, PT, R7, 0x3f, PT ;  /* 0x0000003f0700780c */ /* 0x000fc60003f84270 */
[----:B------:R-:W-:Y:S01]  /*a7d0*/  STL.64 [R1+0x408], R10 ;  /* 0x0004080a01007387 */ /* 0x000fe20000100a00 */
[----:B------:R-:W-:-:S03]  /*a7e0*/  SEL R0, RZ, 0x4, !P4 ;  /* 0x00000004ff007807 */ /* 0x000fc60006000000 */
[----:B------:R1:W-:Y:S04]  /*a7f0*/  LDGSTS.E [R4+0xec00], [R10.64], !P0 ;  /* 0x0ec000000a047fae */ /* 0x0003e8000c121848 */
[----:B------:R2:W-:Y:S04]  /*a800*/  STL.64 [R1+0x420], R8 ;  /* 0x0004200801007387 */ /* 0x0005e80000100a00 */
[----:B------:R2:W-:Y:S01]  /*a810*/  LDGSTS.E [R4+0xee00], [R8.64], !P0 ;  /* 0x0ee0000008047fae */ /* 0x0005e2000c121848 */
[C---:B------:R-:W-:Y:S01]  /*a820*/  ISETP.GE.AND P0, PT, R2.reuse, c[0x0][0x180], PT ;  /* 0x0000600002007a0c */ /* 0x040fe20003f06270 */
[----:B------:R-:W-:-:S03]  /*a830*/  IMAD.SHL.U32 R2, R2, 0x4, RZ ;  /* 0x0000000402027824 */ /* 0x000fc600078e00ff */
[----:B------:R-:W-:Y:S02]  /*a840*/  SEL R0, R0, RZ, !P0 ;  /* 0x000000ff00007207 */ /* 0x000fe40004000000 */
[----:B------:R-:W-:Y:S01]  /*a850*/  LOP3.LUT R54, R2, 0x110, R252, 0x78, !PT ;  /* 0x0000011002367812 */ /* 0x000fe200078e78fc */
[----:B--2---:R-:W-:-:S04]  /*a860*/  IMAD.WIDE R8, R6, 0x4, R24 ;  /* 0x0000000406087825 */ /* 0x004fc800078e0218 */
[----:B------:R-:W-:Y:S01]  /*a870*/  IMAD.WIDE R6, R6, 0x4, R26 ;  /* 0x0000000406067825 */ /* 0x000fe200078e021a */
[----:B------:R2:W-:Y:S04]  /*a880*/  STL.64 [R1+0x418], R8 ;  /* 0x0004180801007387 */ /* 0x0005e80000100a00 */
[----:B------:R4:W-:Y:S04]  /*a890*/  STL.64 [R1+0x428], R6 ;  /* 0x0004280601007387 */ /* 0x0009e80000100a00 */
[----:B------:R3:W-:Y:S04]  /*a8a0*/  LDGSTS.E [R4+0xfc00], [R8.64], !P2 ;  /* 0x0fc0000008047fae */ /* 0x0007e8000d121848 */
[----:B------:R3:W-:Y:S01]  /*a8b0*/  LDGSTS.E [R4+0xfe00], [R6.64], !P2 ;  /* 0x0fe0000006047fae */ /* 0x0007e2000d121848 */
[----:B------:R-:W-:-:S03]  /*a8c0*/  ISETP.GE.U32.AND P2, PT, R3, 0x7fffff70, PT ;  /* 0x7fffff700300780c */ /* 0x000fc60003f46070 */
[----:B-1----:R-:W5:Y:S01]  /*a8d0*/  LDL.64 R10, [R1+0x388] ;  /* 0x00038800010a7983 */ /* 0x002f620000100a00 */
[----:B------:R-:W-:Y:S02]  /*a8e0*/  ISETP.NE.U32.AND P0, PT, R0, RZ, PT ;  /* 0x000000ff0000720c */ /* 0x000fe40003f05070 */
[C---:B------:R-:W-:Y:S01]  /*a8f0*/  LOP3.LUT R55, R54.reuse, 0x20, RZ, 0x3c, !PT ;  /* 0x0000002036377812 */ /* 0x040fe200078e3cff */
[----:B------:R-:W5:Y:S01]  /*a900*/  LDL.64 R246, [R1+0x368] ;  /* 0x0003680001f67983 */ /* 0x000f620000100a00 */
[----:B------:R-:W-:-:S03]  /*a910*/  LOP3.LUT R0, R54, 0x40, RZ, 0x3c, !PT ;  /* 0x0000004036007812 */ /* 0x000fc600078e3cff */
[----:B------:R-:W5:Y:S01]  /*a920*/  LDL.64 R2, [R1+0x348] ;  /* 0x0003480001027983 */ /* 0x000f620000100a00 */
[----:B---3--:R-:W-:-:S03]  /*a930*/  LOP3.LUT R4, R54, 0x60, RZ, 0x3c, !PT ;  /* 0x0000006036047812 */ /* 0x008fc600078e3cff */
[----:B------:R-:W3:Y:S04]  /*a940*/  LDL.64 R52, [R1+0x328] ;  /* 0x0003280001347983 */ /* 0x000ee80000100a00 */
        /* <DEDUP_REMOVED lines=19> */
[----:B--2---:R-:W2:Y:S04]  /*aa80*/  LDL.64 R8, [R1+0xa8] ;  /* 0x0000a80001087983 */ /* 0x004ea80000100a00 */
[----:B----4-:R-:W2:Y:S04]  /*aa90*/  LDL.64 R6, [R1+0x88] ;  /* 0x0000880001067983 */ /* 0x010ea80000100a00 */
[----:B------:R-:W0:Y:S04]  /*aaa0*/  LDGDEPBAR ;  /* 0x00000000000079af */ /* 0x000e280000000000 */
[----:B------:R-:W2:Y:S04]  /*aab0*/  LDL.64 R4, [R1+0x68] ;  /* 0x0000680001047983 */ /* 0x000ea80000100a00 */
[----:B------:R-:W2:Y:S04]  /*aac0*/  LDL.64 R248, [R1+0x48] ;  /* 0x0000480001f87983 */ /* 0x000ea80000100a00 */
[----:B------:R-:W2:Y:S04]  /*aad0*/  LDL.64 R250, [R1+0x28] ;  /* 0x0000280001fa7983 */ /* 0x000ea80000100a00 */
[----:B-----5:R1:W-:Y:S04]  /*aae0*/  LDGSTS.E [R54+0x20000], [R10.64], P0 ;  /* 0x200000000a367fae */ /* 0x0203e80008121848 */
[----:B------:R5:W-:Y:S04]  /*aaf0*/  LDGSTS.E [R54+0x20800], [R246.64], P0 ;  /* 0x20800000f6367fae */ /* 0x000be80008121848 */
[----:B------:R3:W-:Y:S04]  /*ab00*/  LDGSTS.E [R54+0x21000], [R2.64], P0 ;  /* 0x2100000002367fae */ /* 0x0007e80008121848 */
[----:B-1----:R-:W4:Y:S04]  /*ab10*/  LDL.LU.64 R10, [R1+0x13b0] ;  /* 0x0013b000010a7983 */ /* 0x002f280000300a00 */
[----:B-----5:R-:W5:Y:S04]  /*ab20*/  LDL.LU.64 R246, [R1+0x13a8] ;  /* 0x0013a80001f67983 */ /* 0x020f680000300a00 */
[----:B---3--:R-:W3:Y:S04]  /*ab30*/  LDL.LU.64 R2, [R1+0x13a0] ;  /* 0x0013a00001027983 */ /* 0x008ee80000300a00 */
[----:B------:R1:W-:Y:S04]  /*ab40*/  LDGSTS.E [R54+0x21800], [R52.64], P0 ;  /* 0x2180000034367fae */ /* 0x0003e80008121848 */
        /* <DEDUP_REMOVED lines=19> */
[----:B--2---:R2:W-:Y:S04]  /*ac80*/  LDGSTS.E [R54+0x2b800], [R8.64], P0 ;  /* 0x2b80000008367fae */ /* 0x0045e80008121848 */
[----:B------:R1:W-:Y:S04]  /*ac90*/  LDGSTS.E [R54+0x2c000], [R6.64], P0 ;  /* 0x2c00000006367fae */ /* 0x0003e80008121848 */
[----:B------:R2:W-:Y:S04]  /*aca0*/  LDGSTS.E [R54+0x2c800], [R4.64], P0 ;  /* 0x2c80000004367fae */ /* 0x0005e80008121848 */
[----:B------:R2:W-:Y:S04]  /*acb0*/  LDGSTS.E [R54+0x2d000], [R248.64], P0 ;  /* 0x2d000000f8367fae */ /* 0x0005e80008121848 */
[----:B-1----:R-:W4:Y:S04]  /*acc0*/  LDL.64 R20, [R1+0x380] ;  /* 0x0003800001147983 */ /* 0x002f280000100a00 */
[----:B------:R1:W-:Y:S04]  /*acd0*/  LDGSTS.E [R54+0x2d800], [R250.64], P0 ;  /* 0x2d800000fa367fae */ /* 0x0003e80008121848 */
[----:B------:R-:W4:Y:S04]  /*ace0*/  LDL.64 R12, [R1+0x360] ;  /* 0x00036000010c7983 */ /* 0x000f280000100a00 */
[----:B--2---:R-:W2:Y:S04]  /*acf0*/  LDL.64 R4, [R1+0x340] ;  /* 0x0003400001047983 */ /* 0x004ea80000100a00 */
[----:B------:R-:W2:Y:S04]  /*ad00*/  LDL.64 R52, [R1+0x2e0] ;  /* 0x0002e00001347983 */ /* 0x000ea80000100a00 */
        /* <DEDUP_REMOVED lines=20> */
[----:B-1----:R-:W2:Y:S04]  /*ae50*/  LDL.64 R250, [R1+0x40] ;  /* 0x0000400001fa7983 */ /* 0x002ea80000100a00 */
[----:B---3--:R1:W-:Y:S04]  /*ae60*/  LDGSTS.E [R54+0x2e000], [R2.64], P0 ;  /* 0x2e00000002367fae */ /* 0x0083e80008121848 */
[----:B-----5:R3:W-:Y:S04]  /*ae70*/  LDGSTS.E [R54+0x2e800], [R246.64], P0 ;  /* 0x2e800000f6367fae */ /* 0x0207e80008121848 */
[----:B----4-:R4:W-:Y:S04]  /*ae80*/  LDGSTS.E [R54+0x2f000], [R10.64], P0 ;  /* 0x2f0000000a367fae */ /* 0x0109e80008121848 */
[----:B-1----:R-:W5:Y:S04]  /*ae90*/  LDL.64 R2, [R1+0x320] ;  /* 0x0003200001027983 */ /* 0x002f680000100a00 */
[----:B------:R3:W-:Y:S04]  /*aea0*/  STL.64 [R1+0x1190], R246 ;  /* 0x001190f601007387 */ /* 0x0007e80000100a00 */
[----:B------:R1:W-:Y:S04]  /*aeb0*/  LDGSTS.E [R54+0x2f800], [R18.64], P0 ;  /* 0x2f80000012367fae */ /* 0x0003e80008121848 */
[----:B---3--:R-:W3:Y:S04]  /*aec0*/  LDL.LU.64 R246, [R1] ;  /* 0x0000000001f67983 */ /* 0x008ee80000300a00 */
[----:B------:R4:W-:Y:S04]  /*aed0*/  STL.64 [R1+0x1198], R10 ;  /* 0x0011980a01007387 */ /* 0x0009e80000100a00 */
[----:B----4-:R-:W4:Y:S04]  /*aee0*/  LDL.64 R10, [R1+0x300] ;  /* 0x00030000010a7983 */ /* 0x010f280000100a00 */
[----:B-1----:R-:W3:Y:S04]  /*aef0*/  LDL.LU R54, [R1+0x1398] ;  /* 0x0013980001367983 */ /* 0x002ee80000300800 */
[----:B------:R1:W-:Y:S04]  /*af00*/  STL.64 [R1+0x11a0], R18 ;  /* 0x0011a01201007387 */ /* 0x0003e80000100a00 */
[----:B-1----:R-:W3:Y:S04]  /*af10*/  LDL.LU.64 R18, [R1+0x18] ;  /* 0x0000180001127983 */ /* 0x002ee80000300a00 */
[----:B------:R1:W-:Y:S04]  /*af20*/  LDGSTS.E [R55+0x20200], [R20.64], P0 ;  /* 0x2020000014377fae */ /* 0x0003e80008121848 */
[----:B------:R2:W-:Y:S04]  /*af30*/  LDGSTS.E [R55+0x20a00], [R12.64], P0 ;  /* 0x20a000000c377fae */ /* 0x0005e80008121848 */
[----:B-1----:R-:W3:Y:S04]  /*af40*/  LDL.LU.64 R20, [R1+0x1390] ;  /* 0x0013900001147983 */ /* 0x002ee80000300a00 */
[----:B--2---:R1:W-:Y:S04]  /*af50*/  LDGSTS.E [R55+0x21200], [R4.64], P0 ;  /* 0x2120000004377fae */ /* 0x0043e80008121848 */
[----:B------:R-:W2:Y:S04]  /*af60*/  LDL.LU.64 R12, [R1+0x1388] ;  /* 0x00138800010c7983 */ /* 0x000ea80000300a00 */
[----:B-1----:R-:W2:Y:S04]  /*af70*/  LDL.LU.64 R4, [R1+0x1380] ;  /* 0x0013800001047983 */ /* 0x002ea80000300a00 */
[----:B-----5:R1:W-:Y:S04]  /*af80*/  LDGSTS.E [R55+0x21a00], [R2.64], P0 ;  /* 0x21a0000002377fae */ /* 0x0203e80008121848 */
[----:B-1----:R-:W5:Y:S04]  /*af90*/  LDL.LU.64 R2, [R1+0x1378] ;  /* 0x0013780001027983 */ /* 0x002f680000300a00 */
[----:B----4-:R1:W-:Y:S04]  /*afa0*/  LDGSTS.E [R55+0x22200], [R10.64], P0 ;  /* 0x222000000a377fae */ /* 0x0103e80008121848 */
        /* <DEDUP_REMOVED lines=16> */
[----:B----4-:R-:W4:Y:S04]  /*b0b0*/  LDL.64 R52, [R1+0x378] ;  /* 0x0003780001347983 */ /* 0x010f280000100a00 */
[----:B------:R2:W-:Y:S04]  /*b0c0*/  LDGSTS.E [R55+0x2aa00], [R16.64], P0 ;  /* 0x2aa0000010377fae */ /* 0x0005e80008121848 */
[----:B-1----:R-:W4:Y:S04]  /*b0d0*/  LDL.64 R50, [R1+0x358] ;  /* 0x0003580001327983 */ /* 0x002f280000100a00 */
[----:B------:R1:W-:Y:S04]  /*b0e0*/  LDGSTS.E [R55+0x2b200], [R14.64], P0 ;  /* 0x2b2000000e377fae */ /* 0x0003e80008121848 */
[----:B------:R-:W4:Y:S04]  /*b0f0*/  LDL.64 R48, [R1+0x338] ;  /* 0x0003380001307983 */ /* 0x000f280000100a00 */
[----:B------:R1:W-:Y:S04]  /*b100*/  LDGSTS.E [R55+0x2ba00], [R8.64], P0 ;  /* 0x2ba0000008377fae */ /* 0x0003e80008121848 */
[----:B------:R-:W4:Y:S04]  /*b110*/  LDL.64 R46, [R1+0x318] ;  /* 0x00031800012e7983 */ /* 0x000f280000100a00 */
[----:B------:R1:W-:Y:S04]  /*b120*/  LDGSTS.E [R55+0x2c200], [R6.64], P0 ;  /* 0x2c20000006377fae */ /* 0x0003e80008121848 */
[----:B------:R-:W4:Y:S04]  /*b130*/  LDL.64 R22, [R1+0x2f8] ;  /* 0x0002f80001167983 */ /* 0x000f280000100a00 */
[----:B------:R2:W-:Y:S04]  /*b140*/  LDGSTS.E [R55+0x2ca00], [R248.64], P0 ;  /* 0x2ca00000f8377fae */ /* 0x0005e80008121848 */
[----:B-1----:R-:W4:Y:S04]  /*b150*/  LDL.64 R14, [R1+0x2d8] ;  /* 0x0002d800010e7983 */ /* 0x002f280000100a00 */
[----:B------:R1:W-:Y:S04]  /*b160*/  LDGSTS.E [R55+0x2d200], [R250.64], P0 ;  /* 0x2d200000fa377fae */ /* 0x0003e80008121848 */
[----:B------:R-:W4:Y:S04]  /*b170*/  LDL.64 R6, [R1+0x2b8] ;  /* 0x0002b80001067983 */ /* 0x000f280000100a00 */
[----:B------:R-:W4:Y:S04]  /*b180*/  LDL.64 R44, [R1+0x218] ;  /* 0x00021800012c7983 */ /* 0x000f280000100a00 */
[----:B-1----:R-:W4:Y:S04]  /*b190*/  LDL.64 R250, [R1+0x298] ;  /* 0x0002980001fa7983 */ /* 0x002f280000100a00 */
[----:B------:R-:W4:Y:S04]  /*b1a0*/  LDL.64 R42, [R1+0x1f8] ;  /* 0x0001f800012a7983 */ /* 0x000f280000100a00 */
        /* <DEDUP_REMOVED lines=9> */
[----:B--2---:R-:W2:Y:S04]  /*b240*/  LDL.64 R16, [R1+0xb8] ;  /* 0x0000b80001107983 */ /* 0x004ea80000100a00 */
[----:B------:R-:W2:Y:S04]  /*b250*/  LDL.64 R8, [R1+0x98] ;  /* 0x0000980001087983 */ /* 0x000ea80000100a00 */
[----:B------:R-:W2:Y:S04]  /*b260*/  LDL.64 R248, [R1+0x78] ;  /* 0x0000780001f87983 */ /* 0x000ea80000100a00 */
[----:B-----5:R1:W-:Y:S04]  /*b270*/  LDGSTS.E [R55+0x2da00], [R2.64], P0 ;  /* 0x2da0000002377fae */ /* 0x0203e80008121848 */
[----:B---3--:R3:W-:Y:S04]  /*b280*/  LDGSTS.E [R55+0x2e200], [R246.64], P0 ;  /* 0x2e200000f6377fae */ /* 0x0087e80008121848 */
[----:B------:R5:W-:Y:S04]  /*b290*/  LDGSTS.E [R55+0x2ea00], [R4.64], P0 ;  /* 0x2ea0000004377fae */ /* 0x000be80008121848 */
[----:B-1----:R-:W2:Y:S04]  /*b2a0*/  LDL.64 R2, [R1+0x278] ;  /* 0x0002780001027983 */ /* 0x002ea80000100a00 */
[----:B------:R3:W-:Y:S04]  /*b2b0*/  STL.64 [R1+0x11a8], R246 ;  /* 0x0011a8f601007387 */ /* 0x0007e80000100a00 */
[----:B------:R1:W-:Y:S04]  /*b2c0*/  LDGSTS.E [R55+0x2f200], [R12.64], P0 ;  /* 0x2f2000000c377fae */ /* 0x0003e80008121848 */
[----:B------:R5:W-:Y:S04]  /*b2d0*/  LDGSTS.E [R55+0x2fa00], [R20.64], P0 ;  /* 0x2fa0000014377fae */ /* 0x000be80008121848 */
[----:B---3--:R-:W3:Y:S04]  /*b2e0*/  LDL.64 R246, [R1+0x238] ;  /* 0x0002380001f67983 */ /* 0x008ee80000100a00 */
[----:B------:R-:W-:Y:S04]  /*b2f0*/  STL.64 [R1+0x11b0], R4 ;  /* 0x0011b00401007387 */ /* 0x000fe80000100a00 */
[----:B------:R1:W-:Y:S04]  /*b300*/  STL.64 [R1+0x11b8], R12 ;  /* 0x0011b80c01007387 */ /* 0x0003e80000100a00 */
[----:B-1----:R-:W3:Y:S04]  /*b310*/  LDL.LU.64 R12, [R1+0x38] ;  /* 0x00003800010c7983 */ /* 0x002ee80000300a00 */
[----:B-----5:R-:W5:Y:S04]  /*b320*/  LDL.LU R55, [R1+0x1370] ;  /* 0x0013700001377983 */ /* 0x020f680000300800 */
[----:B------:R1:W-:Y:S04]  /*b330*/  STL.64 [R1+0x11c0], R20 ;  /* 0x0011c01401007387 */ /* 0x0003e80000100a00 */
[----:B-1----:R-:W3:Y:S04]  /*b340*/  LDL.64 R20, [R1+0x258] ;  /* 0x0002580001147983 */ /* 0x002ee80000100a00 */
[----:B------:R-:W5:Y:S04]  /*b350*/  LDL.LU.64 R4, [R1+0x30] ;  /* 0x0000300001047983 */ /* 0x000f680000300a00 */
[----:B------:R-:W5:Y:S04]  /*b360*/  LDL.LU.64 R10, [R1+0x10] ;  /* 0x00001000010a7983 */ /* 0x000f680000300a00 */
[----:B----4-:R1:W-:Y:S04]  /*b370*/  LDGSTS.E [R0+0x20400], [R52.64], P0 ;  /* 0x2040000034007fae */ /* 0x0103e80008121848 */
[----:B------:R4:W-:Y:S04]  /*b380*/  LDGSTS.E [R0+0x20c00], [R50.64], P0 ;  /* 0x20c0000032007fae */ /* 0x0009e80008121848 */
[----:B-1----:R-:W5:Y:S04]  /*b390*/  LDL.LU.64 R52, [R1+0x1368] ;  /* 0x0013680001347983 */ /* 0x002f680000300a00 */
[----:B------:R1:W-:Y:S04]  /*b3a0*/  LDGSTS.E [R0+0x21400], [R48.64], P0 ;  /* 0x2140000030007fae */ /* 0x0003e80008121848 */
[----:B----4-:R-:W4:Y:S04]  /*b3b0*/  LDL.LU.64 R50, [R1+0x1360] ;  /* 0x0013600001327983 */ /* 0x010f280000300a00 */
[----:B------:R1:W-:Y:S04]  /*b3c0*/  LDGSTS.E [R0+0x21c00], [R46.64], P0 ;  /* 0x21c000002e007fae */ /* 0x0003e80008121848 */
[----:B-1----:R-:W4:Y:S04]  /*b3d0*/  LDL.LU.64 R48, [R1+0x1358] ;  /* 0x0013580001307983 */ /* 0x002f280000300a00 */
[----:B------:R1:W-:Y:S04]  /*b3e0*/  LDGSTS.E [R0+0x22400], [R22.64], P0 ;  /* 0x2240000016007fae */ /* 0x0003e80008121848 */
[----:B------:R-:W4:Y:S04]  /*b3f0*/  LDL.LU.64 R46, [R1+0x1350] ;  /* 0x00135000012e7983 */ /* 0x000f280000300a00 */
[----:B------:R1:W-:Y:S04]  /*b400*/  LDGSTS.E [R0+0x22c00], [R14.64], P0 ;  /* 0x22c000000e007fae */ /* 0x0003e80008121848 */
[----:B-1----:R-:W4:Y:S04]  /*b410*/  LDL.LU.64 R22, [R1+0x1348] ;  /* 0x0013480001167983 */ /* 0x002f280000300a00 */
[----:B------:R1:W-:Y:S04]  /*b420*/  LDGSTS.E [R0+0x23400], [R6.64], P0 ;  /* 0x2340000006007fae */ /* 0x0003e80008121848 */
[----:B------:R-:W4:Y:S04]  /*b430*/  LDL.LU.64 R14, [R1+0x1340] ;  /* 0x00134000010e7983 */ /* 0x000f280000300a00 */
[----:B------:R1:W-:Y:S04]  /*b440*/  LDGSTS.E [R0+0x23c00], [R250.64], P0 ;  /* 0x23c00000fa007fae */ /* 0x0003e80008121848 */
[----:B-1----:R-:W4:Y:S04]  /*b450*/  LDL.LU.64 R6, [R1+0x1338] ;  /* 0x0013380001067983 */ /* 0x002f280000300a00 */
[----:B------:R-:W4:Y:S04]  /*b460*/  LDL.LU.64 R250, [R1+0x1330] ;  /* 0x0013300001fa7983 */ /* 0x000f280000300a00 */
[----:B--2---:R1:W-:Y:S04]  /*b470*/  LDGSTS.E [R0+0x24400], [R2.64], P0 ;  /* 0x2440000002007fae */ /* 0x0043e80008121848 */
[----:B-1----:R-:W2:Y:S04]  /*b480*/  LDL.LU.64 R2, [R1+0x1328] ;  /* 0x0013280001027983 */ /* 0x002ea80000300a00 */
[----:B---3--:R1:W-:Y:S04]  /*b490*/  LDGSTS.E [R0+0x24c00], [R20.64], P0 ;  /* 0x24c0000014007fae */ /* 0x0083e80008121848 */
        /* <DEDUP_REMOVED lines=15> */
[----:B-1----:R-:W5:Y:S04]  /*b590*/  LDL.LU.64 R20, [R1+0x270] ;  /* 0x0002700001147983 */ /* 0x002f680000300a00 */
[----:B------:R-:W5:Y:S04]  /*b5a0*/  LDL.64 R44, [R1+0x350] ;  /* 0x00035000012c7983 */ /* 0x000f680000100a00 */
        /* <DEDUP_REMOVED lines=11> */
[----:B---3--:R-:W3:Y:S04]  /*b660*/  LDL.64 R8, [R1+0x190] ;  /* 0x0001900001087983 */ /* 0x008ee80000100a00 */
[----:B------:R-:W3:Y:S04]  /*b670*/  LDL.64 R248, [R1+0x170] ;  /* 0x0001700001f87983 */ /* 0x000ee80000100a00 */
[----:B--2---:R1:W-:Y:S04]  /*b680*/  LDGSTS.E [R0+0x2cc00], [R2.64], P0 ;  /* 0x2cc0000002007fae */ /* 0x0043e80008121848 */
[----:B------:R2:W-:Y:S04]  /*b690*/  LDGSTS.E [R0+0x2d400], [R12.64], P0 ;  /* 0x2d4000000c007fae */ /* 0x0005e80008121848 */
[----:B------:R2:W-:Y:S04]  /*b6a0*/  LDGSTS.E [R0+0x2dc00], [R18.64], P0 ;  /* 0x2dc0000012007fae */ /* 0x0005e80008121848 */
[----:B-1----:R-:W3:Y:S04]  /*b6b0*/  LDL.64 R2, [R1+0x150] ;  /* 0x0001500001027983 */ /* 0x002ee80000100a00 */
[----:B------:R-:W3:Y:S04]  /*b6c0*/  LDL.LU.64 R246, [R1+0x110] ;  /* 0x0001100001f67983 */ /* 0x000ee80000300a00 */
[----:B------:R2:W-:Y:S04]  /*b6d0*/  STL.64 [R1+0x11c8], R12 ;  /* 0x0011c80c01007387 */ /* 0x0005e80000100a00 */
[----:B----4-:R1:W-:Y:S04]  /*b6e0*/  LDGSTS.E [R0+0x2e400], [R250.64], P0 ;  /* 0x2e400000fa007fae */ /* 0x0103e80008121848 */
[----:B------:R4:W-:Y:S04]  /*b6f0*/  LDGSTS.E [R0+0x2ec00], [R6.64], P0 ;  /* 0x2ec0000006007fae */ /* 0x0009e80008121848 */
[----:B--2---:R-:W2:Y:S04]  /*b700*/  LDL.LU.64 R12, [R1+0x50] ;  /* 0x00005000010c7983 */ /* 0x004ea80000300a00 */
[----:B------:R1:W-:Y:S04]  /*b710*/  STL.64 [R1+0x11d0], R18 ;  /* 0x0011d01201007387 */ /* 0x0003e80000100a00 */
[----:B-1----:R-:W2:Y:S04]  /*b720*/  LDL.LU.64 R18, [R1+0x230] ;  /* 0x0002300001127983 */ /* 0x002ea80000300a00 */
[----:B------:R1:W-:Y:S04]  /*b730*/  STL.64 [R1+0x11d8], R250 ;  /* 0x0011d8fa01007387 */ /* 0x0003e80000100a00 */
[----:B-1----:R-:W2:Y:S04]  /*b740*/  LDL.LU.64 R250, [R1+0x130] ;  /* 0x0001300001fa7983 */ /* 0x002ea80000300a00 */
[----:B------:R4:W-:Y:S04]  /*b750*/  STL.64 [R1+0x11e0], R6 ;  /* 0x0011e00601007387 */ /* 0x0009e80000100a00 */
[----:B----4-:R-:W1:Y:S04]  /*b760*/  S2R R7, SR_TID.X ;  /* 0x0000000000077919 */ /* 0x010e680000002100 */
[----:B------:R4:W-:Y:S01]  /*b770*/  STL.64 [R1+0x11e8], R14 ;  /* 0x0011e80e01007387 */ /* 0x0009e20000100a00 */
[----:B-1----:R-:W-:-:S05]  /*b780*/  LOP3.LUT R7, R7, 0x3f, RZ, 0xc0, !PT ;  /* 0x0000003f07077812 */ /* 0x002fca00078ec0ff */
[----:B------:R-:W-:-:S05]  /*b790*/  IMAD.SHL.U32 R7, R7, 0x4, RZ ;  /* 0x0000000407077824 */ /* 0x000fca00078e00ff */
[----:B------:R-:W-:-:S04]  /*b7a0*/  LOP3.LUT R6, R7, 0x110, R252, 0x78, !PT ;  /* 0x0000011007067812 */ /* 0x000fc800078e78fc */
[----:B------:R-:W-:-:S05]  /*b7b0*/  LOP3.LUT R6, R6, 0x40, RZ, 0x3c, !PT ;  /* 0x0000004006067812 */ /* 0x000fca00078e3cff */
[----:B------:R4:W-:Y:S04]  /*b7c0*/  LDGSTS.E [R6+0x2f400], [R14.64], P0 ;  /* 0x2f4000000e067fae */ /* 0x0009e80008121848 */
[----:B------:R1:W-:Y:S04]  /*b7d0*/  LDGSTS.E [R6+0x2fc00], [R22.64], P0 ;  /* 0x2fc0000016067fae */ /* 0x0003e80008121848 */
[----:B----4-:R-:W4:Y:S04]  /*b7e0*/  LDL.LU.64 R14, [R1+0x70] ;  /* 0x00007000010e7983 */ /* 0x010f280000300a00 */
[----:B------:R1:W-:Y:S04]  /*b7f0*/  STL.64 [R1+0x11f0], R22 ;  /* 0x0011f01601007387 */ /* 0x0003e80000100a00 */
[----:B-1----:R-:W2:Y:S01]  /*b800*/  LDL.LU.64 R22, [R1+0x370] ;  /* 0x0003700001167983 */ /* 0x002ea20000300a00 */
[----:B------:R-:W-:-:S04]  /*b810*/  LOP3.LUT R7, R7, 0x110, R252, 0x78, !PT ;  /* 0x0000011007077812 */ /* 0x000fc800078e78fc */
[----:B------:R-:W-:-:S05]  /*b820*/  LOP3.LUT R7, R7, 0x60, RZ, 0x3c, !PT ;  /* 0x0000006007077812 */ /* 0x000fca00078e3cff */
[----:B--2---:R1:W-:Y:S04]  /*b830*/  LDGSTS.E [R7+0x20600], [R22.64], P0 ;  /* 0x2060000016077fae */ /* 0x0043e80008121848 */
[----:B-----5:R2:W-:Y:S04]  /*b840*/  LDGSTS.E [R7+0x20e00], [R44.64], P0 ;  /* 0x20e000002c077fae */ /* 0x0205e80008121848 */
[----:B------:R5:W-:Y:S04]  /*b850*/  LDGSTS.E [R7+0x21600], [R42.64], P0 ;  /* 0x216000002a077fae */ /* 0x000be80008121848 */
[----:B------:R1:W-:Y:S04]  /*b860*/  LDGSTS.E [R7+0x21e00], [R40.64], P0 ;  /* 0x21e0000028077fae */ /* 0x0003e80008121848 */
[----:B--2---:R-:W2:Y:S04]  /*b870*/  LDL.LU.64 R44, [R1+0x1320] ;  /* 0x00132000012c7983 */ /* 0x004ea80000300a00 */
[----:B-----5:R-:W2:Y:S04]  /*b880*/  LDL.LU.64 R42, [R1+0x1318] ;  /* 0x00131800012a7983 */ /* 0x020ea80000300a00 */
[----:B-1----:R-:W2:Y:S04]  /*b890*/  LDL.LU.64 R40, [R1+0x1310] ;  /* 0x0013100001287983 */ /* 0x002ea80000300a00 */
[----:B------:R1:W-:Y:S04]  /*b8a0*/  LDGSTS.E [R7+0x22600], [R38.64], P0 ;  /* 0x2260000026077fae */ /* 0x0003e80008121848 */
[----:B------:R3:W-:Y:S04]  /*b8b0*/  LDGSTS.E [R7+0x22e00], [R36.64], P0 ;  /* 0x22e0000024077fae */ /* 0x0007e80008121848 */
[----:B------:R4:W-:Y:S04]  /*b8c0*/  LDGSTS.E [R7+0x23600], [R34.64], P0 ;  /* 0x2360000022077fae */ /* 0x0009e80008121848 */
[----:B-1----:R-:W2:Y:S04]  /*b8d0*/  LDL.LU.64 R38, [R1+0x1308] ;  /* 0x0013080001267983 */ /* 0x002ea80000300a00 */
[----:B---3--:R-:W3:Y:S04]  /*b8e0*/  LDL.LU.64 R36, [R1+0x1300] ;  /* 0x0013000001247983 */ /* 0x008ee80000300a00 */
[----:B----4-:R-:W4:Y:S04]  /*b8f0*/  LDL.LU.64 R34, [R1+0x12f8] ;  /* 0x0012f80001227983 */ /* 0x010f280000300a00 */
[----:B------:R1:W-:Y:S04]  /*b900*/  LDGSTS.E [R7+0x23e00], [R32.64], P0 ;  /* 0x23e0000020077fae */ /* 0x0003e80008121848 */
[----:B------:R1:W-:Y:S04]  /*b910*/  LDGSTS.E [R7+0x24600], [R20.64], P0 ;  /* 0x2460000014077fae */ /* 0x0003e80008121848 */
[----:B------:R1:W-:Y:S04]  /*b920*/  LDGSTS.E [R7+0x24e00], [R30.64], P0 ;  /* 0x24e000001e077fae */ /* 0x0003e80008121848 */
[----:B-1----:R-:W2:Y:S04]  /*b930*/  LDL.LU.64 R32, [R1+0x12f0] ;  /* 0x0012f00001207983 */ /* 0x002ea80000300a00 */
[----:B------:R1:W-:Y:S04]  /*b940*/  STL.64 [R1+0x12a0], R20 ;  /* 0x0012a01401007387 */ /* 0x0003e80000100a00 */
[----:B------:R2:W-:Y:S04]  /*b950*/  LDGSTS.E [R7+0x25600], [R18.64], P0 ;  /* 0x2560000012077fae */ /* 0x0005e80008121848 */
[----:B------:R1:W-:Y:S04]  /*b960*/  LDGSTS.E [R7+0x25e00], [R28.64], P0 ;  /* 0x25e000001c077fae */ /* 0x0003e80008121848 */
[----:B-1----:R-:W2:Y:S04]  /*b970*/  LDL.64 R20, [R1+0xb0] ;  /* 0x0000b00001147983 */ /* 0x002ea80000100a00 */
[----:B------:R-:W2:Y:S04]  /*b980*/  LDL.LU.64 R30, [R1+0x12e8] ;  /* 0x0012e800011e7983 */ /* 0x000ea80000300a00 */
[----:B------:R-:W2:Y:S04]  /*b990*/  LDL.LU.64 R28, [R1+0x12e0] ;  /* 0x0012e000011c7983 */ /* 0x000ea80000300a00 */
[----:B------:R1:W-:Y:S04]  /*b9a0*/  LDGSTS.E [R7+0x26600], [R108.64], P0 ;  /* 0x266000006c077fae */ /* 0x0003e80008121848 */
[----:B------:R1:W-:Y:S04]  /*b9b0*/  LDGSTS.E [R7+0x26e00], [R110.64], P0 ;  /* 0x26e000006e077fae */ /* 0x0003e80008121848 */
[----:B------:R1:W-:Y:S04]  /*b9c0*/  LDGSTS.E [R7+0x27600], [R16.64], P0 ;  /* 0x2760000010077fae */ /* 0x0003e80008121848 */
[----:B-1----:R-:W2:Y:S04]  /*b9d0*/  LDL.LU.64 R108, [R1+0x12d8] ;  /* 0x0012d800016c7983 */ /* 0x002ea80000300a00 */
        /* <DEDUP_REMOVED lines=9> */
[----:B------:R1:W-:Y:S04]  /*ba70*/  STL.64 [R1+0x1280], R250 ;  /* 0x001280fa01007387 */ /* 0x0003e80000100a00 */
[----:B------:R1:W-:Y:S04]  /*ba80*/  LDGSTS.E [R7+0x29e00], [R246.64], P0 ;  /* 0x29e00000f6077fae */ /* 0x0003e80008121848 */
[----:B-1----:R-:W2:Y:S04]  /*ba90*/  LDL.64 R250, [R1+0xd0] ;  /* 0x0000d00001fa7983 */ /* 0x002ea80000100a00 */
[----:B------:R1:W-:Y:S04]  /*baa0*/  STL.64 [R1+0x1288], R246 ;  /* 0x001288f601007387 */ /* 0x0003e80000100a00 */
[----:B-1----:R-:W2:Y:S04]  /*bab0*/  LDL.64 R246, [R1+0xf0] ;  /* 0x0000f00001f67983 */ /* 0x002ea80000100a00 */
[----:B--2---:R1:W-:Y:S04]  /*bac0*/  LDGSTS.E [R7+0x2a600], [R246.64], P0 ;  /* 0x2a600000f6077fae */ /* 0x0043e80008121848 */
[----:B------:R1:W-:Y:S04]  /*bad0*/  LDGSTS.E [R7+0x2ae00], [R250.64], P0 ;  /* 0x2ae00000fa077fae */ /* 0x0003e80008121848 */
[----:B------:R2:W-:Y:S04]  /*bae0*/  LDGSTS.E [R7+0x2b600], [R20.64], P0 ;  /* 0x2b60000014077fae */ /* 0x0005e80008121848 */
[----:B------:R1:W-:Y:S04]  /*baf0*/  LDGSTS.E [R7+0x2be00], [R2.64], P0 ;  /* 0x2be0000002077fae */ /* 0x0003e80008121848 */
[----:B------:R3:W-:Y:S04]  /*bb00*/  LDGSTS.E [R7+0x2c600], [R14.64], P0 ;  /* 0x2c6000000e077fae */ /* 0x0007e80008121848 */
[----:B--2---:R-:W2:Y:S04]  /*bb10*/  S2R R21, SR_TID.X ;  /* 0x0000000000157919 */ /* 0x004ea80000002100 */
[----:B-1----:R-:W5:Y:S04]  /*bb20*/  LDL.LU.64 R2, [R1+0x12a8] ;  /* 0x0012a80001027983 */ /* 0x002f680000300a00 */
[----:B------:R1:W-:Y:S04]  /*bb30*/  LDGSTS.E [R7+0x2ce00], [R12.64], P0 ;  /* 0x2ce000000c077fae */ /* 0x0003e80008121848 */
[----:B------:R1:W-:Y:S04]  /*bb40*/  LDGSTS.E [R7+0x2d600], [R4.64], P0 ;  /* 0x2d60000004077fae */ /* 0x0003e80008121848 */
[----:B------:R1:W-:Y:S04]  /*bb50*/  LDGSTS.E [R7+0x2de00], [R10.64], P0 ;  /* 0x2de000000a077fae */ /* 0x0003e80008121848 */
[----:B------:R1:W-:Y:S04]  /*bb60*/  LDGSTS.E [R7+0x2e600], [R248.64], P0 ;  /* 0x2e600000f8077fae */ /* 0x0003e80008121848 */
[----:B------:R1:W-:Y:S04]  /*bb70*/  LDGSTS.E [R7+0x2ee00], [R8.64], P0 ;  /* 0x2ee0000008077fae */ /* 0x0003e80008121848 */
[----:B------:R1:W-:Y:S01]  /*bb80*/  LDGSTS.E [R7+0x2f600], [R16.64], P0 ;  /* 0x2f60000010077fae */ /* 0x0003e20008121848 */
[----:B------:R-:W-:-:S03]  /*bb90*/  IMAD.MOV.U32 R252, RZ, RZ, c[0x0][0x188] ;  /* 0x00006200fffc7624 */ /* 0x000fc600078e00ff */
[----:B------:R-:W-:Y:S01]  /*bba0*/  STL.64 [R1+0x11f8], R14 ;  /* 0x0011f80e01007387 */ /* 0x000fe20000100a00 */
[----:B--2---:R-:W-:-:S03]  /*bbb0*/  LOP3.LUT R6, R21, 0x7f, RZ, 0xc0, !PT ;  /* 0x0000007f15067812 */ /* 0x004fc600078ec0ff */
[----:B------:R-:W-:Y:S01]  /*bbc0*/  STL.64 [R1+0x1200], R12 ;  /* 0x0012000c01007387 */ /* 0x000fe20000100a00 */
[----:B------:R-:W-:-:S03]  /*bbd0*/  IMAD.MOV.U32 R0, RZ, RZ, c[0x0][0x180] ;  /* 0x00006000ff007624 */ /* 0x000fc600078e00ff */
[----:B------:R-:W-:Y:S01]  /*bbe0*/  STL.64 [R1+0x1208], R4 ;  /* 0x0012080401007387 */ /* 0x000fe20000100a00 */
[----:B------:R-:W-:-:S03]  /*bbf0*/  IMAD.SHL.U32 R252, R252, 0x40, RZ ;  /* 0x00000040fcfc7824 */ /* 0x000fc600078e00ff */
[----:B------:R1:W-:Y:S04]  /*bc00*/  STL.64 [R1+0x1210], R10 ;  /* 0x0012100a01007387 */ /* 0x0003e80000100a00 */
[----:B------:R-:W-:Y:S04]  /*bc10*/  STL.64 [R1+0x1218], R248 ;  /* 0x001218f801007387 */ /* 0x000fe80000100a00 */
[----:B------:R2:W-:Y:S04]  /*bc20*/  STL.64 [R1+0x1220], R8 ;  /* 0x0012200801007387 */ /* 0x0005e80000100a00 */
[----:B------:R3:W-:Y:S01]  /*bc30*/  STL.64 [R1+0x1228], R16 ;  /* 0x0012281001007387 */ /* 0x0007e20000100a00 */
[----:B-1----:R-:W-:Y:S01]  /*bc40*/  IMAD.WIDE R10, R252, 0x4, R24 ;  /* 0x00000004fc0a7825 */ /* 0x002fe200078e0218 */
[----:B------:R-:W-:-:S03]  /*bc50*/  IADD3 R0, R0, -0x55, RZ ;  /* 0xffffffab00007810 */ /* 0x000fc60007ffe0ff */
[----:B------:R-:W-:-:S04]  /*bc60*/  IMAD.WIDE R24, R252, 0x4, R110 ;  /* 0x00000004fc187825 */ /* 0x000fc800078e026e */
[----:B--2---:R-:W-:-:S04]  /*bc70*/  IMAD.WIDE R8, R252, 0x4, R26 ;  /* 0x00000004fc087825 */ /* 0x004fc800078e021a */
[----:B---3--:R-:W-:Y:S02]  /*bc80*/  IMAD.MOV.U32 R16, RZ, RZ, c[0x0][0x180] ;  /* 0x00006000ff107624 */ /* 0x008fe400078e00ff */
[----:B------:R-:W-:-:S03]  /*bc90*/  IMAD.WIDE R26, R252, 0x4, R108 ;  /* 0x00000004fc1a7825 */ /* 0x000fc600078e026c */
[----:B------:R-:W-:Y:S01]  /*bca0*/  IADD3 R4, R16, -0x59, RZ ;  /* 0xffffffa710047810 */ /* 0x000fe20007ffe0ff */
[----:B------:R-:W-:Y:S01]  /*bcb0*/  IMAD.WIDE R28, R252, 0x4, R28 ;  /* 0x00000004fc1c7825 */ /* 0x000fe200078e021c */
[----:B------:R-:W-:-:S03]  /*bcc0*/  IADD3 R108, R16, -0x61, RZ ;  /* 0xffffff9f106c7810 */ /* 0x000fc60007ffe0ff */
[----:B------:R-:W-:-:S04]  /*bcd0*/  IMAD.WIDE R30, R252, 0x4, R30 ;  /* 0x00000004fc1e7825 */ /* 0x000fc800078e021e */
[----:B------:R-:W-:-:S04]  /*bce0*/  IMAD.WIDE R32, R252, 0x4, R32 ;  /* 0x00000004fc207825 */ /* 0x000fc800078e0220 */
[----:B----4-:R-:W-:-:S04]  /*bcf0*/  IMAD.WIDE R34, R252, 0x4, R34 ;  /* 0x00000004fc227825 */ /* 0x010fc800078e0222 */
[----:B------:R-:W-:-:S04]  /*bd00*/  IMAD.WIDE R36, R252, 0x4, R36 ;  /* 0x00000004fc247825 */ /* 0x000fc800078e0224 */
        /* <DEDUP_REMOVED lines=12> */
[----:B------:R-:W-:Y:S01]  /*bdd0*/  IMAD.WIDE R62, R252, 0x4, R62 ;  /* 0x00000004fc3e7825 */ /* 0x000fe200078e023e */
[----:B------:R-:W-:-:S03]  /*bde0*/  LOP3.LUT R21, R21, 0x7f, RZ, 0xc0, !PT ;  /* 0x0000007f15157812 */ /* 0x000fc600078ec0ff */
[----:B------:R-:W-:-:S04]  /*bdf0*/  IMAD.WIDE R64, R252, 0x4, R64 ;  /* 0x00000004fc407825 */ /* 0x000fc800078e0240 */
[----:B------:R-:W-:-:S04]  /*be00*/  IMAD.WIDE R66, R252, 0x4, R66 ;  /* 0x00000004fc427825 */ /* 0x000fc800078e0242 */
[----:B------:R-:W-:-:S04]  /*be10*/  IMAD.WIDE R68, R252, 0x4, R68 ;  /* 0x00000004fc447825 */ /* 0x000fc800078e0244 */
[----:B------:R-:W-:-:S04]  /*be20*/  IMAD.WIDE R70, R252, 0x4, R70 ;  /* 0x00000004fc467825 */ /* 0x000fc800078e0246 */
[----:B------:R-:W-:-:S04]  /*be30*/  IMAD.WIDE R72, R252, 0x4, R72 ;  /* 0x00000004fc487825 */ /* 0x000fc800078e0248 */
[----:B------:R-:W-:-:S04]  /*be40*/  IMAD.WIDE R74, R252, 0x4, R74 ;  /* 0x00000004fc4a7825 */ /* 0x000fc800078e024a */
[----:B------:R-:W-:-:S04]  /*be50*/  IMAD.WIDE R76, R252, 0x4, R76 ;  /* 0x00000004fc4c7825 */ /* 0x000fc800078e024c */
[----:B------:R-:W-:Y:S02]  /*be60*/  IMAD.SHL.U32 R21, R21, 0x4, RZ ;  /* 0x0000000415157824 */ /* 0x000fe400078e00ff */
        /* <DEDUP_REMOVED lines=14> */
[----:B-----5:R1:W-:Y:S04]  /*bf50*/  LDGSTS.E [R7+0x2fe00], [R2.64], P0 ;  /* 0x2fe0000002077fae */ /* 0x0203e80008121848 */
[----:B------:R-:W0:Y:S04]  /*bf60*/  LDGDEPBAR ;  /* 0x00000000000079af */ /* 0x000e280000000000 */
[----:B------:R-:W-:Y:S01]  /*bf70*/  BAR.SYNC.DEFER_BLOCKING 0x0 ;  /* 0x0000000000007b1d */ /* 0x000fe20000010000 */
[----:B-1----:R-:W-:Y:S01]  /*bf80*/  IMAD.SHL.U32 R7, R6, 0x4, RZ ;  /* 0x0000000406077824 */ /* 0x002fe200078e00ff */
[----:B------:R-:W-:-:S02]  /*bf90*/  ISETP.GE.U32.AND P0, PT, R0, 0x7fffff6c, PT ;  /* 0x7fffff6c0000780c */ /* 0x000fc40003f06070 */
[----:B------:R-:W-:Y:S02]  /*bfa0*/  IADD3 R0, R16, -0x5d, RZ ;  /* 0xffffffa310007810 */ /* 0x000fe40007ffe0ff */
[----:B------:R-:W-:Y:S01]  /*bfb0*/  @!PT LDS RZ, [RZ] ;  /* 0x00000000fffff984 */ /* 0x000fe20000000800 */
[----:B------:R-:W-:Y:S01]  /*bfc0*/  @!PT LDS RZ, [RZ] ;  /* 0x00000000fffff984 */ /* 0x000fe20000000800 */
[----:B------:R-:W-:Y:S01]  /*bfd0*/  @!PT LDS RZ, [RZ] ;  /* 0x00000000fffff984 */ /* 0x000fe20000000800 */
[----:B------:R1:W-:Y:S04]  /*bfe0*/  LDGSTS.E [R7+0x10000], [R10.64], !P1 ;  /* 0x100000000a077fae */ /* 0x0003e8000c921848 */
[----:B------:R1:W-:Y:S01]  /*bff0*/  LDGSTS.E [R7+0x10200], [R8.64], !P1 ;  /* 0x1020000008077fae */ /* 0x0003e2000c921848 */
[----:B------:R-:W-:-:S03]  /*c000*/  ISETP.GE.U32.AND P1, PT, R4, 0x7fffff68, PT ;  /* 0x7fffff680400780c */ /* 0x000fc60003f26070 */
[----:B------:R1:W-:Y:S04]  /*c010*/  LDGSTS.E [R7+0x11000], [R24.64], !P6 ;  /* 0x1100000018077fae */ /* 0x0003e8000f121848 */
[----:B------:R1:W-:Y:S01]  /*c020*/  LDGSTS.E [R7+0x11200], [R26.64], !P6 ;  /* 0x112000001a077fae */ /* 0x0003e2000f121848 */
[----:B------:R-:W-:Y:S02]  /*c030*/  ISETP.GE.U32.AND P6, PT, R0, 0x7fffff64, PT ;  /* 0x7fffff640000780c */ /* 0x000fe40003fc6070 */
[----:B------:R-:W-:Y:S01]  /*c040*/  IADD3 R0, R16, -0x65, RZ ;  /* 0xffffff9b10007810 */ /* 0x000fe20007ffe0ff */
[----:B------:R1:W-:Y:S04]  /*c050*/  LDGSTS.E [R7+0x12000], [R28.64], !P3 ;  /* 0x120000001c077fae */ /* 0x0003e8000d921848 */
[----:B------:R1:W-:Y:S01]  /*c060*/  LDGSTS.E [R7+0x12200], [R30.64], !P3 ;  /* 0x122000001e077fae */ /* 0x0003e2000d921848 */
[----:B------:R-:W-:-:S02]  /*c070*/  ISETP.GE.U32.AND P3, PT, R108, 0x7fffff60, PT ;  /* 0x7fffff606c00780c */ /* 0x000fc40003f66070 */
[----:B------:R-:W-:Y:S01]  /*c080*/  IADD3 R108, R16, -0x69, RZ ;  /* 0xffffff97106c7810 */ /* 0x000fe20007ffe0ff */
        /* <DEDUP_REMOVED lines=42> */
[----:B------:R-:W-:-:S03]  /*c330*/  ISETP.GE.U32.AND P6, PT, R0, 0x7fffff73, PT ;  /* 0x7fffff730000780c */ /* 0x000fc60003fc6070 */
[----:B------:R1:W-:Y:S01]  /*c340*/  LDGSTS.E [R7+0x1e000], [R76.64], !P3 ;  /* 0x1e0000004c077fae */ /* 0x0003e2000d921848 */
[----:B------:R-:W-:-:S03]  /*c350*/  IADD3 R0, R16, -0x56, RZ ;  /* 0xffffffaa10007810 */ /* 0x000fc60007ffe0ff */
[----:B------:R1:W-:Y:S01]  /*c360*/  LDGSTS.E [R7+0x1e200], [R78.64], !P3 ;  /* 0x1e2000004e077fae */ /* 0x0003e2000d921848 */
[----:B------:R-:W-:Y:S02]  /*c370*/  ISETP.GE.U32.AND P3, PT, R108, 0x7fffff6f, PT ;  /* 0x7fffff6f6c00780c */ /* 0x000fe40003f66070 */
        /* <DEDUP_REMOVED lines=17> */
[----:B------:R2:W-:Y:S01]  /*c490*/  LDGSTS.E [R21+0x13400], [R96.64], !P6 ;  /* 0x1340000060157fae */ /* 0x0005e2000f121848 */
[----:B------:R-:W-:-:S03]  /*c4a0*/  IMAD.WIDE R104, R252, 0x4, R104 ;  /* 0x00000004fc687825 */ /* 0x000fc600078e0268 */
[----:B------:R2:W-:Y:S01]  /*c4b0*/  LDGSTS.E [R21+0x13600], [R98.64], !P6 ;  /* 0x1360000062157fae */ /* 0x0005e2000f121848 */
[----:B------:R-:W-:Y:S01]  /*c4c0*/  IMAD.WIDE R106, R252, 0x4, R106 ;  /* 0x00000004fc6a7825 */ /* 0x000fe200078e026a */
[----:B------:R-:W-:Y:S02]  /*c4d0*/  ISETP.GE.U32.AND P6, PT, R0, 0x7fffff5b, PT ;  /* 0x7fffff5b0000780c */ /* 0x000fe40003fc6070 */
[----:B------:R2:W-:Y:S01]  /*c4e0*/  LDGSTS.E [R21+0x14400], [R100.64], !P3 ;  /* 0x1440000064157fae */ /* 0x0005e2000d921848 */
[----:B------:R-:W-:-:S03]  /*c4f0*/  IADD3 R0, R16, -0x6e, RZ ;  /* 0xffffff9210007810 */ /* 0x000fc60007ffe0ff */
[----:B------:R2:W-:Y:S01]  /*c500*/  LDGSTS.E [R21+0x14600], [R102.64], !P3 ;  /* 0x1460000066157fae */ /* 0x0005e2000d921848 */
[----:B------:R-:W-:Y:S01]  /*c510*/  ISETP.GE.U32.AND P3, PT, R108, 0x7fffff57, PT ;  /* 0x7fffff576c00780c */ /* 0x000fe20003f66070 */
[C---:B------:R-:W-:Y:S02]  /*c520*/  IMAD.WIDE R108, R252.reuse, 0x4, R112 ;  /* 0x00000004fc6c7825 */ /* 0x040fe400078e0270 */
[----:B------:R3:W-:Y:S02]  /*c530*/  STL.64 [R1+0x1230], R2 ;  /* 0x0012300201007387 */ /* 0x0007e40000100a00 */
[C---:B------:R-:W-:Y:S02]  /*c540*/  IMAD.WIDE R110, R252.reuse, 0x4, R114 ;  /* 0x00000004fc6e7825 */ /* 0x040fe400078e0272 */
[----:B------:R2:W-:Y:S02]  /*c550*/  LDGSTS.E [R21+0x15400], [R104.64], !P5 ;  /* 0x1540000068157fae */ /* 0x0005e4000e921848 */
[----:B------:R-:W-:-:S02]  /*c560*/  IMAD.WIDE R112, R252, 0x4, R116 ;  /* 0x00000004fc707825 */ /* 0x000fc400078e0274 */
[----:B------:R2:W-:Y:S01]  /*c570*/  LDGSTS.E [R21+0x15600], [R106.64], !P5 ;  /* 0x156000006a157fae */ /* 0x0005e2000e921848 */
[----:B------:R-:W-:Y:S01]  /*c580*/  ISETP.GE.U32.AND P5, PT, R0, 0x7fffff53, PT ;  /* 0x7fffff530000780c */ /* 0x000fe20003fa6070 */
[----:B------:R-:W-:Y:S01]  /*c590*/  IMAD.WIDE R114, R252, 0x4, R118 ;  /* 0x00000004fc727825 */ /* 0x000fe200078e0276 */
[C---:B---3--:R-:W-:Y:S01]  /*c5a0*/  IADD3 R2, R16.reuse, -0x72, RZ ;  /* 0xffffff8e10027810 */ /* 0x048fe20007ffe0ff */
[----:B------:R2:W-:Y:S01]  /*c5b0*/  LDGSTS.E [R21+0x16400], [R108.64], !P2 ;  /* 0x164000006c157fae */ /* 0x0005e2000d121848 */
[----:B------:R-:W-:Y:S01]  /*c5c0*/  IADD3 R0, R16, -0x76, RZ ;  /* 0xffffff8a10007810 */ /* 0x000fe20007ffe0ff */
[----:B------:R-:W-:Y:S02]  /*c5d0*/  IMAD.WIDE R116, R252, 0x4, R120 ;  /* 0x00000004fc747825 */ /* 0x000fe400078e0278 */
        /* <DEDUP_REMOVED lines=9> */
[----:B------:R-:W-:Y:S01]  /*c670*/  IADD3 R0, R16, -0x7e, RZ ;  /* 0xffffff8210007810 */ /* 0x000fe20007ffe0ff */
[----:B------:R2:W-:Y:S02]  /*c680*/  LDGSTS.E [R21+0x18400], [R116.64], !P1 ;  /* 0x1840000074157fae */ /* 0x0005e4000c921848 */
        /* <DEDUP_REMOVED lines=23> */
[----:B------:R2:W-:Y:S01]  /*c800*/  LDGSTS.E [R21+0x1c400], [R132.64], !P2 ;  /* 0x1c40000084157fae */ /* 0x0005e2000d121848 */
[----:B------:R-:W-:Y:S01]  /*c810*/  SHF.L.U32 R6, R6, 0x2, RZ ;  /* 0x0000000206067819 */ /* 0x000fe200000006ff */
        /* <DEDUP_REMOVED lines=12> */
[----:B------:R-:W-:Y:S01]  /*c8e0*/  LOP3.LUT R6, R6, 0x40, RZ, 0x3c, !PT ;  /* 0x0000004006067812 */ /* 0x000fe200078e3cff */
        /* <DEDUP_REMOVED lines=60> */
[C---:B------:R-:W-:Y:S02]  /*ccb0*/  IMAD.WIDE R188, R252.reuse, 0x4, R192 ;  /* 0x00000004fcbc7825 */ /* 0x040fe400078e02c0 */
[----:B------:R-:W-:Y:S02]  /*ccc0*/  STL.64 [R1+0x3c0], R10 ;  /* 0x0003c00a01007387 */ /* 0x000fe40000100a00 */
[----:B------:R-:W-:-:S02]  /*ccd0*/  IMAD.WIDE R190, R252, 0x4, R194 ;  /* 0x00000004fcbe7825 */ /* 0x000fc400078e02c2 */
[----:B------:R1:W-:Y:S01]  /*cce0*/  LDGSTS.E [R6+0x18a00], [R182.64], !P2 ;  /* 0x18a00000b6067fae */ /* 0x0003e2000d121848 */
[----:B------:R-:W-:Y:S01]  /*ccf0*/  ISETP.GE.U32.AND P2, PT, R2, 0x7fffff46, PT ;  /* 0x7fffff460200780c */ /* 0x000fe20003f46070 */
[C---:B------:R-:W-:Y:S02]  /*cd00*/  IMAD.WIDE R192, R252.reuse, 0x4, R196 ;  /* 0x00000004fcc07825 */ /* 0x040fe400078e02c4 */
[----:B------:R-:W-:Y:S04]  /*cd10*/  STL.64 [R1+0x390], R8 ;  /* 0x0003900801007387 */ /* 0x000fe80000100a00 */
[----:B------:R1:W-:Y:S01]  /*cd20*/  LDGSTS.E [R6+0x19800], [R184.64], !P0 ;  /* 0x19800000b8067fae */ /* 0x0003e2000c121848 */
[----:B------:R-:W-:-:S03]  /*cd30*/  IMAD.WIDE R194, R252, 0x4, R198 ;  /* 0x00000004fcc27825 */ /* 0x000fc600078e02c6 */
[----:B------:R-:W-:Y:S01]  /*cd40*/  STL.64 [R1+0x1238], R24 ;  /* 0x0012381801007387 */ /* 0x000fe20000100a00 */
[----:B------:R-:W-:-:S03]  /*cd50*/  IMAD.WIDE R196, R252, 0x4, R200 ;  /* 0x00000004fcc47825 */ /* 0x000fc600078e02c8 */
[----:B------:R1:W-:Y:S01]  /*cd60*/  LDGSTS.E [R6+0x19a00], [R186.64], !P0 ;  /* 0x19a00000ba067fae */ /* 0x0003e2000c121848 */
[----:B------:R-:W-:-:S03]  /*cd70*/  ISETP.GE.U32.AND P0, PT, R0, 0x7fffff42, PT ;  /* 0x7fffff420000780c */ /* 0x000fc60003f06070 */
[----:B------:R3:W-:Y:S01]  /*cd80*/  STL.64 [R1+0x1240], R26 ;  /* 0x0012401a01007387 */ /* 0x0007e20000100a00 */
[----:B------:R-:W-:-:S03]  /*cd90*/  IMAD.WIDE R198, R252, 0x4, R202 ;  /* 0x00000004fcc67825 */ /* 0x000fc600078e02ca */
[----:B------:R4:W-:Y:S01]  /*cda0*/  STL.64 [R1+0x1248], R28 ;  /* 0x0012481c01007387 */ /* 0x0009e20000100a00 */
[----:B------:R-:W-:-:S03]  /*cdb0*/  IMAD.WIDE R200, R252, 0x4, R204 ;  /* 0x00000004fcc87825 */ /* 0x000fc600078e02cc */
[----:B------:R-:W-:Y:S01]  /*cdc0*/  STL.64 [R1+0x1250], R30 ;  /* 0x0012501e01007387 */ /* 0x000fe20000100a00 */
[----:B------:R-:W-:-:S03]  /*cdd0*/  IMAD.WIDE R202, R252, 0x4, R206 ;  /* 0x00000004fcca7825 */ /* 0x000fc600078e02ce */
[----:B------:R-:W-:Y:S01]  /*cde0*/  STL.64 [R1+0x1258], R32 ;  /* 0x0012582001007387 */ /* 0x000fe20000100a00 */
[----:B------:R-:W-:-:S03]  /*cdf0*/  IMAD.WIDE R204, R252, 0x4, R208 ;  /* 0x00000004fccc7825 */ /* 0x000fc600078e02d0 */
[----:B------:R1:W-:Y:S01]  /*ce00*/  LDGSTS.E [R6+0x1a800], [R188.64], !P1 ;  /* 0x1a800000bc067fae */ /* 0x0003e2000c921848 */
[----:B------:R-:W-:-:S03]  /*ce10*/  IMAD.WIDE R206, R252, 0x4, R210 ;  /* 0x00000004fcce7825 */ /* 0x000fc600078e02d2 */
[----:B------:R-:W-:Y:S04]  /*ce20*/  STL.64 [R1+0x1260], R34 ;  /* 0x0012602201007387 */ /* 0x000fe80000100a00 */
[----:B------:R1:W-:Y:S01]  /*ce30*/  LDGSTS.E [R6+0x1aa00], [R190.64], !P1 ;  /* 0x1aa00000be067fae */ /* 0x0003e2000c921848 */
[----:B------:R-:W-:-:S03]  /*ce40*/  IMAD.WIDE R208, R252, 0x4, R212 ;  /* 0x00000004fcd07825 */ /* 0x000fc600078e02d4 */
[----:B------:R-:W-:Y:S04]  /*ce50*/  STL.64 [R1+0x1268], R36 ;  /* 0x0012682401007387 */ /* 0x000fe80000100a00 */
[----:B------:R1:W-:Y:S01]  /*ce60*/  LDGSTS.E [R6+0x1b800], [R192.64], !P6 ;  /* 0x1b800000c0067fae */ /* 0x0003e2000f121848 */
[----:B------:R-:W-:-:S03]  /*ce70*/  IMAD.WIDE R210, R252, 0x4, R214 ;  /* 0x00000004fcd27825 */ /* 0x000fc600078e02d6 */
[----:B------:R-:W-:Y:S04]  /*ce80*/  STL.64 [R1+0x1270], R38 ;  /* 0x0012702601007387 */ /* 0x000fe80000100a00 */
[----:B------:R1:W-:Y:S04]  /*ce90*/  LDGSTS.E [R6+0x1ba00], [R194.64], !P6 ;  /* 0x1ba00000c2067fae */ /* 0x0003e8000f121848 */
[----:B------:R-:W-:Y:S04]  /*cea0*/  STL.64 [R1+0x1278], R40 ;  /* 0x0012782801007387 */ /* 0x000fe80000100a00 */
[----:B------:R1:W-:Y:S04]  /*ceb0*/  LDGSTS.E [R6+0x1c800], [R196.64], !P3 ;  /* 0x1c800000c4067fae */ /* 0x0003e8000d921848 */
[----:B------:R-:W-:Y:S04]  /*cec0*/  STL.64 [R1+0x1290], R42 ;  /* 0x0012902a01007387 */ /* 0x000fe80000100a00 */
[----:B------:R1:W-:Y:S04]  /*ced0*/  LDGSTS.E [R6+0x1ca00], [R198.64], !P3 ;  /* 0x1ca00000c6067fae */ /* 0x0003e8000d921848 */
[----:B------:R-:W-:Y:S04]  /*cee0*/  STL.64 [R1+0x1298], R44 ;  /* 0x0012982c01007387 */ /* 0x000fe80000100a00 */
[----:B------:R1:W-:Y:S04]  /*cef0*/  LDGSTS.E [R6+0x1d800], [R200.64], !P5 ;  /* 0x1d800000c8067fae */ /* 0x0003e8000e921848 */
[----:B------:R-:W-:Y:S04]  /*cf00*/  STL.64 [R1+0x1188], R174 ;  /* 0x001188ae01007387 */ /* 0x000fe80000100a00 */
[----:B------:R1:W-:Y:S01]  /*cf10*/  LDGSTS.E [R6+0x1da00], [R202.64], !P5 ;  /* 0x1da00000ca067fae */ /* 0x0003e2000e921848 */
[----:B------:R-:W-:-:S03]  /*cf20*/  LOP3.LUT R17, R7, 0x60, RZ, 0x3c, !PT ;  /* 0x0000006007117812 */ /* 0x000fc600078e3cff */
[----:B------:R-:W-:Y:S04]  /*cf30*/  STL.64 [R1+0x1180], R190 ;  /* 0x001180be01007387 */ /* 0x000fe80000100a00 */
[----:B------:R1:W-:Y:S04]  /*cf40*/  LDGSTS.E [R6+0x1e800], [R204.64], !P2 ;  /* 0x1e800000cc067fae */ /* 0x0003e8000d121848 */
[----:B------:R-:W-:Y:S04]  /*cf50*/  STL.64 [R1+0x1178], R198 ;  /* 0x001178c601007387 */ /* 0x000fe80000100a00 */
[----:B------:R1:W-:Y:S04]  /*cf60*/  LDGSTS.E [R6+0x1ea00], [R206.64], !P2 ;  /* 0x1ea00000ce067fae */ /* 0x0003e8000d121848 */
[----:B------:R1:W-:Y:S04]  /*cf70*/  LDGSTS.E [R6+0x1f800], [R208.64], !P0 ;  /* 0x1f800000d0067fae */ /* 0x0003e8000c121848 */
[----:B------:R-:W5:Y:S04]  /*cf80*/  LDL.LU.64 R250, [R1+0x3a0] ;  /* 0x0003a00001fa7983 */ /* 0x000f680000300a00 */
[----:B------:R1:W-:Y:S04]  /*cf90*/  LDGSTS.E [R6+0x1fa00], [R210.64], !P0 ;  /* 0x1fa00000d2067fae */ /* 0x0003e8000c121848 */
[----:B--2---:R-:W2:Y:S04]  /*cfa0*/  LDL.LU.64 R20, [R1+0x398] ;  /* 0x0003980001147983 */ /* 0x004ea80000300a00 */
[----:B-1----:R-:W4:Y:S01]  /*cfb0*/  LDL.LU.64 R6, [R1+0x3b0] ;  /* 0x0003b00001067983 */ /* 0x002f220000300a00 */
[----:B------:R-:W-:-:S02]  /*cfc0*/  IADD3 R2, R16, -0x44, RZ ;  /* 0xffffffbc10027810 */ /* 0x000fc40007ffe0ff */
[----:B------:R-:W-:Y:S01]  /*cfd0*/  IADD3 R0, R16, -0x48, RZ ;  /* 0xffffffb810007810 */ /* 0x000fe20007ffe0ff */
[----:B------:R-:W-:Y:S01]  /*cfe0*/  IMAD.WIDE R212, R252, 0x4, R216 ;  /* 0x00000004fcd47825 */ /* 0x000fe200078e02d8 */
[----:B------:R-:W-:Y:S01]  /*cff0*/  ISETP.GE.U32.AND P1, PT, R2, 0x7fffff7d, PT ;  /* 0x7fffff7d0200780c */ /* 0x000fe20003f26070 */
[----:B---3--:R-:W2:Y:S01]  /*d000*/  LDL.LU.64 R26, [R1+0x3a8] ;  /* 0x0003a800011a7983 */ /* 0x008ea20000300a00 */
[----:B------:R-:W-:Y:S02]  /*d010*/  IADD3 R2, R16, -0x4c, RZ ;  /* 0xffffffb410027810 */ /* 0x000fe40007ffe0ff */
[----:B------:R-:W-:Y:S01]  /*d020*/  ISETP.GE.U32.AND P6, PT, R0, 0x7fffff79, PT ;  /* 0x7fffff790000780c */ /* 0x000fe20003fc6070 */
[----:B------:R-:W-:Y:S01]  /*d030*/  IMAD.WIDE R214, R252, 0x4, R218 ;  /* 0x00000004fcd67825 */ /* 0x000fe200078e02da */
[----:B------:R-:W-:Y:S01]  /*d040*/  IADD3 R0, R16, -0x50, RZ ;  /* 0xffffffb010007810 */ /* 0x000fe20007ffe0ff */
[----:B------:R-:W2:Y:S01]  /*d050*/  LDL.LU.64 R24, [R1+0x3b8] ;  /* 0x0003b80001187983 */ /* 0x000ea20000300a00 */
[----:B------:R-:W-:-:S02]  /*d060*/  ISETP.GE.U32.AND P3, PT, R2, 0x7fffff75, PT ;  /* 0x7fffff750200780c */ /* 0x000fc40003f66070 */
[----:B------:R-:W-:Y:S02]  /*d070*/  IADD3 R2, R16, -0x54, RZ ;  /* 0xffffffac10027810 */ /* 0x000fe40007ffe0ff */
[----:B------:R-:W-:Y:S01]  /*d080*/  ISETP.GE.U32.AND P5, PT, R0, 0x7fffff71, PT ;  /* 0x7fffff710000780c */ /* 0x000fe20003fa6070 */
[----:B------:R-:W-:Y:S01]  /*d090*/  IMAD.WIDE R216, R252, 0x4, R220 ;  /* 0x00000004fcd87825 */ /* 0x000fe200078e02dc */
[----:B------:R-:W-:Y:S01]  /*d0a0*/  ISETP.GE.U32.AND P2, PT, R2, 0x7fffff6d, PT ;  /* 0x7fffff6d0200780c */ /* 0x000fe20003f46070 */
[----:B------:R1:W-:Y:S01]  /*d0b0*/  LDGSTS.E [R17+0x10c00], [R212.64], !P1 ;  /* 0x10c00000d4117fae */ /* 0x0003e2000c921848 */
[----:B------:R-:W-:Y:S01]  /*d0c0*/  IADD3 R2, R16, -0x5c, RZ ;  /* 0xffffffa410027810 */ /* 0x000fe20007ffe0ff */
[C---:B------:R-:W-:Y:S02]  /*d0d0*/  IMAD.WIDE R218, R252.reuse, 0x4, R222 ;  /* 0x00000004fcda7825 */ /* 0x040fe400078e02de */
[----:B------:R1:W-:Y:S02]  /*d0e0*/  LDGSTS.E [R17+0x10e00], [R214.64], !P1 ;  /* 0x10e00000d6117fae */ /* 0x0003e4000c921848 */
[----:B------:R-:W-:Y:S01]  /*d0f0*/  IMAD.WIDE R220, R252, 0x4, R224 ;  /* 0x00000004fcdc7825 */ /* 0x000fe200078e02e0 */
[----:B------:R-:W-:Y:S01]  /*d100*/  ISETP.GE.U32.AND P1, PT, R2, 0x7fffff65, PT ;  /* 0x7fffff650200780c */ /* 0x000fe20003f26070 */
[----:B------:R1:W-:Y:S02]  /*d110*/  LDGSTS.E [R17+0x11c00], [R216.64], !P6 ;  /* 0x11c00000d8117fae */ /* 0x0003e4000f121848 */
[----:B------:R-:W-:Y:S01]  /*d120*/  IMAD.WIDE R222, R252, 0x4, R226 ;  /* 0x00000004fcde7825 */ /* 0x000fe200078e02e2 */
[----:B------:R-:W-:Y:S01]  /*d130*/  IADD3 R2, R16, -0x64, RZ ;  /* 0xffffff9c10027810 */ /* 0x000fe20007ffe0ff */
[----:B------:R1:W-:Y:S02]  /*d140*/  LDGSTS.E [R17+0x11e00], [R218.64], !P6 ;  /* 0x11e00000da117fae */ /* 0x0003e4000f121848 */
[----:B------:R-:W-:-:S02]  /*d150*/  IMAD.WIDE R224, R252, 0x4, R228 ;  /* 0x00000004fce07825 */ /* 0x000fc400078e02e4 */
[----:B------:R1:W-:Y:S02]  /*d160*/  LDGSTS.E [R17+0x12c00], [R220.64], !P3 ;  /* 0x12c00000dc117fae */ /* 0x0003e4000d921848 */
[C---:B------:R-:W-:Y:S02]  /*d170*/  IMAD.WIDE R226, R252.reuse, 0x4, R230 ;  /* 0x00000004fce27825 */ /* 0x040fe400078e02e6 */
[----:B------:R1:W-:Y:S02]  /*d180*/  LDGSTS.E [R17+0x12e00], [R222.64], !P3 ;  /* 0x12e00000de117fae */ /* 0x0003e4000d921848 */
[----:B------:R-:W-:Y:S01]  /*d190*/  IMAD.WIDE R228, R252, 0x4, R232 ;  /* 0x00000004fce47825 */ /* 0x000fe200078e02e8 */
[----:B------:R-:W-:Y:S01]  /*d1a0*/  ISETP.GE.U32.AND P3, PT, R2, 0x7fffff5d, PT ;  /* 0x7fffff5d0200780c */ /* 0x000fe20003f66070 */
[----:B------:R1:W-:Y:S02]  /*d1b0*/  LDGSTS.E [R17+0x13c00], [R224.64], !P5 ;  /* 0x13c00000e0117fae */ /* 0x0003e4000e921848 */
[----:B------:R-:W-:Y:S01]  /*d1c0*/  IMAD.WIDE R230, R252, 0x4, R234 ;  /* 0x00000004fce67825 */ /* 0x000fe200078e02ea */
[----:B------:R-:W-:Y:S01]  /*d1d0*/  IADD3 R2, R16, -0x6c, RZ ;  /* 0xffffff9410027810 */ /* 0x000fe20007ffe0ff */
[----:B------:R1:W-:Y:S04]  /*d1e0*/  LDGSTS.E [R17+0x13e00], [R226.64], !P5 ;  /* 0x13e00000e2117fae */ /* 0x0003e8000e921848 */
[----:B------:R1:W-:Y:S04]  /*d1f0*/  LDGSTS.E [R17+0x14c00], [R228.64], !P2 ;  /* 0x14c00000e4117fae */ /* 0x0003e8000d121848 */
[----:B------:R1:W-:Y:S01]  /*d200*/  LDGSTS.E [R17+0x14e00], [R230.64], !P2 ;  /* 0x14e00000e6117fae */ /* 0x0003e2000d121848 */
[----:B------:R-:W-:-:S02]  /*d210*/  ISETP.GE.U32.AND P2, PT, R2, 0x7fffff55, PT ;  /* 0x7fffff550200780c */ /* 0x000fc40003f46070 */
[----:B------:R-:W-:-:S04]  /*d220*/  IADD3 R0, R16, -0x58, RZ ;  /* 0xffffffa810007810 */ /* 0x000fc80007ffe0ff */
[----:B------:R-:W-:Y:S02]  /*d230*/  ISETP.GE.U32.AND P0, PT, R0, 0x7fffff69, PT ;  /* 0x7fffff690000780c */ /* 0x000fe40003f06070 */
[----:B------:R-:W-:Y:S01]  /*d240*/  IADD3 R0, R16, -0x60, RZ ;  /* 0xffffffa010007810 */ /* 0x000fe20007ffe0ff */
[----:B------:R-:W-:-:S03]  /*d250*/  IMAD.WIDE R234, R252, 0x4, R238 ;  /* 0x00000004fcea7825 */ /* 0x000fc600078e02ee */
[----:B------:R-:W-:Y:S01]  /*d260*/  ISETP.GE.U32.AND P6, PT, R0, 0x7fffff61, PT ;  /* 0x7fffff610000780c */ /* 0x000fe20003fc6070 */
[----:B------:R-:W-:-:S04]  /*d270*/  IMAD.WIDE R238, R252, 0x4, R242 ;  /* 0x00000004fcee7825 */ /* 0x000fc800078e02f2 */
[----:B------:R-:W-:-:S04]  /*d280*/  IMAD.WIDE R232, R252, 0x4, R236 ;  /* 0x00000004fce87825 */ /* 0x000fc800078e02ec */
[C---:B------:R-:W-:Y:S01]  /*d290*/  IMAD.WIDE R236, R252.reuse, 0x4, R240 ;  /* 0x00000004fcec7825 */ /* 0x040fe200078e02f0 */
[----:B------:R1:W-:Y:S03]  /*d2a0*/  LDGSTS.E [R17+0x15c00], [R232.64], !P0 ;  /* 0x15c00000e8117fae */ /* 0x0003e6000c121848 */
[C---:B------:R-:W-:Y:S01]  /*d2b0*/  IMAD.WIDE R240, R252.reuse, 0x4, R244 ;  /* 0x00000004fcf07825 */ /* 0x040fe200078e02f4 */
[----:B------:R1:W-:Y:S04]  /*d2c0*/  LDGSTS.E [R17+0x15e00], [R234.64], !P0 ;  /* 0x15e00000ea117fae */ /* 0x0003e8000c121848 */
[----:B------:R1:W-:Y:S04]  /*d2d0*/  LDGSTS.E [R17+0x16c00], [R236.64], !P1 ;  /* 0x16c00000ec117fae */ /* 0x0003e8000c921848 */
[----:B------:R1:W-:Y:S04]  /*d2e0*/  LDGSTS.E [R17+0x16e00], [R238.64], !P1 ;  /* 0x16e00000ee117fae */ /* 0x0003e8000c921848 */
[----:B------:R1:W-:Y:S01]  /*d2f0*/  LDGSTS.E [R17+0x17c00], [R240.64], !P6 ;  /* 0x17c00000f0117fae */ /* 0x0003e2000f121848 */
[----:B-----5:R-:W-:-:S04]  /*d300*/  IMAD.WIDE R2, R252, 0x4, R250 ;  /* 0x00000004fc027825 */ /* 0x020fc800078e02fa */
[----:B----4-:R-:W-:Y:S01]  /*d310*/  IMAD.WIDE R28, R252, 0x4, R6 ;  /* 0x00000004fc1c7825 */ /* 0x010fe200078e0206 */
[----:B------:R4:W-:Y:S04]  /*d320*/  LDGSTS.E [R17+0x17e00], [R2.64], !P6 ;  /* 0x17e0000002117fae */ /* 0x0009e8000f121848 */
[----:B------:R-:W5:Y:S04]  /*d330*/  S2R R6, SR_TID.X ;  /* 0x0000000000067919 */ /* 0x000f680000002100 */
[----:B------:R4:W-:Y:S04]  /*d340*/  STL.64 [R1+0x3c8], R2 ;  /* 0x0003c80201007387 */ /* 0x0009e80000100a00 */
[----:B------:R-:W3:Y:S04]  /*d350*/  LDL.LU.64 R8, [R1+0x388] ;  /* 0x0003880001087983 */ /* 0x000ee80000300a00 */
[----:B------:R-:W1:Y:S01]  /*d360*/  LDL.LU.64 R248, [R1+0x380] ;  /* 0x0003800001f87983 */ /* 0x000e620000300a00 */
[----:B------:R-:W-:-:S03]  /*d370*/  IMAD.MOV.U32 R7, RZ, RZ, c[0x0][0x180] ;  /* 0x00006000ff077624 */ /* 0x000fc600078e00ff */
[----:B------:R-:W3:Y:S01]  /*d380*/  LDL.LU.64 R246, [R1+0x378] ;  /* 0x0003780001f67983 */ /* 0x000ee20000300a00 */
[----:B--2---:R-:W-:Y:S01]  /*d390*/  IMAD.WIDE R242, R252, 0x4, R20 ;  /* 0x00000004fcf27825 */ /* 0x004fe200078e0214 */
[----:B------:R-:W-:Y:S02]  /*d3a0*/  IADD3 R20, R7, -0x40, RZ ;  /* 0xffffffc007147810 */ /* 0x000fe40007ffe0ff */
[----:B------:R-:W2:Y:S04]  /*d3b0*/  LDL.LU.64 R10, [R1+0x368] ;  /* 0x00036800010a7983 */ /* 0x000ea80000300a00 */
[----:B------:R-:W-:Y:S01]  /*d3c0*/  STL.64 [R1+0x3a0], R28 ;  /* 0x0003a01c01007387 */ /* 0x000fe20000100a00 */
[----:B-----5:R-:W-:-:S03]  /*d3d0*/  LOP3.LUT R21, R6, 0x3f, RZ, 0xc0, !PT ;  /* 0x0000003f06157812 */ /* 0x020fc600078ec0ff */
[----:B------:R-:W5:Y:S04]  /*d3e0*/  LDL.LU.64 R4, [R1+0x360] ;  /* 0x0003600001047983 */ /* 0x000f680000300a00 */
[----:B------:R-:W2:Y:S04]  /*d3f0*/  LDL.LU.64 R6, [R1+0x358] ;  /* 0x0003580001067983 */ /* 0x000ea80000300a00 */
[----:B------:R-:W2:Y:S04]  /*d400*/  LDL.LU.64 R12, [R1+0x350] ;  /* 0x00035000010c7983 */ /* 0x000ea80000300a00 */
[----:B------:R-:W2:Y:S01]  /*d410*/  LDL.LU.64 R250, [R1+0x348] ;  /* 0x0003480001fa7983 */ /* 0x000ea20000300a00 */
[----:B------:R-:W-:-:S03]  /*d420*/  ISETP.GE.AND P6, PT, R21, R20, PT ;  /* 0x000000141500720c */ /* 0x000fc60003fc6270 */
[----:B------:R-:W2:Y:S04]  /*d430*/  LDL.LU.64 R14, [R1+0x340] ;  /* 0x00034000010e7983 */ /* 0x000ea80000300a00 */
[----:B------:R-:W2:Y:S01]  /*d440*/  LDL.LU.64 R20, [R1+0x338] ;  /* 0x0003380001147983 */ /* 0x000ea20000300a00 */
[----:B------:R-:W-:Y:S01]  /*d450*/  IADD3 R0, R16, -0x68, RZ ;  /* 0xffffff9810007810 */ /* 0x000fe20007ffe0ff */
[----:B----4-:R-:W-:Y:S01]  /*d460*/  IMAD.MOV.U32 R3, RZ, RZ, 0x3f ;  /* 0x0000003fff037424 */ /* 0x010fe200078e00ff */
[----:B------:R-:W-:Y:S01]  /*d470*/  ULDC UR4, c[0x0][0x18c] ;  /* 0x0000630000047ab9 */ /* 0x000fe20000000800 */
[----:B------:R-:W-:Y:S01]  /*d480*/  IMAD.WIDE R244, R252, 0x4, R26 ;  /* 0x00000004fcf47825 */ /* 0x000fe200078e021a */
[----:B------:R-:W-:Y:S01]  /*d490*/  ISETP.GE.U32.AND P5, PT, R0, 0x7fffff59, PT ;  /* 0x7fffff590000780c */ /* 0x000fe20003fa6070 */
[----:B------:R1:W-:Y:S01]  /*d4a0*/  LDGSTS.E [R17+0x18c00], [R242.64], !P3 ;  /* 0x18c00000f2117fae */ /* 0x0003e2000d921848 */
[----:B------:R-:W-:-:S02]  /*d4b0*/  IADD3 R0, R16, -0x70, RZ ;  /* 0xffffff9010007810 */ /* 0x000fc40007ffe0ff */
[----:B------:R-:W-:Y:S01]  /*d4c0*/  IADD3 R3, R3, c[0x0][0x180], RZ ;  /* 0x0000600003037a10 */ /* 0x000fe20007ffe0ff */
[----:B------:R-:W-:Y:S01]  /*d4d0*/  USHF.L.U32 UR4, UR4, 0x6, URZ ;  /* 0x0000000604047899 */ /* 0x000fe2000800063f */
[----:B------:R-:W-:Y:S01]  /*d4e0*/  ISETP.GE.U32.AND P0, PT, R0, 0x7fffff51, PT ;  /* 0x7fffff510000780c */ /* 0x000fe20003f06070 */
[----:B------:R-:W-:Y:S01]  /*d4f0*/  IMAD.WIDE R24, R252, 0x4, R24 ;  /* 0x00000004fc187825 */ /* 0x000fe200078e0218 */
[----:B------:R-:W-:Y:S01]  /*d500*/  IADD3 R0, R16, -0x74, RZ ;  /* 0xffffff8c10007810 */ /* 0x000fe20007ffe0ff */
[----:B------:R1:W-:Y:S01]  /*d510*/  LDGSTS.E [R17+0x18e00], [R28.64], !P3 ;  /* 0x18e000001c117fae */ /* 0x0003e2000d921848 */
[----:B------:R-:W-:Y:S02]  /*d520*/  SEL R2, RZ, 0x4, P6 ;  /* 0x00000004ff027807 */ /* 0x000fe40003000000 */
[----:B------:R-:W-:Y:S01]  /*d530*/  ISETP.GE.U32.AND P1, PT, R0, 0x7fffff4d, PT ;  /* 0x7fffff4d0000780c */ /* 0x000fe20003f26070 */
[----:B------:R1:W-:Y:S01]  /*d540*/  LDGSTS.E [R17+0x19c00], [R244.64], !P5 ;  /* 0x19c00000f4117fae */ /* 0x0003e2000e921848 */
[----:B------:R-:W-:-:S02]  /*d550*/  IADD3 R0, R16, -0x78, RZ ;  /* 0xffffff8810007810 */ /* 0x000fc40007ffe0ff */
[----:B------:R-:W-:Y:S01]  /*d560*/  ISETP.GT.AND P6, PT, R3, 0x7f, PT ;  /* 0x0000007f0300780c */ /* 0x000fe20003fc4270 */
[----:B------:R1:W-:Y:S01]  /*d570*/  LDGSTS.E [R17+0x19e00], [R24.64], !P5 ;  /* 0x19e0000018117fae */ /* 0x0003e2000e921848 */
[----:B------:R-:W-:Y:S01]  /*d580*/  ISETP.GE.U32.AND P3, PT, R0, 0x7fffff49, PT ;  /* 0x7fffff490000780c */ /* 0x000fe20003f66070 */
[----:B------:R-:W-:Y:S01]  /*d590*/  IMAD.U32 R0, RZ, RZ, UR4 ;  /* 0x00000004ff007e24 */ /* 0x000fe2000f8e00ff */
[----:B------:R-:W-:Y:S02]  /*d5a0*/  IADD3 R3, R16, -0x7c, RZ ;  /* 0xffffff8410037810 */ /* 0x000fe40007ffe0ff */
[----:B------:R-:W-:Y:S02]  /*d5b0*/  SEL R2, R2, RZ, P6 ;  /* 0x000000ff02027207 */ /* 0x000fe40003000000 */
[----:B------:R-:W-:Y:S02]  /*d5c0*/  ISETP.GE.U32.AND P6, PT, R3, 0x7fffff45, PT ;  /* 0x7fffff450300780c */ /* 0x000fe40003fc6070 */
[----:B------:R-:W-:Y:S01]  /*d5d0*/  ISETP.NE.U32.AND P5, PT, R2, RZ, PT ;  /* 0x000000ff0200720c */ /* 0x000fe20003fa5070 */
[----:B------:R-:W-:Y:S01]  /*d5e0*/  STL.64 [R1+0x398], R24 ;  /* 0x0003981801007387 */ /* 0x000fe20000100a00 */
[----:B---3--:R-:W-:-:S04]  /*d5f0*/  IMAD.WIDE R2, R0, 0x4, R8 ;  /* 0x0000000400027825 */ /* 0x008fc800078e0208 */
[C---:B-1----:R-:W-:Y:S01]  /*d600*/  IMAD.WIDE R16, R0.reuse, 0x4, R248 ;  /* 0x0000000400107825 */ /* 0x042fe200078e02f8 */
[----:B------:R1:W-:Y:S03]  /*d610*/  STL.64 [R1+0x388], R2 ;  /* 0x0003880201007387 */ /* 0x0003e60000100a00 */
[C---:B------:R-:W-:Y:S01]  /*d620*/  IMAD.WIDE R8, R0.reuse, 0x4, R246 ;  /* 0x0000000400087825 */ /* 0x040fe200078e02f6 */
[----:B------:R-:W-:Y:S04]  /*d630*/  STL.64 [R1+0x380], R16 ;  /* 0x0003801001007387 */ /* 0x000fe80000100a00 */
[----:B------:R-:W3:Y:S01]  /*d640*/  LDL.LU.64 R246, [R1+0x330] ;  /* 0x0003300001f67983 */ /* 0x000ee20000300a00 */
[----:B-1----:R-:W-:-:S03]  /*d650*/  IMAD.WIDE R2, R0, 0x4, R22 ;  /* 0x0000000400027825 */ /* 0x002fc600078e0216 */
[----:B------:R2:W-:Y:S01]  /*d660*/  STL.64 [R1+0x378], R8 ;  /* 0x0003780801007387 */ /* 0x0005e20000100a00 */
[----:B-----5:R-:W-:-:S03]  /*d670*/  IMAD.WIDE R4, R0, 0x4, R4 ;  /* 0x0000000400047825 */ /* 0x020fc600078e0204 */
[----:B------:R-:W4:Y:S04]  /*d680*/  LDL.LU.64 R22, [R1+0x328] ;  /* 0x0003280001167983 */ /* 0x000f280000300a00 */
[----:B------:R1:W-:Y:S01]  /*d690*/  STL.64 [R1+0x448], R2 ;  /* 0x0004480201007387 */ /* 0x0003e20000100a00 */
[----:B--2---:R-:W-:-:S05]  /*d6a0*/  IMAD.WIDE R8, R0, 0x4, R10 ;  /* 0x0000000400087825 */ /* 0x004fca00078e020a */
[----:B------:R-:W-:Y:S01]  /*d6b0*/  STL.64 [R1+0x368], R8 ;  /* 0x0003680801007387 */ /* 0x000fe20000100a00 */
[----:B-1----:R-:W-:-:S03]  /*d6c0*/  IMAD.WIDE R2, R0, 0x4, R6 ;  /* 0x0000000400027825 */ /* 0x002fc600078e0206 */
[----:B------:R-:W2:Y:S04]  /*d6d0*/  LDL.LU.64 R6, [R1+0x320] ;  /* 0x0003200001067983 */ /* 0x000ea80000300a00 */
[----:B------:R1:W-:Y:S04]  /*d6e0*/  STL.64 [R1+0x360], R4 ;  /* 0x0003600401007387 */ /* 0x0003e80000100a00 */
[----:B------:R5:W-:Y:S01]  /*d6f0*/  STL.64 [R1+0x358], R2 ;  /* 0x0003580201007387 */ /* 0x000be20000100a00 */
[----:B-1----:R-:W-:-:S04]  /*d700*/  IMAD.WIDE R4, R0, 0x4, R12 ;  /* 0x0000000400047825 */ /* 0x002fc800078e020c */
[C---:B-----5:R-:W-:Y:S02]  /*d710*/  IMAD.WIDE R2, R0.reuse, 0x4, R250 ;  /* 0x0000000400027825 */ /* 0x060fe400078e02fa */
[----:B------:R-:W5:Y:S04]  /*d720*/  LDL.LU.64 R250, [R1+0x318] ;  /* 0x0003180001fa7983 */ /* 0x000f680000300a00 */
[----:B------:R-:W-:Y:S04]  /*d730*/  STL.64 [R1+0x440], R4 ;  /* 0x0004400401007387 */ /* 0x000fe80000100a00 */
[----:B------:R1:W-:Y:S02]  /*d740*/  STL.64 [R1+0x348], R2 ;  /* 0x0003480201007387 */ /* 0x0003e40000100a00 */
[----:B-1----:R-:W-:-:S02]  /*d750*/  IMAD.WIDE R2, R0, 0x4, R20 ;  /* 0x0000000400027825 */ /* 0x002fc400078e0214 */
[----:B------:R-:W5:Y:S02]  /*d760*/  LDL.LU.64 R20, [R1+0x310] ;  /* 0x0003100001147983 */ /* 0x000f640000300a00 */
[----:B------:R-:W-:-:S05]  /*d770*/  IMAD.WIDE R4, R0, 0x4, R14 ;  /* 0x0000000400047825 */ /* 0x000fca00078e020e */
[----:B------:R-:W-:Y:S04]  /*d780*/  STL.64 [R1+0x340], R4 ;  /* 0x0003400401007387 */ /* 0x000fe80000100a00 */
[----:B------:R-:W5:Y:S04]  /*d790*/  LDL.LU.64 R198, [R1+0x308] ;  /* 0x0003080001c67983 */ /* 0x000f680000300a00 */
[----:B------:R1:W-:Y:S04]  /*d7a0*/  STL.64 [R1+0x338], R2 ;  /* 0x0003380201007387 */ /* 0x0003e80000100a00 */
[----:B------:R-:W5:Y:S04]  /*d7b0*/  LDL.LU.64 R190, [R1+0x300] ;  /* 0x0003000001be7983 */ /* 0x000f680000300a00 */
        /* <DEDUP_REMOVED lines=12> */
[----:B-1----:R-:W5:Y:S04]  /*d880*/  LDL.LU.64 R2, [R1+0x298] ;  /* 0x0002980001027983 */ /* 0x002f680000300a00 */
[----:B------:R-:W5:Y:S04]  /*d890*/  LDL.LU.64 R16, [R1+0x290] ;  /* 0x0002900001107983 */ /* 0x000f680000300a00 */
[----:B------:R-:W5:Y:S04]  /*d8a0*/  LDL.LU.64 R8, [R1+0x288] ;  /* 0x0002880001087983 */ /* 0x000f680000300a00 */
[----:B------:R-:W5:Y:S04]  /*d8b0*/  LDL.LU.64 R248, [R1+0x280] ;  /* 0x0002800001f87983 */ /* 0x000f680000300a00 */
[----:B------:R-:W5:Y:S04]  /*d8c0*/  LDL.LU.64 R10, [R1+0x278] ;  /* 0x00027800010a7983 */ /* 0x000f680000300a00 */
[----:B------:R-:W5:Y:S01]  /*d8d0*/  LDL.LU.64 R4, [R1+0x268] ;  /* 0x0002680001047983 */ /* 0x000f620000300a00 */
[----:B---3--:R-:W-:-:S05]  /*d8e0*/  IMAD.WIDE R12, R0, 0x4, R246 ;  /* 0x00000004000c7825 */ /* 0x008fca00078e02f6 */
[----:B------:R1:W-:Y:S01]  /*d8f0*/  STL.64 [R1+0x438], R12 ;  /* 0x0004380c01007387 */ /* 0x0003e20000100a00 */
[----:B----4-:R-:W-:-:S03]  /*d900*/  IMAD.WIDE R14, R0, 0x4, R22 ;  /* 0x00000004000e7825 */ /* 0x010fc600078e0216 */
[----:B-1----:R-:W3:Y:S04]  /*d910*/  LDL.LU.64 R12, [R1+0x260] ;  /* 0x00026000010c7983 */ /* 0x002ee80000300a00 */
[----:B------:R1:W-:Y:S04]  /*d920*/  STL.64 [R1+0x328], R14 ;  /* 0x0003280e01007387 */ /* 0x0003e80000100a00 */
[----:B------:R-:W4:Y:S01]  /*d930*/  LDL.LU.64 R22, [R1+0x258] ;  /* 0x0002580001167983 */ /* 0x000f220000300a00 */
[----:B--2---:R-:W-:-:S03]  /*d940*/  IMAD.WIDE R246, R0, 0x4, R6 ;  /* 0x0000000400f67825 */ /* 0x004fc600078e0206 */
[----:B-1----:R-:W2:Y:S04]  /*d950*/  LDL.LU.64 R14, [R1+0x250] ;  /* 0x00025000010e7983 */ /* 0x002ea80000300a00 */
[----:B------:R-:W2:Y:S04]  /*d960*/  LDL.LU.64 R6, [R1+0x248] ;  /* 0x0002480001067983 */ /* 0x000ea80000300a00 */
[----:B------:R1:W-:Y:S01]  /*d970*/  STL.64 [R1+0x320], R246 ;  /* 0x000320f601007387 */ /* 0x0003e20000100a00 */
[----:B-----5:R-:W-:-:S03]  /*d980*/  IMAD.WIDE R250, R0, 0x4, R250 ;  /* 0x0000000400fa7825 */ /* 0x020fc600078e02fa */
[----:B-1----:R-:W5:Y:S04]  /*d990*/  LDL.LU.64 R246, [R1+0x240] ;  /* 0x0002400001f67983 */ /* 0x002f680000300a00 */
[----:B------:R1:W-:Y:S04]  /*d9a0*/  STL.64 [R1+0x318], R250 ;  /* 0x000318fa01007387 */ /* 0x0003e80000100a00 */
[----:B-1----:R-:W2:Y:S01]  /*d9b0*/  LDL.LU.64 R250, [R1+0x238] ;  /* 0x0002380001fa7983 */ /* 0x002ea20000300a00 */
[----:B------:R-:W-:-:S05]  /*d9c0*/  IMAD.WIDE R20, R0, 0x4, R20 ;  /* 0x0000000400147825 */ /* 0x000fca00078e0214 */
[----:B------:R1:W-:Y:S04]  /*d9d0*/  STL.64 [R1+0x430], R20 ;  /* 0x0004301401007387 */ /* 0x0003e80000100a00 */
[----:B-1----:R-:W2:Y:S01]  /*d9e0*/  LDL.LU.64 R20, [R1+0x12a0] ;  /* 0x0012a00001147983 */ /* 0x002ea20000300a00 */
[----:B------:R-:W-:-:S04]  /*d9f0*/  IMAD.WIDE R198, R0, 0x4, R198 ;  /* 0x0000000400c67825 */ /* 0x000fc800078e02c6 */
[C---:B------:R-:W-:Y:S01]  /*da00*/  IMAD.WIDE R190, R0.reuse, 0x4, R190 ;  /* 0x0000000400be7825 */ /* 0x040fe200078e02be */
[----:B------:R1:W-:Y:S04]  /*da10*/  STL.64 [R1+0x308], R198 ;  /* 0x000308c601007387 */ /* 0x0003e80000100a00 */
[----:B------:R1:W-:Y:S02]  /*da20*/  STL.64 [R1+0x300], R190 ;  /* 0x000300be01007387 */ /* 0x0003e40000100a00 */
[----:B-1----:R-:W-:-:S04]  /*da30*/  IMAD.WIDE R198, R0, 0x4, R174 ;  /* 0x0000000400c67825 */ /* 0x002fc800078e02ae */
[C---:B------:R-:W-:Y:S01]  /*da40*/  IMAD.WIDE R190, R0.reuse, 0x4, R44 ;  /* 0x0000000400be7825 */ /* 0x040fe200078e022c */
[----:B------:R-:W-:Y:S03]  /*da50*/  STL.64 [R1+0x2f8], R198 ;  /* 0x0002f8c601007387 */ /* 0x000fe60000100a00 */
        /* <DEDUP_REMOVED lines=27> */
[----:B------:R2:W-:Y:S03]  /*dc10*/  STL.64 [R1+0x288], R2 ;  /* 0x0002880201007387 */ /* 0x0005e60000100a00 */
[C---:B------:R-:W-:Y:S01]  /*dc20*/  IMAD.WIDE R8, R0.reuse, 0x4, R10 ;  /* 0x0000000400087825 */ /* 0x040fe200078e020a */
[----:B------:R-:W-:Y:S03]  /*dc30*/  STL.64 [R1+0x280], R16 ;  /* 0x0002801001007387 */ /* 0x000fe60000100a00 */
[----:B--2---:R-:W-:-:S02]  /*dc40*/  IMAD.WIDE R2, R0, 0x4, R20 ;  /* 0x0000000400027825 */ /* 0x004fc400078e0214 */
[----:B------:R-:W2:Y:S04]  /*dc50*/  LDL.LU.64 R20, [R1+0x228] ;  /* 0x0002280001147983 */ /* 0x000ea80000300a00 */
[----:B------:R1:W-:Y:S04]  /*dc60*/  STL.64 [R1+0x278], R8 ;  /* 0x0002780801007387 */ /* 0x0003e80000100a00 */
[----:B------:R4:W-:Y:S01]  /*dc70*/  STL.64 [R1+0x350], R2 ;  /* 0x0003500201007387 */ /* 0x0009e20000100a00 */
[----:B-1----:R-:W-:-:S04]  /*dc80*/  IMAD.WIDE R8, R0, 0x4, R4 ;  /* 0x0000000400087825 */ /* 0x002fc800078e0204 */
[C---:B---3--:R-:W-:Y:S01]  /*dc90*/  IMAD.WIDE R4, R0.reuse, 0x4, R12 ;  /* 0x0000000400047825 */ /* 0x048fe200078e020c */
[----:B------:R5:W-:Y:S03]  /*dca0*/  STL.64 [R1+0x268], R8 ;  /* 0x0002680801007387 */ /* 0x000be60000100a00 */
[C---:B----4-:R-:W-:Y:S02]  /*dcb0*/  IMAD.WIDE R2, R0.reuse, 0x4, R22 ;  /* 0x0000000400027825 */ /* 0x050fe400078e0216 */
[----:B------:R-:W3:Y:S04]  /*dcc0*/  LDL.LU.64 R22, [R1+0x220] ;  /* 0x0002200001167983 */ /* 0x000ee80000300a00 */
[----:B------:R1:W-:Y:S04]  /*dcd0*/  STL.64 [R1+0x260], R4 ;  /* 0x0002600401007387 */ /* 0x0003e80000100a00 */
[----:B------:R4:W-:Y:S01]  /*dce0*/  STL.64 [R1+0x258], R2 ;  /* 0x0002580201007387 */ /* 0x0009e20000100a00 */
[----:B-----5:R-:W-:-:S04]  /*dcf0*/  IMAD.WIDE R8, R0, 0x4, R246 ;  /* 0x0000000400087825 */ /* 0x020fc800078e02f6 */
[----:B-1----:R-:W-:-:S04]  /*dd00*/  IMAD.WIDE R4, R0, 0x4, R14 ;  /* 0x0000000400047825 */ /* 0x002fc800078e020e */
[C---:B----4-:R-:W-:Y:S02]  /*dd10*/  IMAD.WIDE R2, R0.reuse, 0x4, R6 ;  /* 0x0000000400027825 */ /* 0x050fe400078e0206 */
[----:B------:R-:W4:Y:S04]  /*dd20*/  LDL.LU.64 R6, [R1+0x218] ;  /* 0x0002180001067983 */ /* 0x000f280000300a00 */
[----:B------:R1:W-:Y:S04]  /*dd30*/  STL.64 [R1+0x330], R4 ;  /* 0x0003300401007387 */ /* 0x0003e80000100a00 */
[----:B------:R5:W-:Y:S04]  /*dd40*/  STL.64 [R1+0x248], R2 ;  /* 0x0002480201007387 */ /* 0x000be80000100a00 */
[----:B------:R-:W-:Y:S01]  /*dd50*/  STL.64 [R1+0x240], R8 ;  /* 0x0002400801007387 */ /* 0x000fe20000100a00 */
[----:B-1----:R-:W-:-:S03]  /*dd60*/  IMAD.WIDE R4, R0, 0x4, R250 ;  /* 0x0000000400047825 */ /* 0x002fc600078e02fa */
[----:B------:R-:W4:Y:S01]  /*dd70*/  LDL.LU.64 R44, [R1+0x210] ;  /* 0x00021000012c7983 */ /* 0x000f220000300a00 */
[----:B-----5:R-:W-:-:S03]  /*dd80*/  IMAD.WIDE R2, R0, 0x4, R18 ;  /* 0x0000000400027825 */ /* 0x020fc600078e0212 */
        /* <DEDUP_REMOVED lines=23> */
[----:B--2---:R-:W-:-:S05]  /*df00*/  IMAD.WIDE R4, R0, 0x4, R20 ;  /* 0x0000000400047825 */ /* 0x004fca00078e0214 */
[----:B------:R1:W-:Y:S04]  /*df10*/  STL.64 [R1+0x228], R4 ;  /* 0x0002280401007387 */ /* 0x0003e80000100a00 */
[----:B------:R-:W2:Y:S04]  /*df20*/  LDL.LU.64 R20, [R1+0x160] ;  /* 0x0001600001147983 */ /* 0x000ea80000300a00 */
[----:B-1----:R-:W2:Y:S04]  /*df30*/  LDL.LU.64 R4, [R1+0x158] ;  /* 0x0001580001047983 */ /* 0x002ea80000300a00 */
[----:B------:R-:W2:Y:S01]  /*df40*/  LDL.LU.64 R12, [R1+0x150] ;  /* 0x00015000010c7983 */ /* 0x000ea20000300a00 */
[----:B---3--:R-:W-:-:S05]  /*df50*/  IMAD.WIDE R14, R0, 0x4, R22 ;  /* 0x00000004000e7825 */ /* 0x008fca00078e0216 */
[----:B------:R1:W-:Y:S04]  /*df60*/  STL.64 [R1+0x220], R14 ;  /* 0x0002200e01007387 */ /* 0x0003e80000100a00 */
[----:B-1----:R-:W3:Y:S04]  /*df70*/  LDL.LU.64 R14, [R1+0x148] ;  /* 0x00014800010e7983 */ /* 0x002ee80000300a00 */
[----:B------:R-:W3:Y:S01]  /*df80*/  LDL.LU.64 R22, [R1+0x140] ;  /* 0x0001400001167983 */ /* 0x000ee20000300a00 */
[----:B----4-:R-:W-:-:S05]  /*df90*/  IMAD.WIDE R6, R0, 0x4, R6 ;  /* 0x0000000400067825 */ /* 0x010fca00078e0206 */
[----:B------:R1:W-:Y:S01]  /*dfa0*/  STL.64 [R1+0x218], R6 ;  /* 0x0002180601007387 */ /* 0x0003e20000100a00 */
[----:B------:R-:W-:-:S03]  /*dfb0*/  IMAD.WIDE R44, R0, 0x4, R44 ;  /* 0x00000004002c7825 */ /* 0x000fc600078e022c */
[----:B-1----:R-:W4:Y:S04]  /*dfc0*/  LDL.LU.64 R6, [R1+0x138] ;  /* 0x0001380001067983 */ /* 0x002f280000300a00 */
[----:B------:R1:W-:Y:S01]  /*dfd0*/  STL.64 [R1+0x2f0], R44 ;  /* 0x0002f02c01007387 */ /* 0x0003e20000100a00 */
[----:B-----5:R-:W-:-:S04]  /*dfe0*/  IMAD.WIDE R42, R0, 0x4, R42 ;  /* 0x00000004002a7825 */ /* 0x020fc800078e022a */
[C---:B------:R-:W-:Y:S01]  /*dff0*/  IMAD.WIDE R246, R0.reuse, 0x4, R246 ;  /* 0x0000000400f67825 */ /* 0x040fe200078e02f6 */
[----:B-1----:R-:W5:Y:S03]  /*e000*/  LDL.LU.64 R44, [R1+0x1298] ;  /* 0x00129800012c7983 */ /* 0x002f660000300a00 */
[C---:B------:R-:W-:Y:S01]  /*e010*/  IMAD.WIDE R250, R0.reuse, 0x4, R250 ;  /* 0x0000000400fa7825 */ /* 0x040fe200078e02fa */
[----:B------:R1:W-:Y:S04]  /*e020*/  STL.64 [R1+0x208], R42 ;  /* 0x0002082a01007387 */ /* 0x0003e80000100a00 */
[----:B-1----:R-:W5:Y:S04]  /*e030*/  LDL.LU.64 R42, [R1+0x1290] ;  /* 0x00129000012a7983 */ /* 0x002f680000300a00 */
[----:B------:R1:W-:Y:S04]  /*e040*/  STL.64 [R1+0x200], R246 ;  /* 0x000200f601007387 */ /* 0x0003e80000100a00 */
[----:B-1----:R-:W5:Y:S04]  /*e050*/  LDL.LU.64 R246, [R1+0x1288] ;  /* 0x0012880001f67983 */ /* 0x002f680000300a00 */
[----:B------:R1:W-:Y:S04]  /*e060*/  STL.64 [R1+0x1f8], R250 ;  /* 0x0001f8fa01007387 */ /* 0x0003e80000100a00 */
[----:B-1----:R-:W5:Y:S01]  /*e070*/  LDL.LU.64 R250, [R1+0x1280] ;  /* 0x0012800001fa7983 */ /* 0x002f620000300a00 */
[----:B------:R-:W-:-:S04]  /*e080*/  IMAD.WIDE R198, R0, 0x4, R198 ;  /* 0x0000000400c67825 */ /* 0x000fc800078e02c6 */
        /* <DEDUP_REMOVED lines=27> */
[----:B------:R1:W-:Y:S03]  /*e240*/  STL.64 [R1+0x188], R16 ;  /* 0x0001881001007387 */ /* 0x0003e60000100a00 */
[----:B-1----:R-:W-:-:S02]  /*e250*/  IMAD.WIDE R2, R0, 0x4, R18 ;  /* 0x0000000400027825 */ /* 0x002fc400078e0212 */
[----:B------:R-:W5:Y:S02]  /*e260*/  LDL.LU.64 R18, [R1+0x128] ;  /* 0x0001280001127983 */ /* 0x000f640000300a00 */
[C---:B------:R-:W-:Y:S02]  /*e270*/  IMAD.WIDE R16, R0.reuse, 0x4, R248 ;  /* 0x0000000400107825 */ /* 0x040fe400078e02f8 */
[----:B------:R1:W-:Y:S04]  /*e280*/  STL.64 [R1+0x180], R8 ;  /* 0x0001800801007387 */ /* 0x0003e80000100a00 */
[----:B------:R2:W-:Y:S04]  /*e290*/  STL.64 [R1+0x178], R2 ;  /* 0x0001780201007387 */ /* 0x0005e80000100a00 */
[----:B------:R-:W-:Y:S01]  /*e2a0*/  STL.64 [R1+0x250], R16 ;  /* 0x0002501001007387 */ /* 0x000fe20000100a00 */
[----:B-1----:R-:W-:-:S04]  /*e2b0*/  IMAD.WIDE R8, R0, 0x4, R10 ;  /* 0x0000000400087825 */ /* 0x002fc800078e020a */
[C---:B--2---:R-:W-:Y:S02]  /*e2c0*/  IMAD.WIDE R2, R0.reuse, 0x4, R20 ;  /* 0x0000000400027825 */ /* 0x044fe400078e0214 */
[----:B------:R-:W2:Y:S04]  /*e2d0*/  LDL.LU.64 R20, [R1+0x120] ;  /* 0x0001200001147983 */ /* 0x000ea80000300a00 */
[----:B------:R-:W-:Y:S01]  /*e2e0*/  STL.64 [R1+0x168], R8 ;  /* 0x0001680801007387 */ /* 0x000fe20000100a00 */
[----:B------:R-:W-:-:S03]  /*e2f0*/  IMAD.WIDE R4, R0, 0x4, R4 ;  /* 0x0000000400047825 */ /* 0x000fc600078e0204 */
[----:B------:R1:W-:Y:S04]  /*e300*/  STL.64 [R1+0x160], R2 ;  /* 0x0001600201007387 */ /* 0x0003e80000100a00 */
[----:B------:R-:W2:Y:S04]  /*e310*/  LDL.LU.64 R190, [R1+0x118] ;  /* 0x0001180001be7983 */ /* 0x000ea80000300a00 */
[----:B------:R3:W-:Y:S01]  /*e320*/  STL.64 [R1+0x158], R4 ;  /* 0x0001580401007387 */ /* 0x0007e20000100a00 */
[----:B-1----:R-:W-:-:S05]  /*e330*/  IMAD.WIDE R2, R0, 0x4, R12 ;  /* 0x0000000400027825 */ /* 0x002fca00078e020c */
[----:B------:R4:W-:Y:S01]  /*e340*/  STL.64 [R1+0x230], R2 ;  /* 0x0002300201007387 */ /* 0x0009e20000100a00 */
[----:B---3--:R-:W-:-:S04]  /*e350*/  IMAD.WIDE R8, R0, 0x4, R14 ;  /* 0x0000000400087825 */ /* 0x008fc800078e020e */
[C---:B------:R-:W-:Y:S01]  /*e360*/  IMAD.WIDE R4, R0.reuse, 0x4, R22 ;  /* 0x0000000400047825 */ /* 0x040fe200078e0216 */
[----:B------:R-:W-:Y:S04]  /*e370*/  STL.64 [R1+0x148], R8 ;  /* 0x0001480801007387 */ /* 0x000fe80000100a00 */
[----:B------:R-:W3:Y:S04]  /*e380*/  LDL.LU.64 R40, [R1+0x108] ;  /* 0x0001080001287983 */ /* 0x000ee80000300a00 */
[----:B------:R-:W-:Y:S04]  /*e390*/  STL.64 [R1+0x140], R4 ;  /* 0x0001400401007387 */ /* 0x000fe80000100a00 */
[----:B------:R-:W3:Y:S01]  /*e3a0*/  LDL.LU.64 R198, [R1+0x100] ;  /* 0x0001000001c67983 */ /* 0x000ee20000300a00 */
[----:B----4-:R-:W-:-:S05]  /*e3b0*/  IMAD.WIDE R2, R0, 0x4, R6 ;  /* 0x0000000400027825 */ /* 0x010fca00078e0206 */
[----:B------:R5:W-:Y:S04]  /*e3c0*/  STL.64 [R1+0x138], R2 ;  /* 0x0001380201007387 */ /* 0x000be80000100a00 */
[----:B------:R-:W4:Y:S04]  /*e3d0*/  LDL.LU.64 R38, [R1+0xf8] ;  /* 0x0000f80001267983 */ /* 0x000f280000300a00 */
[----:B------:R-:W4:Y:S01]  /*e3e0*/  LDL.LU.64 R36, [R1+0xf0] ;  /* 0x0000f00001247983 */ /* 0x000f220000300a00 */
[----:B-----5:R-:W-:-:S05]  /*e3f0*/  IMAD.WIDE R2, R0, 0x4, R250 ;  /* 0x0000000400027825 */ /* 0x020fca00078e02fa */
[----:B------:R1:W-:Y:S04]  /*e400*/  STL.64 [R1+0x210], R2 ;  /* 0x0002100201007387 */ /* 0x0003e80000100a00 */
        /* <DEDUP_REMOVED lines=11> */
[----:B------:R-:W5:Y:S04]  /*e4c0*/  LDL.LU.64 R4, [R1+0x90] ;  /* 0x0000900001047983 */ /* 0x000f680000300a00 */
[----:B------:R-:W5:Y:S04]  /*e4d0*/  LDL.LU.64 R12, [R1+0x88] ;  /* 0x00008800010c7983 */ /* 0x000f680000300a00 */
[----:B------:R-:W5:Y:S04]  /*e4e0*/  LDL.LU.64 R14, [R1+0x80] ;  /* 0x00008000010e7983 */ /* 0x000f680000300a00 */
[----:B------:R-:W5:Y:S01]  /*e4f0*/  LDL.LU.64 R22, [R1+0x78] ;  /* 0x0000780001167983 */ /* 0x000f620000300a00 */
[----:B------:R-:W-:-:S03]  /*e500*/  IMAD.WIDE R18, R0, 0x4, R18 ;  /* 0x0000000400127825 */ /* 0x000fc600078e0212 */
[----:B------:R-:W5:Y:S04]  /*e510*/  LDL.LU.64 R6, [R1+0x68] ;  /* 0x0000680001067983 */ /* 0x000f680000300a00 */
[----:B------:R-:W5:Y:S01]  /*e520*/  LDL.LU.64 R250, [R1+0x60] ;  /* 0x0000600001fa7983 */ /* 0x000f620000300a00 */
[----:B------:R-:W-:-:S03]  /*e530*/  IMAD.WIDE R246, R0, 0x4, R246 ;  /* 0x0000000400f67825 */ /* 0x000fc600078e02f6 */
[----:B------:R1:W-:Y:S04]  /*e540*/  STL.64 [R1+0x128], R18 ;  /* 0x0001281201007387 */ /* 0x0003e80000100a00 */
[----:B-1----:R-:W5:Y:S04]  /*e550*/  LDL.LU.64 R18, [R1+0x58] ;  /* 0x0000580001127983 */ /* 0x002f680000300a00 */
[----:B------:R-:W5:Y:S01]  /*e560*/  LDL.LU.64 R174, [R1+0x48] ;  /* 0x0000480001ae7983 */ /* 0x000f620000300a00 */
[----:B--2---:R-:W-:-:S05]  /*e570*/  IMAD.WIDE R20, R0, 0x4, R20 ;  /* 0x0000000400147825 */ /* 0x004fca00078e0214 */
[----:B------:R1:W-:Y:S01]  /*e580*/  STL.64 [R1+0x120], R20 ;  /* 0x0001201401007387 */ /* 0x0003e20000100a00 */
[----:B------:R-:W-:-:S03]  /*e590*/  IMAD.WIDE R190, R0, 0x4, R190 ;  /* 0x0000000400be7825 */ /* 0x000fc600078e02be */
[----:B-1----:R-:W2:Y:S04]  /*e5a0*/  LDL.LU.64 R20, [R1+0x40] ;  /* 0x0000400001147983 */ /* 0x002ea80000300a00 */
[----:B------:R1:W-:Y:S04]  /*e5b0*/  STL.64 [R1+0x118], R190 ;  /* 0x000118be01007387 */ /* 0x0003e80000100a00 */
[----:B-1----:R-:W2:Y:S04]  /*e5c0*/  LDL.LU.64 R190, [R1+0x28] ;  /* 0x0000280001be7983 */ /* 0x002ea80000300a00 */
[----:B------:R1:W-:Y:S01]  /*e5d0*/  STL.64 [R1+0x1f0], R246 ;  /* 0x0001f0f601007387 */ /* 0x0003e20000100a00 */
[----:B---3--:R-:W-:-:S04]  /*e5e0*/  IMAD.WIDE R40, R0, 0x4, R40 ;  /* 0x0000000400287825 */ /* 0x008fc800078e0228 */
[C---:B------:R-:W-:Y:S01]  /*e5f0*/  IMAD.WIDE R198, R0.reuse, 0x4, R198 ;  /* 0x0000000400c67825 */ /* 0x040fe200078e02c6 */
[----:B-1----:R-:W3:Y:S04]  /*e600*/  LDL.LU.64 R246, [R1+0x20] ;  /* 0x0000200001f67983 */ /* 0x002ee80000300a00 */
[----:B------:R1:W-:Y:S01]  /*e610*/  STL.64 [R1+0x108], R40 ;  /* 0x0001082801007387 */ /* 0x0003e20000100a00 */
[----:B----4-:R-:W-:-:S03]  /*e620*/  IMAD.WIDE R38, R0, 0x4, R38 ;  /* 0x0000000400267825 */ /* 0x010fc600078e0226 */
[----:B-1----:R-:W4:Y:S01]  /*e630*/  LDL.LU.64 R40, [R1+0x1278] ;  /* 0x0012780001287983 */ /* 0x002f220000300a00 */
[----:B------:R-:W-:-:S03]  /*e640*/  IMAD.WIDE R36, R0, 0x4, R36 ;  /* 0x0000000400247825 */ /* 0x000fc600078e0224 */
[----:B------:R1:W-:Y:S04]  /*e650*/  STL.64 [R1+0x100], R198 ;  /* 0x000100c601007387 */ /* 0x0003e80000100a00 */
[----:B-1----:R-:W2:Y:S04]  /*e660*/  LDL.LU.64 R198, [R1+0x8] ;  /* 0x0000080001c67983 */ /* 0x002ea80000300a00 */
[----:B------:R1:W-:Y:S04]  /*e670*/  STL.64 [R1+0xf8], R38 ;  /* 0x0000f82601007387 */ /* 0x0003e80000100a00 */
[----:B-1----:R-:W2:Y:S04]  /*e680*/  LDL.LU.64 R38, [R1+0x1270] ;  /* 0x0012700001267983 */ /* 0x002ea80000300a00 */
[----:B------:R1:W-:Y:S04]  /*e690*/  STL.64 [R1+0x1d0], R36 ;  /* 0x0001d02401007387 */ /* 0x0003e80000100a00 */
[----:B-1----:R-:W2:Y:S01]  /*e6a0*/  LDL.LU.64 R36, [R1+0x1268] ;  /* 0x0012680001247983 */ /* 0x002ea20000300a00 */
[----:B-----5:R-:W-:-:S04]  /*e6b0*/  IMAD.WIDE R34, R0, 0x4, R34 ;  /* 0x0000000400227825 */ /* 0x020fc800078e0222 */
[C---:B------:R-:W-:Y:S01]  /*e6c0*/  IMAD.WIDE R32, R0.reuse, 0x4, R32 ;  /* 0x0000000400207825 */ /* 0x040fe200078e0220 */
[----:B------:R1:W-:Y:S03]  /*e6d0*/  STL.64 [R1+0xe8], R34 ;  /* 0x0000e82201007387 */ /* 0x0003e60000100a00 */
[----:B------:R-:W-:-:S04]  /*e6e0*/  IMAD.WIDE R30, R0, 0x4, R30 ;  /* 0x00000004001e7825 */ /* 0x000fc800078e021e */
[C---:B------:R-:W-:Y:S01]  /*e6f0*/  IMAD.WIDE R28, R0.reuse, 0x4, R28 ;  /* 0x00000004001c7825 */ /* 0x040fe200078e021c */
[----:B-1----:R-:W5:Y:S03]  /*e700*/  LDL.LU.64 R34, [R1+0x1260] ;  /* 0x0012600001227983 */ /* 0x002f660000300a00 */
[C---:B------:R-:W-:Y:S01]  /*e710*/  IMAD.WIDE R26, R0.reuse, 0x4, R26 ;  /* 0x00000004001a7825 */ /* 0x040fe200078e021a */
[----:B------:R1:W-:Y:S03]  /*e720*/  STL.64 [R1+0xe0], R32 ;  /* 0x0000e02001007387 */ /* 0x0003e60000100a00 */
[----:B------:R-:W-:-:S04]  /*e730*/  IMAD.WIDE R24, R0, 0x4, R24 ;  /* 0x0000000400187825 */ /* 0x000fc800078e0218 */
[C---:B------:R-:W-:Y:S01]  /*e740*/  IMAD.WIDE R2, R0.reuse, 0x4, R2 ;  /* 0x0000000400027825 */ /* 0x040fe200078e0202 */
[----:B-1----:R-:W2:Y:S04]  /*e750*/  LDL.LU.64 R32, [R1+0x1258] ;  /* 0x0012580001207983 */ /* 0x002ea80000300a00 */
[----:B------:R1:W-:Y:S01]  /*e760*/  STL.64 [R1+0xd8], R30 ;  /* 0x0000d81e01007387 */ /* 0x0003e20000100a00 */
[----:B------:R-:W-:-:S04]  /*e770*/  IMAD.WIDE R16, R0, 0x4, R16 ;  /* 0x0000000400107825 */ /* 0x000fc800078e0210 */
[C---:B------:R-:W-:Y:S01]  /*e780*/  IMAD.WIDE R8, R0.reuse, 0x4, R8 ;  /* 0x0000000400087825 */ /* 0x040fe200078e0208 */
[----:B-1----:R-:W2:Y:S04]  /*e790*/  LDL.LU.64 R30, [R1+0x1250] ;  /* 0x00125000011e7983 */ /* 0x002ea80000300a00 */
[----:B------:R1:W-:Y:S01]  /*e7a0*/  STL.64 [R1+0x1b0], R28 ;  /* 0x0001b01c01007387 */ /* 0x0003e20000100a00 */
[----:B------:R-:W-:-:S03]  /*e7b0*/  IMAD.WIDE R248, R0, 0x4, R248 ;  /* 0x0000000400f87825 */ /* 0x000fc600078e02f8 */
        /* <DEDUP_REMOVED lines=13> */
[----:B------:R1:W-:Y:S04]  /*e890*/  STL.64 [R1+0xa8], R8 ;  /* 0x0000a80801007387 */ /* 0x0003e80000100a00 */
        /* <DEDUP_REMOVED lines=10> */
[----:B-1----:R-:W3:Y:S01]  /*e940*/  LDL.LU.64 R14, [R1+0x11f8] ;  /* 0x0011f800010e7983 */ /* 0x002ee20000300a00 */
[----:B------:R-:W-:-:S04]  /*e950*/  IMAD.WIDE R22, R0, 0x4, R22 ;  /* 0x0000000400167825 */ /* 0x000fc800078e0216 */
[C---:B------:R-:W-:Y:S01]  /*e960*/  IMAD.WIDE R6, R0.reuse, 0x4, R6 ;  /* 0x0000000400067825 */ /* 0x040fe200078e0206 */
[----:B------:R1:W-:Y:S03]  /*e970*/  STL.64 [R1+0x78], R22 ;  /* 0x0000781601007387 */ /* 0x0003e60000100a00 */
[----:B------:R-:W-:-:S04]  /*e980*/  IMAD.WIDE R250, R0, 0x4, R250 ;  /* 0x0000000400fa7825 */ /* 0x000fc800078e02fa */
[C---:B------:R-:W-:Y:S01]  /*e990*/  IMAD.WIDE R18, R0.reuse, 0x4, R18 ;  /* 0x0000000400127825 */ /* 0x040fe200078e0212 */
[----:B-1----:R-:W4:Y:S03]  /*e9a0*/  LDL.LU.64 R22, [R1+0x11f0] ;  /* 0x0011f00001167983 */ /* 0x002f260000300a00 */
[----:B--2---:R-:W-:-:S04]  /*e9b0*/  IMAD.WIDE R12, R0, 0x4, R12 ;  /* 0x00000004000c7825 */ /* 0x004fc800078e020c */
[----:B---3--:R-:W-:-:S05]  /*e9c0*/  IMAD.WIDE R14, R0, 0x4, R14 ;  /* 0x00000004000e7825 */ /* 0x008fca00078e020e */
[----:B------:R1:W-:Y:S04]  /*e9d0*/  STL.64 [R1+0x150], R14 ;  /* 0x0001500e01007387 */ /* 0x0003e80000100a00 */
[----:B-1----:R-:W2:Y:S04]  /*e9e0*/  LDL.LU.64 R14, [R1+0x11e8] ;  /* 0x0011e800010e7983 */ /* 0x002ea80000300a00 */
[----:B------:R1:W-:Y:S04]  /*e9f0*/  STL.64 [R1+0x68], R6 ;  /* 0x0000680601007387 */ /* 0x0003e80000100a00 */
[----:B-1----:R-:W3:Y:S04]  /*ea00*/  LDL.LU.64 R6, [R1+0x11e0] ;  /* 0x0011e00001067983 */ /* 0x002ee80000300a00 */
[----:B------:R1:W-:Y:S04]  /*ea10*/  STL.64 [R1+0x60], R250 ;  /* 0x000060fa01007387 */ /* 0x0003e80000100a00 */
[----:B-1----:R-:W2:Y:S04]  /*ea20*/  LDL.LU.64 R250, [R1+0x11d8] ;  /* 0x0011d80001fa7983 */ /* 0x002ea80000300a00 */
[----:B------:R1:W-:Y:S04]  /*ea30*/  STL.64 [R1+0x70], R18 ;  /* 0x0000701201007387 */ /* 0x0003e80000100a00 */
[----:B-1----:R-:W2:Y:S04]  /*ea40*/  LDL.LU.64 R18, [R1+0x11d0] ;  /* 0x0011d00001127983 */ /* 0x002ea80000300a00 */
[----:B------:R1:W-:Y:S04]  /*ea50*/  STL.64 [R1+0x130], R12 ;  /* 0x0001300c01007387 */ /* 0x0003e80000100a00 */
[----:B-1----:R-:W2:Y:S01]  /*ea60*/  LDL.LU.64 R12, [R1+0x11c8] ;  /* 0x0011c800010c7983 */ /* 0x002ea20000300a00 */
[----:B------:R-:W-:-:S04]  /*ea70*/  IMAD.WIDE R20, R0, 0x4, R20 ;  /* 0x0000000400147825 */ /* 0x000fc800078e0214 */
[C---:B------:R-:W-:Y:S01]  /*ea80*/  IMAD.WIDE R4, R0.reuse, 0x4, R4 ;  /* 0x0000000400047825 */ /* 0x040fe200078e0204 */
[----:B------:R1:W-:Y:S03]  /*ea90*/  STL.64 [R1+0x40], R20 ;  /* 0x0000401401007387 */ /* 0x0003e60000100a00 */
[C---:B------:R-:W-:Y:S01]  /*eaa0*/  IMAD.WIDE R246, R0.reuse, 0x4, R246 ;  /* 0x0000000400f67825 */ /* 0x040fe200078e02f6 */
[----:B-1----:R-:W3:Y:S03]  /*eab0*/  LDL.LU.64 R20, [R1+0x11c0] ;  /* 0x0011c00001147983 */ /* 0x002ee60000300a00 */
[----:B--2---:R-:W-:-:S05]  /*eac0*/  IMAD.WIDE R12, R0, 0x4, R12 ;  /* 0x00000004000c7825 */ /* 0x004fca00078e020c */
        /* <DEDUP_REMOVED lines=8> */
[----:B------:R1:W-:Y:S04]  /*eb50*/  STL.64 [R1+0x50], R18 ;  /* 0x0000501201007387 */ /* 0x0003e80000100a00 */
[----:B-1----:R-:W3:Y:S04]  /*eb60*/  LDL.LU.64 R18, [R1+0x11a0] ;  /* 0x0011a00001127983 */ /* 0x002ee80000300a00 */
[----:B------:R1:W-:Y:S04]  /*eb70*/  STL.64 [R1+0xf0], R10 ;  /* 0x0000f00a01007387 */ /* 0x0003e80000100a00 */
[----:B-1----:R-:W3:Y:S01]  /*eb80*/  LDL.LU.64 R10, [R1+0x1198] ;  /* 0x00119800010a7983 */ /* 0x002ee20000300a00 */
[----:B--2---:R-:W-:-:S05]  /*eb90*/  IMAD.WIDE R246, R0, 0x4, R246 ;  /* 0x0000000400f67825 */ /* 0x004fca00078e02f6 */
[----:B------:R1:W-:Y:S04]  /*eba0*/  STL.64 [R1+0x10], R246 ;  /* 0x000010f601007387 */ /* 0x0003e80000100a00 */
[----:B-1----:R-:W2:Y:S01]  /*ebb0*/  LDL.LU.64 R246, [R1+0x1190] ;  /* 0x0011900001f67983 */ /* 0x002ea20000300a00 */
[----:B------:R-:W-:-:S05]  /*ebc0*/  IMAD.WIDE R250, R0, 0x4, R250 ;  /* 0x0000000400fa7825 */ /* 0x000fca00078e02fa */
[----:B------:R1:W-:Y:S02]  /*ebd0*/  STL.64 [R1+0x38], R250 ;  /* 0x000038fa01007387 */ /* 0x0003e40000100a00 */
[----:B-1----:R-:W-:-:S05]  /*ebe0*/  IMAD.WIDE R250, R0, 0x4, R248 ;  /* 0x0000000400fa7825 */ /* 0x002fca00078e02f8 */
[----:B------:R1:W-:Y:S02]  /*ebf0*/  STL.64 [R1+0xd0], R250 ;  /* 0x0000d0fa01007387 */ /* 0x0003e40000100a00 */
[C---:B-1----:R-:W-:Y:S02]  /*ec00*/  IMAD.WIDE R250, R0.reuse, 0x4, R4 ;  /* 0x0000000400fa7825 */ /* 0x042fe400078e0204 */
[----:B------:R-:W4:Y:S04]  /*ec10*/  LDL.LU.64 R4, [R1+0x390] ;  /* 0x0003900001047983 */ /* 0x000f280000300a00 */
[----:B------:R-:W-:Y:S01]  /*ec20*/  STL.64 [R1], R250 ;  /* 0x000000fa01007387 */ /* 0x000fe20000100a00 */
[----:B--2---:R-:W-:-:S04]  /*ec30*/  IMAD.WIDE R248, R0, 0x4, R246 ;  /* 0x0000000400f87825 */ /* 0x004fc800078e02f6 */
[C---:B---3--:R-:W-:Y:S02]  /*ec40*/  IMAD.WIDE R246, R0.reuse, 0x4, R6 ;  /* 0x0000000400f67825 */ /* 0x048fe400078e0206 */
[----:B------:R-:W2:Y:S02]  /*ec50*/  LDL.LU.64 R6, [R1+0x3c0] ;  /* 0x0003c00001067983 */ /* 0x000ea40000300a00 */
[C---:B------:R-:W-:Y:S02]  /*ec60*/  IMAD.WIDE R8, R0.reuse, 0x4, R8 ;  /* 0x0000000400087825 */ /* 0x040fe400078e0208 */
[----:B------:R1:W-:Y:S04]  /*ec70*/  STL.64 [R1+0x30], R246 ;  /* 0x000030f601007387 */ /* 0x0003e80000100a00 */
[----:B------:R3:W-:Y:S01]  /*ec80*/  STL.64 [R1+0xb0], R8 ;  /* 0x0000b00801007387 */ /* 0x0007e20000100a00 */
[----:B------:R-:W-:-:S04]  /*ec90*/  IMAD.WIDE R174, R0, 0x4, R174 ;  /* 0x0000000400ae7825 */ /* 0x000fc800078e02ae */
[----:B-1----:R-:W-:-:S04]  /*eca0*/  IMAD.WIDE R246, R0, 0x4, R10 ;  /* 0x0000000400f67825 */ /* 0x002fc800078e020a */
[----:B------:R-:W-:-:S04]  /*ecb0*/  IMAD.WIDE R10, R0, 0x4, R14 ;  /* 0x00000004000a7825 */ /* 0x000fc800078e020e */
[C---:B---3--:R-:W-:Y:S01]  /*ecc0*/  IMAD.WIDE R8, R0.reuse, 0x4, R16 ;  /* 0x0000000400087825 */ /* 0x048fe200078e0210 */
[----:B------:R-:W-:Y:S03]  /*ecd0*/  STL.64 [R1+0x18], R10 ;  /* 0x0000180a01007387 */ /* 0x000fe60000100a00 */
[C---:B------:R-:W-:Y:S01]  /*ece0*/  IMAD.WIDE R190, R0.reuse, 0x4, R190 ;  /* 0x0000000400be7825 */ /* 0x040fe200078e02be */
[----:B------:R-:W-:Y:S03]  /*ecf0*/  STL.64 [R1+0x90], R8 ;  /* 0x0000900801007387 */ /* 0x000fe60000100a00 */
[----:B------:R-:W-:-:S04]  /*ed00*/  IMAD.WIDE R198, R0, 0x4, R198 ;  /* 0x0000000400c67825 */ /* 0x000fc800078e02c6 */
[----:B------:R-:W-:-:S04]  /*ed10*/  IMAD.WIDE R250, R0, 0x4, R12 ;  /* 0x0000000400fa7825 */ /* 0x000fc800078e020c */
[----:B------:R-:W-:-:S04]  /*ed20*/  IMAD.WIDE R18, R0, 0x4, R18 ;  /* 0x0000000400127825 */ /* 0x000fc800078e0212 */
[----:B------:R-:W-:-:S04]  /*ed30*/  IMAD.WIDE R20, R0, 0x4, R20 ;  /* 0x0000000400147825 */ /* 0x000fc800078e0214 */
[----:B----4-:R-:W-:-:S04]  /*ed40*/  IMAD.WIDE R22, R0, 0x4, R22 ;  /* 0x0000000400167825 */ /* 0x010fc800078e0216 */
[----:B------:R-:W-:-:S04]  /*ed50*/  IMAD.WIDE R16, R0, 0x4, R2 ;  /* 0x0000000400107825 */ /* 0x000fc800078e0202 */
[----:B--2---:R-:W-:Y:S01]  /*ed60*/  IMAD.MOV.U32 R0, RZ, RZ, R7 ;  /* 0x000000ffff007224 */ /* 0x004fe200078e0007 */
[----:B------:R-:W-:Y:S04]  /*ed70*/  STL [R1+0x1134], R6 ;  /* 0x0011340601007387 */ /* 0x000fe80000100800 */
[----:B------:R-:W-:Y:S04]  /*ed80*/  STL [R1+0x1138], R4 ;  /* 0x0011380401007387 */ /* 0x000fe80000100800 */
[----:B------:R1:W-:Y:S04]  /*ed90*/  STL [R1+0x1130], R0 ;  /* 0x0011300001007387 */ /* 0x0003e80000100800 */
[----:B------:R-:W-:Y:S01]  /*eda0*/  STL [R1+0x112c], R24 ;  /* 0x00112c1801007387 */ /* 0x000fe20000100800 */
[----:B-1----:R-:W-:-:S05]  /*edb0*/  IMAD.MOV.U32 R0, RZ, RZ, R5 ;  /* 0x000000ffff007224 */ /* 0x002fca00078e0005 */
[----:B------:R-:W-:Y:S04]  /*edc0*/  STL [R1+0x1128], R0 ;  /* 0x0011280001007387 */ /* 0x000fe80000100800 */
[----:B------:R-:W-:Y:S04]  /*edd0*/  STL [R1+0x1120], R25 ;  /* 0x0011201901007387 */ /* 0x000fe80000100800 */
[----:B------:R-:W-:Y:S04]  /*ede0*/  STL [R1+0x1124], R28 ;  /* 0x0011241c01007387 */ /* 0x000fe80000100800 */
[----:B------:R-:W-:Y:S04]  /*edf0*/  STL [R1+0x1118], R29 ;  /* 0x0011181d01007387 */ /* 0x000fe80000100800 */
[----:B------:R-:W-:Y:S04]  /*ee00*/  STL [R1+0x111c], R32 ;  /* 0x00111c2001007387 */ /* 0x000fe80000100800 */
[----:B------:R-:W-:Y:S04]  /*ee10*/  STL [R1+0x1110], R33 ;  /* 0x0011102101007387 */ /* 0x000fe80000100800 */
[----:B------:R1:W-:Y:S04]  /*ee20*/  STL [R1+0x1114], R36 ;  /* 0x0011142401007387 */ /* 0x0003e80000100800 */
[----:B------:R2:W-:Y:S04]  /*ee30*/  STL [R1+0x1108], R37 ;  /* 0x0011082501007387 */ /* 0x0005e80000100800 */
[----:B------:R-:W-:Y:S04]  /*ee40*/  STL [R1+0x110c], R40 ;  /* 0x00110c2801007387 */ /* 0x000fe80000100800 */
[----:B------:R-:W-:Y:S04]  /*ee50*/  STL [R1+0x1100], R41 ;  /* 0x0011002901007387 */ /* 0x000fe80000100800 */
[----:B------:R-:W-:Y:S04]  /*ee60*/  STL [R1+0x1104], R44 ;  /* 0x0011042c01007387 */ /* 0x000fe80000100800 */
[----:B------:R-:W-:Y:S04]  /*ee70*/  STL [R1+0x10f8], R45 ;  /* 0x0010f82d01007387 */ /* 0x000fe80000100800 */
[----:B------:R-:W-:Y:S04]  /*ee80*/  STL [R1+0x10fc], R48 ;  /* 0x0010fc3001007387 */ /* 0x000fe80000100800 */
[----:B------:R3:W-:Y:S04]  /*ee90*/  STL [R1+0x10f0], R49 ;  /* 0x0010f03101007387 */ /* 0x0007e80000100800 */
[----:B------:R-:W-:Y:S04]  /*eea0*/  STL [R1+0x10f4], R52 ;  /* 0x0010f43401007387 */ /* 0x000fe80000100800 */
        /* <DEDUP_REMOVED lines=103> */
[----:B-----5:R-:W-:Y:S04]  /*f520*/  STL [R1+0xf54], R34 ;  /* 0x000f542201007387 */ /* 0x020fe80000100800 */
        /* <DEDUP_REMOVED lines=59> */
[----:B------:R-:W-:Y:S01]  /*f8e0*/  STL [R1+0xe64], R154 ;  /* 0x000e649a01007387 */ /* 0x000fe20000100800 */
[----:B------:R-:W-:-:S03]  /*f8f0*/  IMAD.MOV.U32 R6, RZ, RZ, R174 ;  /* 0x000000ffff067224 */ /* 0x000fc600078e00ae */
[----:B------:R-:W-:Y:S01]  /*f900*/  STL [R1+0xe58], R155 ;  /* 0x000e589b01007387 */ /* 0x000fe20000100800 */
[----:B------:R-:W-:-:S03]  /*f910*/  IMAD.MOV.U32 R7, RZ, RZ, R175 ;  /* 0x000000ffff077224 */ /* 0x000fc600078e00af */
[----:B------:R-:W-:Y:S04]  /*f920*/  STL [R1+0xe5c], R158 ;  /* 0x000e5c9e01007387 */ /* 0x000fe80000100800 */
[----:B------:R-:W-:Y:S04]  /*f930*/  STL [R1+0xe50], R159 ;  /* 0x000e509f01007387 */ /* 0x000fe80000100800 */
[----:B------:R-:W-:Y:S04]  /*f940*/  STL [R1+0xe54], R162 ;  /* 0x000e54a201007387 */ /* 0x000fe80000100800 */
[----:B------:R-:W5:Y:S04]  /*f950*/  LDL.LU.64 R174, [R1+0x1188] ;  /* 0x0011880001ae7983 */ /* 0x000f680000300a00 */
[----:B------:R-:W-:Y:S04]  /*f960*/  STL [R1+0xe48], R163 ;  /* 0x000e48a301007387 */ /* 0x000fe80000100800 */
[----:B------:R-:W-:Y:S04]  /*f970*/  STL [R1+0xe4c], R166 ;  /* 0x000e4ca601007387 */ /* 0x000fe80000100800 */
[----:B------:R-:W-:Y:S04]  /*f980*/  STL [R1+0xe40], R167 ;  /* 0x000e40a701007387 */ /* 0x000fe80000100800 */
[----:B------:R-:W-:Y:S04]  /*f990*/  STL [R1+0xe44], R170 ;  /* 0x000e44aa01007387 */ /* 0x000fe80000100800 */
[----:B------:R-:W-:Y:S01]  /*f9a0*/  STL [R1+0xe38], R171 ;  /* 0x000e38ab01007387 */ /* 0x000fe20000100800 */
[----:B------:R-:W-:-:S02]  /*f9b0*/  IMAD.MOV.U32 R12, RZ, RZ, R190 ;  /* 0x000000ffff0c7224 */ /* 0x000fc400078e00be */
[----:B------:R-:W-:Y:S02]  /*f9c0*/  IMAD.MOV.U32 R13, RZ, RZ, R191 ;  /* 0x000000ffff0d7224 */ /* 0x000fe400078e00bf */
[----:B------:R-:W-:Y:S02]  /*f9d0*/  IMAD.MOV.U32 R10, RZ, RZ, R198 ;  /* 0x000000ffff0a7224 */ /* 0x000fe400078e00c6 */
[----:B------:R-:W-:Y:S01]  /*f9e0*/  IMAD.MOV.U32 R11, RZ, RZ, R199 ;  /* 0x000000ffff0b7224 */ /* 0x000fe200078e00c7 */
[----:B-----5:R-:W-:Y:S04]  /*f9f0*/  STL [R1+0xe3c], R174 ;  /* 0x000e3cae01007387 */ /* 0x020fe80000100800 */
[----:B------:R-:W-:Y:S04]  /*fa00*/  STL [R1+0xe30], R175 ;  /* 0x000e30af01007387 */ /* 0x000fe80000100800 */
[----:B------:R-:W-:Y:S04]  /*fa10*/  STL [R1+0xe34], R178 ;  /* 0x000e34b201007387 */ /* 0x000fe80000100800 */
[----:B------:R-:W-:Y:S04]  /*fa20*/  STL [R1+0xe28], R179 ;  /* 0x000e28b301007387 */ /* 0x000fe80000100800 */
[----:B------:R-:W5:Y:S04]  /*fa30*/  LDL.LU.64 R190, [R1+0x1180] ;  /* 0x0011800001be7983 */ /* 0x000f680000300a00 */
[----:B------:R-:W-:Y:S04]  /*fa40*/  STL [R1+0xe2c], R182 ;  /* 0x000e2cb601007387 */ /* 0x000fe80000100800 */
[----:B------:R-:W-:Y:S04]  /*fa50*/  STL [R1+0xe20], R183 ;  /* 0x000e20b701007387 */ /* 0x000fe80000100800 */
[----:B------:R-:W3:Y:S04]  /*fa60*/  LDL.LU.64 R198, [R1+0x1178] ;  /* 0x0011780001c67983 */ /* 0x000ee80000300a00 */
[----:B------:R-:W-:Y:S04]  /*fa70*/  STL [R1+0xe24], R186 ;  /* 0x000e24ba01007387 */ /* 0x000fe80000100800 */
[----:B------:R-:W-:Y:S01]  /*fa80*/  STL [R1+0xe18], R187 ;  /* 0x000e18bb01007387 */ /* 0x000fe20000100800 */
[----:B-1----:R-:W-:-:S02]  /*fa90*/  IMAD.MOV.U32 R36, RZ, RZ, R6 ;  /* 0x000000ffff247224 */ /* 0x002fc400078e0006 */
[----:B--2---:R-:W-:Y:S01]  /*faa0*/  IMAD.MOV.U32 R37, RZ, RZ, R7 ;  /* 0x000000ffff257224 */ /* 0x004fe200078e0007 */
[----:B-----5:R-:W-:Y:S04]  /*fab0*/  STL [R1+0xe1c], R190 ;  /* 0x000e1cbe01007387 */ /* 0x020fe80000100800 */
[----:B------:R-:W-:Y:S04]  /*fac0*/  STL [R1+0xe10], R191 ;  /* 0x000e10bf01007387 */ /* 0x000fe80000100800 */
[----:B------:R-:W-:Y:S04]  /*fad0*/  STL [R1+0xe14], R194 ;  /* 0x000e14c201007387 */ /* 0x000fe80000100800 */
[----:B------:R-:W-:Y:S04]  /*fae0*/  STL [R1+0xe08], R195 ;  /* 0x000e08c301007387 */ /* 0x000fe80000100800 */
[----:B------:R-:W2:Y:S04]  /*faf0*/  LDL.LU.64 R4, [R1+0x3d0] ;  /* 0x0003d00001047983 */ /* 0x000ea80000300a00 */
[----:B---3--:R-:W-:Y:S04]  /*fb00*/  STL [R1+0xe0c], R198 ;  /* 0x000e0cc601007387 */ /* 0x008fe80000100800 */
[----:B------:R-:W-:Y:S04]  /*fb10*/  STL [R1+0xe00], R199 ;  /* 0x000e00c701007387 */ /* 0x000fe80000100800 */
[----:B------:R-:W-:Y:S04]  /*fb20*/  STL [R1+0xe04], R202 ;  /* 0x000e04ca01007387 */ /* 0x000fe80000100800 */
[----:B------:R-:W3:Y:S04]  /*fb30*/  LDL.LU.64 R14, [R1+0x3d8] ;  /* 0x0003d800010e7983 */ /* 0x000ee80000300a00 */
[----:B------:R-:W5:Y:S04]  /*fb40*/  LDL.LU.64 R8, [R1+0x3e0] ;  /* 0x0003e00001087983 */ /* 0x000f680000300a00 */
[----:B------:R-:W-:Y:S04]  /*fb50*/  STL [R1+0xdf8], R203 ;  /* 0x000df8cb01007387 */ /* 0x000fe80000100800 */
[----:B------:R-:W-:Y:S04]  /*fb60*/  STL [R1+0xdfc], R206 ;  /* 0x000dfcce01007387 */ /* 0x000fe80000100800 */
[----:B------:R-:W-:Y:S04]  /*fb70*/  STL [R1+0xdf0], R207 ;  /* 0x000df0cf01007387 */ /* 0x000fe80000100800 */
        /* <DEDUP_REMOVED lines=11> */
[----:B------:R-:W5:Y:S01]  /*fc30*/  LDL.LU.64 R48, [R1+0x3f8] ;  /* 0x0003f80001307983 */ /* 0x000f620000300a00 */
[----:B------:R-:W-:-:S03]  /*fc40*/  IMAD.MOV.U32 R29, RZ, RZ, R11 ;  /* 0x000000ffff1d7224 */ /* 0x000fc600078e000b */
[----:B------:R-:W1:Y:S01]  /*fc50*/  S2R R11, SR_TID.X ;  /* 0x00000000000b7919 */ /* 0x000e620000002100 */
[----:B------:R-:W-:-:S03]  /*fc60*/  IMAD.MOV.U32 R25, RZ, RZ, R13 ;  /* 0x000000ffff197224 */ /* 0x000fc600078e000d */
[----:B------:R-:W-:Y:S01]  /*fc70*/  STL [R1+0xdc8], R227 ;  /* 0x000dc8e301007387 */ /* 0x000fe20000100800 */
[----:B------:R-:W-:-:S03]  /*fc80*/  IMAD.MOV.U32 R28, RZ, RZ, R10 ;  /* 0x000000ffff1c7224 */ /* 0x000fc600078e000a */
[----:B------:R-:W-:Y:S04]  /*fc90*/  STL [R1+0xdcc], R230 ;  /* 0x000dcce601007387 */ /* 0x000fe80000100800 */
[----:B------:R-:W-:Y:S04]  /*fca0*/  STL [R1+0xdc0], R231 ;  /* 0x000dc0e701007387 */ /* 0x000fe80000100800 */
[----:B------:R-:W-:Y:S04]  /*fcb0*/  STL [R1+0xdc4], R234 ;  /* 0x000dc4ea01007387 */ /* 0x000fe80000100800 */
[----:B------:R-:W-:Y:S01]  /*fcc0*/  STL [R1+0xdb8], R235 ;  /* 0x000db8eb01007387 */ /* 0x000fe20000100800 */
[----:B-1----:R-:W-:-:S03]  /*fcd0*/  LOP3.LUT R13, R11, 0x7f, RZ, 0xc0, !PT ;  /* 0x0000007f0b0d7812 */ /* 0x002fc600078ec0ff */
[----:B------:R-:W5:Y:S02]  /*fce0*/  LDL.LU.64 R10, [R1+0x400] ;  /* 0x00040000010a7983 */ /* 0x000f640000300a00 */
[----:B------:R-:W-:Y:S02]  /*fcf0*/  IMAD.SHL.U32 R13, R13, 0x4, RZ ;  /* 0x000000040d0d7824 */ /* 0x000fe400078e00ff */
[----:B------:R-:W5:Y:S01]  /*fd00*/  LDL.LU.64 R44, [R1+0x408] ;  /* 0x00040800012c7983 */ /* 0x000f620000300a00 */
[----:B------:R-:W-:-:S03]  /*fd10*/  IMAD.MOV.U32 R24, RZ, RZ, R12 ;  /* 0x000000ffff187224 */ /* 0x000fc600078e000c */
[----:B------:R-:W-:Y:S01]  /*fd20*/  STL [R1+0xdbc], R238 ;  /* 0x000dbcee01007387 */ /* 0x000fe20000100800 */
[----:B----4-:R-:W-:-:S03]  /*fd30*/  LOP3.LUT R69, R13, 0x60, RZ, 0x3c, !PT ;  /* 0x000000600d457812 */ /* 0x010fc600078e3cff */
[----:B------:R-:W-:Y:S04]  /*fd40*/  STL [R1+0x93c], R239 ;  /* 0x00093cef01007387 */ /* 0x000fe80000100800 */
[----:B------:R-:W4:Y:S04]  /*fd50*/  LDL.LU.64 R12, [R1+0x410] ;  /* 0x00041000010c7983 */ /* 0x000f280000300a00 */
[----:B------:R-:W4:Y:S01]  /*fd60*/  LDL.LU.64 R40, [R1+0x418] ;  /* 0x0004180001287983 */ /* 0x000f220000300a00 */
[----:B--2---:R-:W-:-:S05]  /*fd70*/  IMAD.WIDE R4, R252, 0x4, R4 ;  /* 0x00000004fc047825 */ /* 0x004fca00078e0204 */
[----:B------:R1:W-:Y:S01]  /*fd80*/  LDGSTS.E [R69+0x1ac00], [R4.64], !P2 ;  /* 0x1ac0000004457fae */ /* 0x0003e2000d121848 */
[----:B---3--:R-:W-:-:S03]  /*fd90*/  IMAD.WIDE R2, R252, 0x4, R14 ;  /* 0x00000004fc027825 */ /* 0x008fc600078e020e */
[----:B------:R-:W2:Y:S01]  /*fda0*/  LDL.LU.64 R14, [R1+0x420] ;  /* 0x00042000010e7983 */ /* 0x000ea20000300a00 */
[----:B-----5:R-:W-:-:S03]  /*fdb0*/  IMAD.WIDE R8, R252, 0x4, R8 ;  /* 0x00000004fc087825 */ /* 0x020fc600078e0208 */
[----:B------:R-:W-:Y:S04]  /*fdc0*/  STL [R1+0x95c], R4 ;  /* 0x00095c0401007387 */ /* 0x000fe80000100800 */
[----:B------:R1:W-:Y:S04]  /*fdd0*/  STL [R1+0x958], R5 ;  /* 0x0009580501007387 */ /* 0x0003e80000100800 */
[----:B------:R-:W-:Y:S04]  /*fde0*/  STL [R1+0x96c], R2 ;  /* 0x00096c0201007387 */ /* 0x000fe80000100800 */
[----:B------:R3:W-:Y:S04]  /*fdf0*/  STL [R1+0x968], R3 ;  /* 0x0009680301007387 */ /* 0x0007e80000100800 */
[----:B------:R5:W-:Y:S04]  /*fe00*/  LDGSTS.E [R69+0x1ae00], [R8.64], !P2 ;  /* 0x1ae0000008457fae */ /* 0x000be8000d121848 */
[----:B------:R3:W-:Y:S01]  /*fe10*/  LDGSTS.E [R69+0x1bc00], [R2.64], !P0 ;  /* 0x1bc0000002457fae */ /* 0x0007e2000c121848 */
[----:B-1----:R-:W-:-:S03]  /*fe20*/  IMAD.WIDE R4, R252, 0x4, R32 ;  /* 0x00000004fc047825 */ /* 0x002fc600078e0220 */
[----:B------:R-:W5:Y:S04]  /*fe30*/  LDL.LU.64 R32, [R1+0x428] ;  /* 0x0004280001207983 */ /* 0x000f680000300a00 */
[----:B------:R-:W-:Y:S04]  /*fe40*/  STL [R1+0x97c], R4 ;  /* 0x00097c0401007387 */ /* 0x000fe80000100800 */
[----:B------:R1:W-:Y:S04]  /*fe50*/  STL [R1+0x978], R5 ;  /* 0x0009780501007387 */ /* 0x0003e80000100800 */
[----:B------:R-:W5:Y:S01]  /*fe60*/  LDL.LU.64 R64, [R1+0x388] ;  /* 0x0003880001407983 */ /* 0x000f620000300a00 */
[----:B---3--:R-:W-:-:S05]  /*fe70*/  IMAD.WIDE R2, R252, 0x4, R48 ;  /* 0x00000004fc027825 */ /* 0x008fca00078e0230 */
[----:B------:R-:W-:Y:S04]  /*fe80*/  STL [R1+0x98c], R2 ;  /* 0x00098c0201007387 */ /* 0x000fe80000100800 */
[----:B------:R3:W-:Y:S04]  /*fe90*/  STL [R1+0x988], R3 ;  /* 0x0009880301007387 */ /* 0x0007e80000100800 */
[----:B------:R-:W5:Y:S01]  /*fea0*/  LDL.LU.64 R60, [R1+0x368] ;  /* 0x00036800013c7983 */ /* 0x000f620000300a00 */
[----:B------:R-:W-:Y:S01]  /*feb0*/  MOV R0, c[0x0][0x180] ;  /* 0x0000600000007a02 */ /* 0x000fe20000000f00 */
[----:B------:R-:W-:-:S02]  /*fec0*/  IMAD.WIDE R6, R252, 0x4, R6 ;  /* 0x00000004fc067825 */ /* 0x000fc400078e0206 */
[----:B------:R-:W5:Y:S01]  /*fed0*/  LDL.LU.64 R72, [R1+0x348] ;  /* 0x0003480001487983 */ /* 0x000f620000300a00 */
[----:B------:R-:W-:-:S03]  /*fee0*/  IADD3 R0, R0, -0x80, RZ ;  /* 0xffffff8000007810 */ /* 0x000fc60007ffe0ff */
[----:B------:R1:W-:Y:S01]  /*fef0*/  LDGSTS.E [R69+0x1be00], [R6.64], !P0 ;  /* 0x1be0000006457fae */ /* 0x0003e2000c121848 */
[----:B------:R-:W-:-:S03]  /*ff00*/  ISETP.GE.U32.AND P0, PT, R0, 0x7fffff41, PT ;  /* 0x7fffff410000780c */ /* 0x000fc60003f06070 */
[----:B------:R-:W3:Y:S04]  /*ff10*/  S2R R0, SR_TID.X ;  /* 0x0000000000007919 */ /* 0x000ee80000002100 */
[----:B------:R1:W-:Y:S01]  /*ff20*/  LDGSTS.E [R69+0x1cc00], [R4.64], !P1 ;  /* 0x1cc0000004457fae */ /* 0x0003e2000c921848 */
[----:B------:R-:W-:-:S05]  /*ff30*/  IMAD.WIDE R10, R252, 0x4, R10 ;  /* 0x00000004fc0a7825 */ /* 0x000fca00078e020a */
[----:B------:R2:W-:Y:S04]  /*ff40*/  LDGSTS.E [R69+0x1ce00], [R10.64], !P1 ;  /* 0x1ce000000a457fae */ /* 0x0005e8000c921848 */
[----:B------:R3:W-:Y:S01]  /*ff50*/  LDGSTS.E [R69+0x1dc00], [R2.64], !P3 ;  /* 0x1dc0000002457fae */ /* 0x0007e2000d921848 */
[----:B-1----:R-:W-:-:S05]  /*ff60*/  IMAD.WIDE R4, R252, 0x4, R44 ;  /* 0x00000004fc047825 */ /* 0x002fca00078e022c */
[----:B------:R-:W-:Y:S01]  /*ff70*/  STL [R1+0x99c], R4 ;  /* 0x00099c0401007387 */ /* 0x000fe20000100800 */
[----:B----4-:R-:W-:-:S03]  /*ff80*/  IMAD.WIDE R12, R252, 0x4, R12 ;  /* 0x00000004fc0c7825 */ /* 0x010fc600078e020c */
[----:B------:R5:W-:Y:S01]  /*ff90*/  STL [R1+0x998], R5 ;  /* 0x0009980501007387 */ /* 0x000be20000100800 */
[----:B---3--:R-:W-:-:S03]  /*ffa0*/  IMAD.WIDE R2, R252, 0x4, R40 ;  /* 0x00000004fc027825 */ /* 0x008fc600078e0228 */
[----:B------:R-:W3:Y:S01]  /*ffb0*/  LDL.LU.64 R56, [R1+0x328] ;  /* 0x0003280001387983 */ /* 0x000ee20000300a00 */
[----:B------:R-:W-:Y:S01]  /*ffc0*/  IMAD.MOV.U32 R41, RZ, RZ, R25 ;  /* 0x000000ffff297224 */ /* 0x000fe200078e0019 */
[----:B------:R-:W-:Y:S02]  /*ffd0*/  LOP3.LUT R25, R0, 0x3f, RZ, 0xc0, !PT ;  /* 0x0000003f00197812 */ /* 0x000fe400078ec0ff */
[----:B------:R-:W4:Y:S01]  /*ffe0*/  LDL.LU.64 R52, [R1+0x308] ;  /* 0x0003080001347983 */ /* 0x000f220000300a00 */
[----:B------:R-:W-:-:S03]  /*fff0*/  SHF.R.S32.HI R0, RZ, 0x6, R0 ;  /* 0x00000006ff007819 */ /* 0x000fc60000011400 */
[----:B------:R-:W-:Y:S01]  /*10000*/  STL [R1+0x9ac], R2 ;  /* 0x0009ac0201007387 */ /* 0x000fe20000100800 */
[----:B------:R-:W-:-:S03]  /*10010*/  IMAD.MOV.U32 R40, RZ, RZ, R24 ;  /* 0x000000ffff287224 */ /* 0x000fc600078e0018 */
[----:B------:R-:W-:Y:S01]  /*10020*/  STL [R1+0x9a8], R3 ;  /* 0x0009a80301007387 */ /* 0x000fe20000100800 */
[----:B------:R-:W-:Y:S01]  /*10030*/  IMAD.SHL.U32 R25, R25, 0x4, RZ ;  /* 0x0000000419197824 */ /* 0x000fe200078e00ff */
[----:B------:R-:W-:Y:S02]  /*10040*/  SGXT R24, R0, 0x1 ;  /* 0x000000010018781a */ /* 0x000fe40000000200 */
[----:B------:R-:W4:Y:S01]  /*10050*/  LDL.LU.64 R48, [R1+0x2e8] ;  /* 0x0002e80001307983 */ /* 0x000f220000300a00 */
[----:B------:R-:W-:Y:S02]  /*10060*/  IMAD.MOV.U32 R44, RZ, RZ, R36 ;  /* 0x000000ffff2c7224 */ /* 0x000fe400078e0024 */
[----:B------:R-:W-:Y:S01]  /*10070*/  IMAD.MOV.U32 R45, RZ, RZ, R37 ;  /* 0x000000ffff2d7224 */ /* 0x000fe200078e0025 */
[----:B------:R1:W-:Y:S04]  /*10080*/  LDGSTS.E [R69+0x1de00], [R12.64], !P3 ;  /* 0x1de000000c457fae */ /* 0x0003e8000d921848 */
[----:B------:R5:W-:Y:S01]  /*10090*/  LDGSTS.E [R69+0x1ec00], [R4.64], !P6 ;  /* 0x1ec0000004457fae */ /* 0x000be2000f121848 */
[----:B------:R-:W-:-:S03]  /*100a0*/  LOP3.LUT R0, R25, 0x110, R24, 0x78, !PT ;  /* 0x0000011019007812 */ /* 0x000fc600078e7818 */
[----:B------:R-:W4:Y:S01]  /*100b0*/  LDL.LU.64 R36, [R1+0x2c8] ;  /* 0x0002c80001247983 */ /* 0x000f220000300a00 */
[----:B--2---:R-:W-:-:S05]  /*100c0*/  IMAD.WIDE R14, R252, 0x4, R14 ;  /* 0x00000004fc0e7825 */ /* 0x004fca00078e020e */
[----:B------:R1:W-:Y:S04]  /*100d0*/  LDGSTS.E [R69+0x1ee00], [R14.64], !P6 ;  /* 0x1ee000000e457fae */ /* 0x0003e8000f121848 */
[----:B------:R1:W-:Y:S01]  /*100e0*/  LDGSTS.E [R69+0x1fc00], [R2.64], !P0 ;  /* 0x1fc0000002457fae */ /* 0x0003e2000c121848 */
[----:B-----5:R-:W-:-:S04]  /*100f0*/  IMAD.WIDE R4, R252, 0x4, R32 ;  /* 0x00000004fc047825 */ /* 0x020fc800078e0220 */
[----:B------:R-:W-:Y:S01]  /*10100*/  IMAD.MOV.U32 R32, RZ, RZ, R28 ;  /* 0x000000ffff207224 */ /* 0x000fe200078e001c */
[----:B------:R1:W-:Y:S01]  /*10110*/  LDGSTS.E [R69+0x1fe00], [R4.64], !P0 ;  /* 0x1fe0000004457fae */ /* 0x0003e2000c121848 */
[----:B------:R-:W-:-:S03]  /*10120*/  IMAD.MOV.U32 R33, RZ, RZ, R29 ;  /* 0x000000ffff217224 */ /* 0x000fc600078e001d */
[----:B------:R-:W0:Y:S04]  /*10130*/  LDGDEPBAR ;  /* 0x00000000000079af */ /* 0x000e280000000000 */
[----:B------:R-:W-:Y:S04]  /*10140*/  STL [R1+0x9bc], R64 ;  /* 0x0009bc4001007387 */ /* 0x000fe80000100800 */
[----:B------:R2:W-:Y:S04]  /*10150*/  STL [R1+0x9b8], R65 ;  /* 0x0009b84101007387 */ /* 0x0005e80000100800 */
[----:B------:R-:W5:Y:S04]  /*10160*/  LDL.LU.64 R28, [R1+0x2a8] ;  /* 0x0002a800011c7983 */ /* 0x000f680000300a00 */
[----:B-1----:R-:W5:Y:S04]  /*10170*/  LDL.LU.64 R68, [R1+0x288] ;  /* 0x0002880001447983 */ /* 0x002f680000300a00 */
[----:B------:R2:W-:Y:S04]  /*10180*/  LDGSTS.E [R0+0x30000], [R64.64], P5 ;  /* 0x3000000040007fae */ /* 0x0005e8000a921848 */
[----:B------:R-:W-:Y:S04]  /*10190*/  STL [R1+0x9dc], R60 ;  /* 0x0009dc3c01007387 */ /* 0x000fe80000100800 */
[----:B------:R1:W-:Y:S04]  /*101a0*/  STL [R1+0x9d8], R61 ;  /* 0x0009d83d01007387 */ /* 0x0003e80000100800 */
[----:B--2---:R-:W2:Y:S04]  /*101b0*/  LDL.LU.64 R64, [R1+0x268] ;  /* 0x0002680001407983 */ /* 0x004ea80000300a00 */
[----:B------:R-:W-:Y:S04]  /*101c0*/  STL [R1+0x9fc], R72 ;  /* 0x0009fc4801007387 */ /* 0x000fe80000100800 */
[----:B------:R1:W-:Y:S04]  /*101d0*/  LDGSTS.E [R0+0x30800], [R60.64], P5 ;  /* 0x308000003c007fae */ /* 0x0003e8000a921848 */
[----:B------:R-:W-:Y:S04]  /*101e0*/  STL [R1+0x9f8], R73 ;  /* 0x0009f84901007387 */ /* 0x000fe80000100800 */
[----:B------:R2:W-:Y:S04]  /*101f0*/  LDGSTS.E [R0+0x31000], [R72.64], P5 ;  /* 0x3100000048007fae */ /* 0x0005e8000a921848 */
[----:B-1----:R-:W2:Y:S04]  /*10200*/  LDL.LU.64 R60, [R1+0x248] ;  /* 0x00024800013c7983 */ /* 0x002ea80000300a00 */
[----:B---3--:R-:W-:Y:S04]  /*10210*/  STL [R1+0xa1c], R56 ;  /* 0x000a1c3801007387 */ /* 0x008fe80000100800 */
[----:B------:R1:W-:Y:S04]  /*10220*/  STL [R1+0xa18], R57 ;  /* 0x000a183901007387 */ /* 0x0003e80000100800 */
[----:B------:R1:W-:Y:S04]  /*10230*/  LDGSTS.E [R0+0x31800], [R56.64], P5 ;  /* 0x3180000038007fae */ /* 0x0003e8000a921848 */
[----:B----4-:R3:W-:Y:S04]  /*10240*/  LDGSTS.E [R0+0x32000], [R52.64], P5 ;  /* 0x3200000034007fae */ /* 0x0107e8000a921848 */
[----:B------:R4:W-:Y:S04]  /*10250*/  LDGSTS.E [R0+0x32800], [R48.64], P5 ;  /* 0x3280000030007fae */ /* 0x0009e8000a921848 */
[----:B-1----:R-:W2:Y:S04]  /*10260*/  LDL.LU.64 R56, [R1+0x228] ;  /* 0x0002280001387983 */ /* 0x002ea80000300a00 */
[----:B------:R-:W-:Y:S04]  /*10270*/  STL [R1+0xa3c], R52 ;  /* 0x000a3c3401007387 */ /* 0x000fe80000100800 */
[----:B------:R3:W-:Y:S04]  /*10280*/  STL [R1+0xa38], R53 ;  /* 0x000a383501007387 */ /* 0x0007e80000100800 */
[----:B------:R-:W-:Y:S04]  /*10290*/  STL [R1+0xa5c], R48 ;  /* 0x000a5c3001007387 */ /* 0x000fe80000100800 */
[----:B------:R1:W-:Y:S04]  /*102a0*/  LDGSTS.E [R0+0x33000], [R36.64], P5 ;  /* 0x3300000024007fae */ /* 0x0003e8000a921848 */
[----:B---3--:R-:W3:Y:S04]  /*102b0*/  LDL.LU.64 R52, [R1+0x208] ;  /* 0x0002080001347983 */ /* 0x008ee80000300a00 */
[----:B------:R4:W-:Y:S04]  /*102c0*/  STL [R1+0xa58], R49 ;  /* 0x000a583101007387 */ /* 0x0009e80000100800 */
[----:B------:R-:W-:Y:S04]  /*102d0*/  STL [R1+0xa7c], R36 ;  /* 0x000a7c2401007387 */ /* 0x000fe80000100800 */
[----:B----4-:R-:W3:Y:S04]  /*102e0*/  LDL.LU.64 R48, [R1+0x1e8] ;  /* 0x0001e80001307983 */ /* 0x010ee80000300a00 */
[----:B------:R1:W-:Y:S04]  /*102f0*/  STL [R1+0xa78], R37 ;  /* 0x000a782501007387 */ /* 0x0003e80000100800 */
[----:B-----5:R-:W-:Y:S04]  /*10300*/  STL [R1+0xa9c], R28 ;  /* 0x000a9c1c01007387 */ /* 0x020fe80000100800 */
[----:B------:R5:W-:Y:S04]  /*10310*/  STL [R1+0xa98], R29 ;  /* 0x000a981d01007387 */ /* 0x000be80000100800 */
[----:B-1----:R-:W4:Y:S04]  /*10320*/  LDL.LU.64 R36, [R1+0x1c8] ;  /* 0x0001c80001247983 */ /* 0x002f280000300a00 */
[----:B------:R-:W-:Y:S04]  /*10330*/  STL [R1+0xabc], R68 ;  /* 0x000abc4401007387 */ /* 0x000fe80000100800 */
[----:B------:R5:W-:Y:S04]  /*10340*/  LDGSTS.E [R0+0x33800], [R28.64], P5 ;  /* 0x338000001c007fae */ /* 0x000be8000a921848 */
[----:B------:R1:W-:Y:S04]  /*10350*/  STL [R1+0xab8], R69 ;  /* 0x000ab84501007387 */ /* 0x0003e80000100800 */
[----:B------:R1:W-:Y:S04]  /*10360*/  LDGSTS.E [R0+0x34000], [R68.64], P5 ;  /* 0x3400000044007fae */ /* 0x0003e8000a921848 */
[----:B-----5:R-:W5:Y:S04]  /*10370*/  LDL.LU.64 R28, [R1+0x1a8] ;  /* 0x0001a800011c7983 */ /* 0x020f680000300a00 */
[----:B--2---:R-:W-:Y:S04]  /*10380*/  STL [R1+0xadc], R64 ;  /* 0x000adc4001007387 */ /* 0x004fe80000100800 */
[----:B------:R2:W-:Y:S04]  /*10390*/  STL [R1+0xad8], R65 ;  /* 0x000ad84101007387 */ /* 0x0005e80000100800 */
[----:B------:R-:W5:Y:S04]  /*103a0*/  LDL.LU.64 R76, [R1+0x188] ;  /* 0x00018800014c7983 */ /* 0x000f680000300a00 */
[----:B------:R2:W-:Y:S04]  /*103b0*/  LDGSTS.E [R0+0x34800], [R64.64], P5 ;  /* 0x3480000040007fae */ /* 0x0005e8000a921848 */
[----:B------:R-:W-:Y:S04]  /*103c0*/  STL [R1+0xafc], R60 ;  /* 0x000afc3c01007387 */ /* 0x000fe80000100800 */
[----:B------:R-:W5:Y:S04]  /*103d0*/  LDL.LU.64 R72, [R1+0x168] ;  /* 0x0001680001487983 */ /* 0x000f680000300a00 */
[----:B------:R2:W-:Y:S04]  /*103e0*/  STL [R1+0xaf8], R61 ;  /* 0x000af83d01007387 */ /* 0x0005e80000100800 */
[----:B-1----:R-:W5:Y:S04]  /*103f0*/  LDL.LU.64 R68, [R1+0x148] ;  /* 0x0001480001447983 */ /* 0x002f680000300a00 */
[----:B------:R1:W-:Y:S04]  /*10400*/  LDGSTS.E [R0+0x35000], [R60.64], P5 ;  /* 0x350000003c007fae */ /* 0x0003e8000a921848 */
[----:B------:R-:W-:Y:S04]  /*10410*/  STL [R1+0xb1c], R56 ;  /* 0x000b1c3801007387 */ /* 0x000fe80000100800 */
[----:B------:R1:W-:Y:S04]  /*10420*/  STL [R1+0xb18], R57 ;  /* 0x000b183901007387 */ /* 0x0003e80000100800 */
[----:B--2---:R-:W2:Y:S04]  /*10430*/  LDL.LU.64 R64, [R1+0x128] ;  /* 0x0001280001407983 */ /* 0x004ea80000300a00 */
[----:B------:R1:W-:Y:S04]  /*10440*/  LDGSTS.E [R0+0x35800], [R56.64], P5 ;  /* 0x3580000038007fae */ /* 0x0003e8000a921848 */
[----:B---3--:R-:W-:Y:S04]  /*10450*/  STL [R1+0xb3c], R52 ;  /* 0x000b3c3401007387 */ /* 0x008fe80000100800 */
[----:B------:R3:W-:Y:S04]  /*10460*/  STL [R1+0xb38], R53 ;  /* 0x000b383501007387 */ /* 0x0007e80000100800 */
[----:B-1----:R-:W2:Y:S04]  /*10470*/  LDL.LU.64 R60, [R1+0x108] ;  /* 0x00010800013c7983 */ /* 0x002ea80000300a00 */
[----:B------:R3:W-:Y:S04]  /*10480*/  LDGSTS.E [R0+0x36000], [R52.64], P5 ;  /* 0x3600000034007fae */ /* 0x0007e8000a921848 */
[----:B------:R-:W-:Y:S04]  /*10490*/  STL [R1+0xb5c], R48 ;  /* 0x000b5c3001007387 */ /* 0x000fe80000100800 */
[----:B------:R-:W2:Y:S04]  /*104a0*/  LDL.LU.64 R56, [R1+0xe8] ;  /* 0x0000e80001387983 */ /* 0x000ea80000300a00 */
[----:B------:R1:W-:Y:S04]  /*104b0*/  STL [R1+0xb58], R49 ;  /* 0x000b583101007387 */ /* 0x0003e80000100800 */
[----:B---3--:R-:W2:Y:S04]  /*104c0*/  LDL.LU.64 R52, [R1+0xc8] ;  /* 0x0000c80001347983 */ /* 0x008ea80000300a00 */
[----:B------:R1:W-:Y:S04]  /*104d0*/  LDGSTS.E [R0+0x36800], [R48.64], P5 ;  /* 0x3680000030007fae */ /* 0x0003e8000a921848 */
[----:B----4-:R-:W-:Y:S04]  /*104e0*/  STL [R1+0xb7c], R36 ;  /* 0x000b7c2401007387 */ /* 0x010fe80000100800 */
[----:B------:R4:W-:Y:S04]  /*104f0*/  STL [R1+0xb78], R37 ;  /* 0x000b782501007387 */ /* 0x0009e80000100800 */
[----:B-1----:R-:W3:Y:S04]  /*10500*/  LDL.LU.64 R48, [R1+0xa8] ;  /* 0x0000a80001307983 */ /* 0x002ee80000300a00 */
[----:B------:R4:W-:Y:S04]  /*10510*/  LDGSTS.E [R0+0x37000], [R36.64], P5 ;  /* 0x3700000024007fae */ /* 0x0009e8000a921848 */
[----:B-----5:R-:W-:Y:S04]  /*10520*/  STL [R1+0xb9c], R28 ;  /* 0x000b9c1c01007387 */ /* 0x020fe80000100800 */
[----:B----4-:R-:W4:Y:S04]  /*10530*/  LDL.LU.64 R36, [R1+0x88] ;  /* 0x0000880001247983 */ /* 0x010f280000300a00 */
[----:B------:R1:W-:Y:S04]  /*10540*/  STL [R1+0xb98], R29 ;  /* 0x000b981d01007387 */ /* 0x0003e80000100800 */
[----:B------:R1:W-:Y:S04]  /*10550*/  LDGSTS.E [R0+0x37800], [R28.64], P5 ;  /* 0x378000001c007fae */ /* 0x0003e8000a921848 */
[----:B------:R-:W-:Y:S04]  /*10560*/  STL [R1+0xbbc], R76 ;  /* 0x000bbc4c01007387 */ /* 0x000fe80000100800 */
[----:B------:R5:W-:Y:S04]  /*10570*/  LDGSTS.E [R0+0x38000], [R76.64], P5 ;  /* 0x380000004c007fae */ /* 0x000be8000a921848 */
[----:B-1----:R-:W5:Y:S04]  /*10580*/  LDL.LU.64 R28, [R1+0x68] ;  /* 0x00006800011c7983 */ /* 0x002f680000300a00 */
[----:B------:R-:W-:Y:S04]  /*10590*/  STL [R1+0xbb8], R77 ;  /* 0x000bb84d01007387 */ /* 0x000fe80000100800 */
[----:B------:R-:W-:Y:S04]  /*105a0*/  STL [R1+0xbdc], R72 ;  /* 0x000bdc4801007387 */ /* 0x000fe80000100800 */
[----:B------:R-:W-:Y:S04]  /*105b0*/  STL [R1+0xbd8], R73 ;  /* 0x000bd84901007387 */ /* 0x000fe80000100800 */
[----:B------:R-:W-:Y:S04]  /*105c0*/  STL [R1+0xbfc], R68 ;  /* 0x000bfc4401007387 */ /* 0x000fe80000100800 */
[----:B------:R-:W-:Y:S04]  /*105d0*/  STL [R1+0xbf8], R69 ;  /* 0x000bf84501007387 */ /* 0x000fe80000100800 */
[----:B------:R1:W-:Y:S04]  /*105e0*/  LDGSTS.E [R0+0x38800], [R72.64], P5 ;  /* 0x3880000048007fae */ /* 0x0003e8000a921848 */
[----:B------:R1:W-:Y:S04]  /*105f0*/  LDGSTS.E [R0+0x39000], [R68.64], P5 ;  /* 0x3900000044007fae */ /* 0x0003e8000a921848 */
[----:B--2---:R-:W-:Y:S04]  /*10600*/  STL [R1+0xc1c], R64 ;  /* 0x000c1c4001007387 */ /* 0x004fe80000100800 */
[----:B------:R-:W-:Y:S04]  /*10610*/  STL [R1+0xc18], R65 ;  /* 0x000c184101007387 */ /* 0x000fe80000100800 */
[----:B------:R2:W-:Y:S04]  /*10620*/  LDGSTS.E [R0+0x39800], [R64.64], P5 ;  /* 0x3980000040007fae */ /* 0x0005e8000a921848 */
[----:B------:R-:W-:Y:S04]  /*10630*/  STL [R1+0xc3c], R60 ;  /* 0x000c3c3c01007387 */ /* 0x000fe80000100800 */
[----:B------:R-:W-:Y:S04]  /*10640*/  STL [R1+0xc38], R61 ;  /* 0x000c383d01007387 */ /* 0x000fe80000100800 */
[----:B------:R1:W-:Y:S04]  /*10650*/  LDGSTS.E [R0+0x3a000], [R60.64], P5 ;  /* 0x3a0000003c007fae */ /* 0x0003e8000a921848 */
[----:B------:R-:W-:Y:S04]  /*10660*/  STL [R1+0xc5c], R56 ;  /* 0x000c5c3801007387 */ /* 0x000fe80000100800 */
[----:B------:R-:W-:Y:S04]  /*10670*/  STL [R1+0xc58], R57 ;  /* 0x000c583901007387 */ /* 0x000fe80000100800 */
[----:B------:R-:W-:Y:S04]  /*10680*/  STL [R1+0xc7c], R52 ;  /* 0x000c7c3401007387 */ /* 0x000fe80000100800 */
[----:B------:R-:W-:Y:S04]  /*10690*/  STL [R1+0xc78], R53 ;  /* 0x000c783501007387 */ /* 0x000fe80000100800 */
[----:B------:R1:W-:Y:S04]  /*106a0*/  LDGSTS.E [R0+0x3a800], [R56.64], P5 ;  /* 0x3a80000038007fae */ /* 0x0003e8000a921848 */
[----:B------:R1:W-:Y:S04]  /*106b0*/  LDGSTS.E [R0+0x3b000], [R52.64], P5 ;  /* 0x3b00000034007fae */ /* 0x0003e8000a921848 */
[----:B---3--:R-:W-:Y:S04]  /*106c0*/  STL [R1+0xc9c], R48 ;  /* 0x000c9c3001007387 */ /* 0x008fe80000100800 */
[----:B------:R-:W-:Y:S04]  /*106d0*/  STL [R1+0xc98], R49 ;  /* 0x000c983101007387 */ /* 0x000fe80000100800 */
[----:B------:R3:W-:Y:S04]  /*106e0*/  LDGSTS.E [R0+0x3b800], [R48.64], P5 ;  /* 0x3b80000030007fae */ /* 0x0007e8000a921848 */
[----:B----4-:R-:W-:Y:S04]  /*106f0*/  STL [R1+0xcbc], R36 ;  /* 0x000cbc2401007387 */ /* 0x010fe80000100800 */
[----:B------:R4:W-:Y:S04]  /*10700*/  STL [R1+0xcb8], R37 ;  /* 0x000cb82501007387 */ /* 0x0009e80000100800 */
[----:B------:R4:W-:Y:S04]  /*10710*/  LDGSTS.E [R0+0x3c000], [R36.64], P5 ;  /* 0x3c00000024007fae */ /* 0x0009e8000a921848 */
[----:B----4-:R-:W4:Y:S04]  /*10720*/  LDL.LU.64 R36, [R1+0x380] ;  /* 0x0003800001247983 */ /* 0x010f280000300a00 */
[----:B-----5:R-:W-:Y:S04]  /*10730*/  STL [R1+0xcdc], R28 ;  /* 0x000cdc1c01007387 */ /* 0x020fe80000100800 */
[----:B------:R5:W-:Y:S04]  /*10740*/  STL [R1+0xcd8], R29 ;  /* 0x000cd81d01007387 */ /* 0x000be80000100800 */
[----:B------:R5:W-:Y:S01]  /*10750*/  LDGSTS.E [R0+0x3c800], [R28.64], P5 ;  /* 0x3c8000001c007fae */ /* 0x000be2000a921848 */
[----:B------:R-:W-:-:S03]  /*10760*/  LOP3.LUT R25, R25, 0x110, R24, 0x78, !PT ;  /* 0x0000011019197812 */ /* 0x000fc600078e7818 */
[----:B------:R1:W-:Y:S04]  /*10770*/  LDGSTS.E [R0+0x3d000], [R44.64], P5 ;  /* 0x3d0000002c007fae */ /* 0x0003e8000a921848 */
[----:B------:R1:W-:Y:S04]  /*10780*/  LDGSTS.E [R0+0x3d800], [R40.64], P5 ;  /* 0x3d80000028007fae */ /* 0x0003e8000a921848 */
[----:B-----5:R-:W5:Y:S04]  /*10790*/  LDL.LU.64 R28, [R1+0x360] ;  /* 0x00036000011c7983 */ /* 0x020f680000300a00 */
[----:B------:R-:W-:Y:S04]  /*107a0*/  STL [R1+0xcfc], R44 ;  /* 0x000cfc2c01007387 */ /* 0x000fe80000100800 */
[----:B------:R-:W-:Y:S04]  /*107b0*/  STL [R1+0xcf8], R45 ;  /* 0x000cf82d01007387 */ /* 0x000fe80000100800 */
[----:B-1----:R-:W2:Y:S04]  /*107c0*/  LDL.LU.64 R60, [R1+0x340] ;  /* 0x00034000013c7983 */ /* 0x002ea80000300a00 */
[----:B------:R-:W-:Y:S04]  /*107d0*/  STL [R1+0xd1c], R40 ;  /* 0x000d1c2801007387 */ /* 0x000fe80000100800 */
[----:B------:R-:W-:Y:S04]  /*107e0*/  STL [R1+0xd18], R41 ;  /* 0x000d182901007387 */ /* 0x000fe80000100800 */
[----:B------:R-:W2:Y:S04]  /*107f0*/  LDL.LU.64 R56, [R1+0x320] ;  /* 0x0003200001387983 */ /* 0x000ea80000300a00 */
[----:B------:R-:W-:Y:S04]  /*10800*/  STL [R1+0xd3c], R32 ;  /* 0x000d3c2001007387 */ /* 0x000fe80000100800 */
[----:B------:R1:W-:Y:S04]  /*10810*/  STL [R1+0xd38], R33 ;  /* 0x000d382101007387 */ /* 0x0003e80000100800 */
[----:B------:R-:W2:Y:S04]  /*10820*/  LDL.LU.64 R52, [R1+0x300] ;  /* 0x0003000001347983 */ /* 0x000ea80000300a00 */
[----:B------:R-:W-:Y:S04]  /*10830*/  STL [R1+0xd5c], R248 ;  /* 0x000d5cf801007387 */ /* 0x000fe80000100800 */
[----:B------:R-:W-:Y:S04]  /*10840*/  STL [R1+0xd58], R249 ;  /* 0x000d58f901007387 */ /* 0x000fe80000100800 */
[----:B---3--:R-:W3:Y:S04]  /*10850*/  LDL.LU.64 R48, [R1+0x2e0] ;  /* 0x0002e00001307983 */ /* 0x008ee80000300a00 */
[----:B------:R-:W-:Y:S04]  /*10860*/  STL [R1+0xd7c], R246 ;  /* 0x000d7cf601007387 */ /* 0x000fe80000100800 */
[----:B------:R1:W-:Y:S04]  /*10870*/  LDGSTS.E [R0+0x3e000], [R32.64], P5 ;  /* 0x3e00000020007fae */ /* 0x0003e8000a921848 */
[----:B------:R-:W-:Y:S01]  /*10880*/  STL [R1+0xd78], R247 ;  /* 0x000d78f701007387 */ /* 0x000fe20000100800 */
[----:B------:R-:W-:-:S03]  /*10890*/  LOP3.LUT R25, R25, 0x20, RZ, 0x3c, !PT ;  /* 0x0000002019197812 */ /* 0x000fc600078e3cff */
[----:B------:R2:W-:Y:S04]  /*108a0*/  LDGSTS.E [R0+0x3e800], [R248.64], P5 ;  /* 0x3e800000f8007fae */ /* 0x0005e8000a921848 */
[----:B-1----:R-:W3:Y:S04]  /*108b0*/  LDL.LU.64 R32, [R1+0x2c0] ;  /* 0x0002c00001207983 */ /* 0x002ee80000300a00 */
[----:B------:R-:W-:Y:S04]  /*108c0*/  STL [R1+0xd9c], R18 ;  /* 0x000d9c1201007387 */ /* 0x000fe80000100800 */
[----:B------:R-:W-:Y:S04]  /*108d0*/  STL [R1+0xd98], R19 ;  /* 0x000d981301007387 */ /* 0x000fe80000100800 */
[----:B------:R-:W3:Y:S04]  /*108e0*/  LDL.LU.64 R44, [R1+0x2a0] ;  /* 0x0002a000012c7983 */ /* 0x000ee80000300a00 */
[----:B------:R1:W-:Y:S04]  /*108f0*/  LDGSTS.E [R0+0x3f000], [R246.64], P5 ;  /* 0x3f000000f6007fae */ /* 0x0003e8000a921848 */
[----:B------:R1:W-:Y:S04]  /*10900*/  LDGSTS.E [R0+0x3f800], [R18.64], P5 ;  /* 0x3f80000012007fae */ /* 0x0003e8000a921848 */
[----:B----4-:R-:W-:Y:S04]  /*10910*/  STL [R1+0x9c4], R36 ;  /* 0x0009c42401007387 */ /* 0x010fe80000100800 */
[----:B------:R-:W4:Y:S04]  /*10920*/  LDL.LU.64 R40, [R1+0x280] ;  /* 0x0002800001287983 */ /* 0x000f280000300a00 */
[----:B------:R1:W-:Y:S04]  /*10930*/  STL [R1+0x9c0], R37 ;  /* 0x0009c02501007387 */ /* 0x0003e80000100800 */
[----:B------:R1:W-:Y:S04]  /*10940*/  LDGSTS.E [R25+0x30200], [R36.64], P5 ;  /* 0x3020000024197fae */ /* 0x0003e8000a921848 */
[----:B-----5:R-:W-:Y:S04]  /*10950*/  STL [R1+0x9e4], R28 ;  /* 0x0009e41c01007387 */ /* 0x020fe80000100800 */
[----:B-1----:R-:W5:Y:S04]  /*10960*/  LDL.LU.64 R36, [R1+0x260] ;  /* 0x0002600001247983 */ /* 0x002f680000300a00 */
[----:B------:R1:W-:Y:S04]  /*10970*/  STL [R1+0x9e0], R29 ;  /* 0x0009e01d01007387 */ /* 0x0003e80000100800 */
[----:B------:R1:W-:Y:S04]  /*10980*/  LDGSTS.E [R25+0x30a00], [R28.64], P5 ;  /* 0x30a000001c197fae */ /* 0x0003e8000a921848 */
[----:B--2---:R-:W-:Y:S04]  /*10990*/  STL [R1+0xa04], R60 ;  /* 0x000a043c01007387 */ /* 0x004fe80000100800 */
[----:B------:R2:W-:Y:S04]  /*109a0*/  LDGSTS.E [R25+0x31200], [R60.64], P5 ;  /* 0x312000003c197fae */ /* 0x0005e8000a921848 */
[----:B-1----:R-:W5:Y:S04]  /*109b0*/  LDL.LU.64 R28, [R1+0x240] ;  /* 0x00024000011c7983 */ /* 0x002f680000300a00 */
[----:B------:R2:W-:Y:S04]  /*109c0*/  STL [R1+0xa00], R61 ;  /* 0x000a003d01007387 */ /* 0x0005e80000100800 */
[----:B------:R-:W-:Y:S04]  /*109d0*/  STL [R1+0xa24], R56 ;  /* 0x000a243801007387 */ /* 0x000fe80000100800 */
[----:B------:R1:W-:Y:S04]  /*109e0*/  LDGSTS.E [R25+0x31a00], [R56.64], P5 ;  /* 0x31a0000038197fae */ /* 0x0003e8000a921848 */
[----:B--2---:R-:W2:Y:S04]  /*109f0*/  LDL.LU.64 R60, [R1+0x220] ;  /* 0x00022000013c7983 */ /* 0x004ea80000300a00 */
[----:B------:R1:W-:Y:S04]  /*10a00*/  STL [R1+0xa20], R57 ;  /* 0x000a203901007387 */ /* 0x0003e80000100800 */
[----:B------:R-:W-:Y:S04]  /*10a10*/  STL [R1+0xa44], R52 ;  /* 0x000a443401007387 */ /* 0x000fe80000100800 */
[----:B------:R3:W-:Y:S04]  /*10a20*/  LDGSTS.E [R25+0x32200], [R52.64], P5 ;  /* 0x3220000034197fae */ /* 0x0007e8000a921848 */
[----:B-1----:R-:W2:Y:S04]  /*10a30*/  LDL.LU.64 R56, [R1+0x200] ;  /* 0x0002000001387983 */ /* 0x002ea80000300a00 */
[----:B------:R1:W-:Y:S04]  /*10a40*/  STL [R1+0xa40], R53 ;  /* 0x000a403501007387 */ /* 0x0003e80000100800 */
[----:B---3--:R-:W-:Y:S04]  /*10a50*/  STL [R1+0xa64], R48 ;  /* 0x000a643001007387 */ /* 0x008fe80000100800 */
[----:B------:R3:W-:Y:S04]  /*10a60*/  LDGSTS.E [R25+0x32a00], [R48.64], P5 ;  /* 0x32a0000030197fae */ /* 0x0007e8000a921848 */
[----:B-1----:R-:W2:Y:S04]  /*10a70*/  LDL.LU.64 R52, [R1+0x1e0] ;  /* 0x0001e00001347983 */ /* 0x002ea80000300a00 */
[----:B------:R3:W-:Y:S04]  /*10a80*/  STL [R1+0xa60], R49 ;  /* 0x000a603101007387 */ /* 0x0007e80000100800 */
[----:B------:R-:W-:Y:S04]  /*10a90*/  STL [R1+0xa84], R32 ;  /* 0x000a842001007387 */ /* 0x000fe80000100800 */
[----:B------:R1:W-:Y:S04]  /*10aa0*/  LDGSTS.E [R25+0x33200], [R32.64], P5 ;  /* 0x3320000020197fae */ /* 0x0003e8000a921848 */
[----:B---3--:R-:W2:Y:S04]  /*10ab0*/  LDL.LU.64 R48, [R1+0x1c0] ;  /* 0x0001c00001307983 */ /* 0x008ea80000300a00 */
[----:B------:R1:W-:Y:S04]  /*10ac0*/  STL [R1+0xa80], R33 ;  /* 0x000a802101007387 */ /* 0x0003e80000100800 */
[----:B------:R-:W-:Y:S04]  /*10ad0*/  STL [R1+0xaa4], R44 ;  /* 0x000aa42c01007387 */ /* 0x000fe80000100800 */
[----:B------:R4:W-:Y:S04]  /*10ae0*/  STL [R1+0xaa0], R45 ;  /* 0x000aa02d01007387 */ /* 0x0009e80000100800 */
[----:B-1----:R-:W2:Y:S04]  /*10af0*/  LDL.LU.64 R32, [R1+0x1a0] ;  /* 0x0001a00001207983 */ /* 0x002ea80000300a00 */
[----:B------:R1:W-:Y:S04]  /*10b00*/  LDGSTS.E [R25+0x33a00], [R44.64], P5 ;  /* 0x33a000002c197fae */ /* 0x0003e8000a921848 */
[----:B----4-:R-:W-:Y:S04]  /*10b10*/  STL [R1+0xac4], R40 ;  /* 0x000ac42801007387 */ /* 0x010fe80000100800 */
[----:B------:R4:W-:Y:S04]  /*10b20*/  STL [R1+0xac0], R41 ;  /* 0x000ac02901007387 */ /* 0x0009e80000100800 */
[----:B-1----:R-:W3:Y:S04]  /*10b30*/  LDL.LU.64 R44, [R1+0x180] ;  /* 0x00018000012c7983 */ /* 0x002ee80000300a00 */
[----:B------:R4:W-:Y:S04]  /*10b40*/  LDGSTS.E [R25+0x34200], [R40.64], P5 ;  /* 0x3420000028197fae */ /* 0x0009e8000a921848 */
[----:B-----5:R-:W-:Y:S04]  /*10b50*/  STL [R1+0xae4], R36 ;  /* 0x000ae42401007387 */ /* 0x020fe80000100800 */
[----:B------:R1:W-:Y:S04]  /*10b60*/  STL [R1+0xae0], R37 ;  /* 0x000ae02501007387 */ /* 0x0003e80000100800 */
[----:B----4-:R-:W4:Y:S04]  /*10b70*/  LDL.LU.64 R40, [R1+0x160] ;  /* 0x0001600001287983 */ /* 0x010f280000300a00 */
[----:B------:R1:W-:Y:S04]  /*10b80*/  LDGSTS.E [R25+0x34a00], [R36.64], P5 ;  /* 0x34a0000024197fae */ /* 0x0003e8000a921848 */
[----:B------:R-:W-:Y:S04]  /*10b90*/  STL [R1+0xb04], R28 ;  /* 0x000b041c01007387 */ /* 0x000fe80000100800 */
[----:B------:R5:W-:Y:S04]  /*10ba0*/  STL [R1+0xb00], R29 ;  /* 0x000b001d01007387 */ /* 0x000be80000100800 */
[----:B-1----:R-:W4:Y:S04]  /*10bb0*/  LDL.LU.64 R36, [R1+0x140] ;  /* 0x0001400001247983 */ /* 0x002f280000300a00 */
[----:B------:R5:W-:Y:S04]  /*10bc0*/  LDGSTS.E [R25+0x35200], [R28.64], P5 ;  /* 0x352000001c197fae */ /* 0x000be8000a921848 */
[----:B--2---:R-:W-:Y:S04]  /*10bd0*/  STL [R1+0xb24], R60 ;  /* 0x000b243c01007387 */ /* 0x004fe80000100800 */
[----:B------:R1:W-:Y:S04]  /*10be0*/  STL [R1+0xb20], R61 ;  /* 0x000b203d01007387 */ /* 0x0003e80000100800 */
[----:B-----5:R-:W2:Y:S04]  /*10bf0*/  LDL.LU.64 R28, [R1+0x120] ;  /* 0x00012000011c7983 */ /* 0x020ea80000300a00 */
[----:B------:R1:W-:Y:S04]  /*10c00*/  LDGSTS.E [R25+0x35a00], [R60.64], P5 ;  /* 0x35a000003c197fae */ /* 0x0003e8000a921848 */
[----:B------:R-:W-:Y:S04]  /*10c10*/  STL [R1+0xb44], R56 ;  /* 0x000b443801007387 */ /* 0x000fe80000100800 */
[----:B------:R5:W-:Y:S04]  /*10c20*/  STL [R1+0xb40], R57 ;  /* 0x000b403901007387 */ /* 0x000be80000100800 */
[----:B------:R-:W2:Y:S04]  /*10c30*/  LDL.LU.64 R64, [R1+0x100] ;  /* 0x0001000001407983 */ /* 0x000ea80000300a00 */
[----:B------:R5:W-:Y:S04]  /*10c40*/  LDGSTS.E [R25+0x36200], [R56.64], P5 ;  /* 0x3620000038197fae */ /* 0x000be8000a921848 */
[----:B------:R-:W-:Y:S04]  /*10c50*/  STL [R1+0xb64], R52 ;  /* 0x000b643401007387 */ /* 0x000fe80000100800 */
[----:B------:R5:W-:Y:S04]  /*10c60*/  STL [R1+0xb60], R53 ;  /* 0x000b603501007387 */ /* 0x000be80000100800 */
[----:B-1----:R-:W2:Y:S04]  /*10c70*/  LDL.LU.64 R60, [R1+0xe0] ;  /* 0x0000e000013c7983 */ /* 0x002ea80000300a00 */
[----:B------:R1:W-:Y:S04]  /*10c80*/  LDGSTS.E [R25+0x36a00], [R52.64], P5 ;  /* 0x36a0000034197fae */ /* 0x0003e8000a921848 */
[----:B------:R-:W-:Y:S04]  /*10c90*/  STL [R1+0xb84], R48 ;  /* 0x000b843001007387 */ /* 0x000fe80000100800 */
[----:B-----5:R-:W5:Y:S04]  /*10ca0*/  LDL.LU.64 R56, [R1+0xc0] ;  /* 0x0000c00001387983 */ /* 0x020f680000300a00 */
[----:B------:R1:W-:Y:S04]  /*10cb0*/  STL [R1+0xb80], R49 ;  /* 0x000b803101007387 */ /* 0x0003e80000100800 */
[----:B-1----:R-:W5:Y:S04]  /*10cc0*/  LDL.LU.64 R52, [R1+0xa0] ;  /* 0x0000a00001347983 */ /* 0x002f680000300a00 */
[----:B------:R-:W-:Y:S04]  /*10cd0*/  STL [R1+0xba4], R32 ;  /* 0x000ba42001007387 */ /* 0x000fe80000100800 */
[----:B------:R1:W-:Y:S04]  /*10ce0*/  LDGSTS.E [R25+0x37200], [R48.64], P5 ;  /* 0x3720000030197fae */ /* 0x0003e8000a921848 */
[----:B------:R3:W-:Y:S04]  /*10cf0*/  STL [R1+0xba0], R33 ;  /* 0x000ba02101007387 */ /* 0x0007e80000100800 */
[----:B------:R3:W-:Y:S04]  /*10d00*/  LDGSTS.E [R25+0x37a00], [R32.64], P5 ;  /* 0x37a0000020197fae */ /* 0x0007e8000a921848 */
[----:B-1----:R-:W5:Y:S04]  /*10d10*/  LDL.LU.64 R48, [R1+0x80] ;  /* 0x0000800001307983 */ /* 0x002f680000300a00 */
[----:B---3--:R-:W-:Y:S04]  /*10d20*/  STL [R1+0xbc4], R44 ;  /* 0x000bc42c01007387 */ /* 0x008fe80000100800 */
[----:B------:R-:W3:Y:S04]  /*10d30*/  LDL.LU.64 R32, [R1+0x60] ;  /* 0x0000600001207983 */ /* 0x000ee80000300a00 */
[----:B------:R1:W-:Y:S04]  /*10d40*/  STL [R1+0xbc0], R45 ;  /* 0x000bc02d01007387 */ /* 0x0003e80000100800 */
[----:B------:R1:W-:Y:S04]  /*10d50*/  LDGSTS.E [R25+0x38200], [R44.64], P5 ;  /* 0x382000002c197fae */ /* 0x0003e8000a921848 */
[----:B----4-:R-:W-:Y:S04]  /*10d60*/  STL [R1+0xbe4], R40 ;  /* 0x000be42801007387 */ /* 0x010fe80000100800 */
[----:B-1----:R-:W4:Y:S04]  /*10d70*/  LDL.LU.64 R44, [R1+0x40] ;  /* 0x00004000012c7983 */ /* 0x002f280000300a00 */
[----:B------:R1:W-:Y:S04]  /*10d80*/  STL [R1+0xbe0], R41 ;  /* 0x000be02901007387 */ /* 0x0003e80000100800 */
[----:B------:R1:W-:Y:S04]  /*10d90*/  LDGSTS.E [R25+0x38a00], [R40.64], P5 ;  /* 0x38a0000028197fae */ /* 0x0003e8000a921848 */
[----:B------:R-:W-:Y:S04]  /*10da0*/  STL [R1+0xc04], R36 ;  /* 0x000c042401007387 */ /* 0x000fe80000100800 */
[----:B-1----:R-:W4:Y:S04]  /*10db0*/  LDL.LU.64 R40, [R1+0x20] ;  /* 0x0000200001287983 */ /* 0x002f280000300a00 */
[----:B------:R1:W-:Y:S04]  /*10dc0*/  STL [R1+0xc00], R37 ;  /* 0x000c002501007387 */ /* 0x0003e80000100800 */
[----:B------:R1:W-:Y:S04]  /*10dd0*/  LDGSTS.E [R25+0x39200], [R36.64], P5 ;  /* 0x3920000024197fae */ /* 0x0003e8000a921848 */
[----:B--2---:R-:W-:Y:S04]  /*10de0*/  STL [R1+0xc24], R28 ;  /* 0x000c241c01007387 */ /* 0x004fe80000100800 */
[----:B------:R2:W-:Y:S04]  /*10df0*/  LDGSTS.E [R25+0x39a00], [R28.64], P5 ;  /* 0x39a000001c197fae */ /* 0x0005e8000a921848 */
[----:B-1----:R-:W4:Y:S04]  /*10e00*/  LDL.LU.64 R36, [R1+0x10] ;  /* 0x0000100001247983 */ /* 0x002f280000300a00 */
[----:B------:R2:W-:Y:S04]  /*10e10*/  STL [R1+0xc20], R29 ;  /* 0x000c201d01007387 */ /* 0x0005e80000100800 */
[----:B------:R-:W-:Y:S04]  /*10e20*/  STL [R1+0xc44], R64 ;  /* 0x000c444001007387 */ /* 0x000fe80000100800 */
[----:B------:R1:W-:Y:S04]  /*10e30*/  LDGSTS.E [R25+0x3a200], [R64.64], P5 ;  /* 0x3a20000040197fae */ /* 0x0003e8000a921848 */
[----:B--2---:R-:W2:Y:S04]  /*10e40*/  LDL.LU.64 R28, [R1] ;  /* 0x00000000011c7983 */ /* 0x004ea80000300a00 */
[----:B------:R-:W-:Y:S04]  /*10e50*/  STL [R1+0xc40], R65 ;  /* 0x000c404101007387 */ /* 0x000fe80000100800 */
[----:B------:R-:W-:Y:S04]  /*10e60*/  STL [R1+0xc64], R60 ;  /* 0x000c643c01007387 */ /* 0x000fe80000100800 */
[----:B------:R-:W-:Y:S04]  /*10e70*/  STL [R1+0xc60], R61 ;  /* 0x000c603d01007387 */ /* 0x000fe80000100800 */
[----:B------:R1:W-:Y:S04]  /*10e80*/  LDGSTS.E [R25+0x3aa00], [R60.64], P5 ;  /* 0x3aa000003c197fae */ /* 0x0003e8000a921848 */
[----:B-----5:R-:W-:Y:S04]  /*10e90*/  STL [R1+0xc84], R56 ;  /* 0x000c843801007387 */ /* 0x020fe80000100800 */
[----:B------:R-:W-:Y:S04]  /*10ea0*/  STL [R1+0xc80], R57 ;  /* 0x000c803901007387 */ /* 0x000fe80000100800 */
[----:B------:R-:W-:Y:S04]  /*10eb0*/  STL [R1+0xca4], R52 ;  /* 0x000ca43401007387 */ /* 0x000fe80000100800 */
[----:B------:R-:W-:Y:S04]  /*10ec0*/  STL [R1+0xca0], R53 ;  /* 0x000ca03501007387 */ /* 0x000fe80000100800 */
[----:B------:R2:W-:Y:S04]  /*10ed0*/  LDGSTS.E [R25+0x3b200], [R56.64], P5 ;  /* 0x3b20000038197fae */ /* 0x0005e8000a921848 */
[----:B------:R1:W-:Y:S04]  /*10ee0*/  LDGSTS.E [R25+0x3ba00], [R52.64], P5 ;  /* 0x3ba0000034197fae */ /* 0x0003e8000a921848 */
[----:B------:R-:W-:Y:S04]  /*10ef0*/  STL [R1+0xcc4], R48 ;  /* 0x000cc43001007387 */ /* 0x000fe80000100800 */
[----:B------:R1:W-:Y:S04]  /*10f00*/  STL [R1+0xcc0], R49 ;  /* 0x000cc03101007387 */ /* 0x0003e80000100800 */
[----:B------:R1:W-:Y:S04]  /*10f10*/  LDGSTS.E [R25+0x3c200], [R48.64], P5 ;  /* 0x3c20000030197fae */ /* 0x0003e8000a921848 */
[----:B---3--:R-:W-:Y:S04]  /*10f20*/  STL [R1+0xce4], R32 ;  /* 0x000ce42001007387 */ /* 0x008fe80000100800 */
[----:B------:R3:W-:Y:S04]  /*10f30*/  STL [R1+0xce0], R33 ;  /* 0x000ce02101007387 */ /* 0x0007e80000100800 */
[----:B-1----:R-:W5:Y:S04]  /*10f40*/  LDL.LU.64 R48, [R1+0x378] ;  /* 0x0003780001307983 */ /* 0x002f680000300a00 */
[----:B------:R3:W-:Y:S04]  /*10f50*/  LDGSTS.E [R25+0x3ca00], [R32.64], P5 ;  /* 0x3ca0000020197fae */ /* 0x0007e8000a921848 */
[----:B----4-:R-:W-:Y:S04]  /*10f60*/  STL [R1+0xd04], R44 ;  /* 0x000d042c01007387 */ /* 0x010fe80000100800 */
[----:B------:R1:W-:Y:S04]  /*10f70*/  STL [R1+0xd00], R45 ;  /* 0x000d002d01007387 */ /* 0x0003e80000100800 */
[----:B---3--:R-:W3:Y:S04]  /*10f80*/  LDL.LU.64 R32, [R1+0x358] ;  /* 0x0003580001207983 */ /* 0x008ee80000300a00 */
[----:B------:R1:W-:Y:S04]  /*10f90*/  LDGSTS.E [R25+0x3d200], [R44.64], P5 ;  /* 0x3d2000002c197fae */ /* 0x0003e8000a921848 */
[----:B------:R-:W-:Y:S04]  /*10fa0*/  STL [R1+0xd24], R40 ;  /* 0x000d242801007387 */ /* 0x000fe80000100800 */
[----:B------:R4:W-:Y:S04]  /*10fb0*/  STL [R1+0xd20], R41 ;  /* 0x000d202901007387 */ /* 0x0009e80000100800 */
[----:B-1----:R-:W3:Y:S04]  /*10fc0*/  LDL.LU.64 R44, [R1+0x338] ;  /* 0x00033800012c7983 */ /* 0x002ee80000300a00 */
[----:B------:R4:W-:Y:S04]  /*10fd0*/  LDGSTS.E [R25+0x3da00], [R40.64], P5 ;  /* 0x3da0000028197fae */ /* 0x0009e8000a921848 */
[----:B------:R1:W-:Y:S04]  /*10fe0*/  STL [R1+0xd44], R36 ;  /* 0x000d442401007387 */ /* 0x0003e80000100800 */
[----:B------:R1:W-:Y:S04]  /*10ff0*/  STL [R1+0xd40], R37 ;  /* 0x000d402501007387 */ /* 0x0003e80000100800 */
[----:B----4-:R-:W4:Y:S04]  /*11000*/  LDL.LU.64 R40, [R1+0x318] ;  /* 0x0003180001287983 */ /* 0x010f280000300a00 */
[----:B------:R-:W1:Y:S04]  /*11010*/  S2R R24, SR_TID.X ;  /* 0x0000000000187919 */ /* 0x000e680000002100 */
[----:B--2---:R-:W-:Y:S04]  /*11020*/  STL [R1+0xd64], R28 ;  /* 0x000d641c01007387 */ /* 0x004fe80000100800 */
[----:B------:R2:W-:Y:S04]  /*11030*/  STL [R1+0xd60], R29 ;  /* 0x000d601d01007387 */ /* 0x0005e80000100800 */
[----:B------:R-:W4:Y:S04]  /*11040*/  LDL.LU.64 R60, [R1+0x2f8] ;  /* 0x0002f800013c7983 */ /* 0x000f280000300a00 */
[----:B------:R2:W-:Y:S01]  /*11050*/  LDGSTS.E [R25+0x3e200], [R36.64], P5 ;  /* 0x3e20000024197fae */ /* 0x0005e2000a921848 */
[----:B-1----:R-:W-:-:S03]  /*11060*/  LOP3.LUT R0, R24, 0x3f, RZ, 0xc0, !PT ;  /* 0x0000003f18007812 */ /* 0x002fc600078ec0ff */
[----:B------:R-:W-:Y:S01]  /*11070*/  STL [R1+0xd84], R250 ;  /* 0x000d84fa01007387 */ /* 0x000fe20000100800 */
[----:B------:R-:W-:Y:S01]  /*11080*/  SHF.R.S32.HI R24, RZ, 0x6, R24 ;  /* 0x00000006ff187819 */ /* 0x000fe20000011418 */
[----:B------:R-:W-:-:S03]  /*11090*/  IMAD.SHL.U32 R0, R0, 0x4, RZ ;  /* 0x0000000400007824 */ /* 0x000fc600078e00ff */
[----:B--2---:R-:W-:Y:S01]  /*110a0*/  SGXT R36, R24, 0x1 ;  /* 0x000000011824781a */ /* 0x004fe20000000200 */
[----:B------:R-:W-:Y:S04]  /*110b0*/  STL [R1+0xd80], R251 ;  /* 0x000d80fb01007387 */ /* 0x000fe80000100800 */
[----:B------:R-:W2:Y:S01]  /*110c0*/  LDL.LU.64 R56, [R1+0x2d8] ;  /* 0x0002d80001387983 */ /* 0x000ea20000300a00 */
[----:B------:R-:W-:-:S03]  /*110d0*/  LOP3.LUT R37, R0, 0x110, R36, 0x78, !PT ;  /* 0x0000011000257812 */ /* 0x000fc600078e7824 */
[----:B------:R1:W-:Y:S01]  /*110e0*/  LDGSTS.E [R25+0x3ea00], [R28.64], P5 ;  /* 0x3ea000001c197fae */ /* 0x0003e2000a921848 */
[----:B------:R-:W-:-:S03]  /*110f0*/  LOP3.LUT R37, R37, 0x40, RZ, 0x3c, !PT ;  /* 0x0000004025257812 */ /* 0x000fc600078e3cff */
[----:B------:R5:W-:Y:S04]  /*11100*/  LDGSTS.E [R25+0x3f200], [R250.64], P5 ;  /* 0x3f200000fa197fae */ /* 0x000be8000a921848 */
[----:B------:R5:W-:Y:S04]  /*11110*/  LDGSTS.E [R25+0x3fa00], [R20.64], P5 ;  /* 0x3fa0000014197fae */ /* 0x000be8000a921848 */
[----:B-1----:R-:W2:Y:S04]  /*11120*/  LDL.LU.64 R28, [R1+0x2b8] ;  /* 0x0002b800011c7983 */ /* 0x002ea80000300a00 */
[----:B------:R-:W-:Y:S04]  /*11130*/  STL [R1+0xda4], R20 ;  /* 0x000da41401007387 */ /* 0x000fe80000100800 */
[----:B------:R-:W-:Y:S04]  /*11140*/  STL [R1+0xda0], R21 ;  /* 0x000da01501007387 */ /* 0x000fe80000100800 */
[----:B------:R-:W2:Y:S04]  /*11150*/  LDL.LU.64 R52, [R1+0x298] ;  /* 0x0002980001347983 */ /* 0x000ea80000300a00 */
[----:B-----5:R-:W-:Y:S04]  /*11160*/  STL [R1+0x9cc], R48 ;  /* 0x0009cc3001007387 */ /* 0x020fe80000100800 */
[----:B------:R-:W5:Y:S04]  /*11170*/  LDL.LU.64 R24, [R1+0x278] ;  /* 0x0002780001187983 */ /* 0x000f680000300a00 */
[----:B------:R1:W-:Y:S04]  /*11180*/  STL [R1+0x9c8], R49 ;  /* 0x0009c83101007387 */ /* 0x0003e80000100800 */
[----:B------:R1:W-:Y:S04]  /*11190*/  LDGSTS.E [R37+0x30400], [R48.64], P5 ;  /* 0x3040000030257fae */ /* 0x0003e8000a921848 */
[----:B---3--:R-:W-:Y:S04]  /*111a0*/  STL [R1+0x9ec], R32 ;  /* 0x0009ec2001007387 */ /* 0x008fe80000100800 */
[----:B-1----:R-:W3:Y:S04]  /*111b0*/  LDL.LU.64 R48, [R1+0x258] ;  /* 0x0002580001307983 */ /* 0x002ee80000300a00 */
[----:B------:R1:W-:Y:S04]  /*111c0*/  STL [R1+0x9e8], R33 ;  /* 0x0009e82101007387 */ /* 0x0003e80000100800 */
[----:B------:R1:W-:Y:S04]  /*111d0*/  LDGSTS.E [R37+0x30c00], [R32.64], P5 ;  /* 0x30c0000020257fae */ /* 0x0003e8000a921848 */
[----:B------:R-:W-:Y:S04]  /*111e0*/  STL [R1+0xa0c], R44 ;  /* 0x000a0c2c01007387 */ /* 0x000fe80000100800 */
[----:B-1----:R-:W3:Y:S04]  /*111f0*/  LDL.LU.64 R32, [R1+0x238] ;  /* 0x0002380001207983 */ /* 0x002ee80000300a00 */
[----:B------:R1:W-:Y:S04]  /*11200*/  STL [R1+0xa08], R45 ;  /* 0x000a082d01007387 */ /* 0x0003e80000100800 */
[----:B------:R1:W-:Y:S04]  /*11210*/  LDGSTS.E [R37+0x31400], [R44.64], P5 ;  /* 0x314000002c257fae */ /* 0x0003e8000a921848 */
[----:B----4-:R-:W-:Y:S04]  /*11220*/  STL [R1+0xa2c], R40 ;  /* 0x000a2c2801007387 */ /* 0x010fe80000100800 */
[----:B-1----:R-:W4:Y:S04]  /*11230*/  LDL.LU.64 R44, [R1+0x218] ;  /* 0x00021800012c7983 */ /* 0x002f280000300a00 */
[----:B------:R1:W-:Y:S04]  /*11240*/  STL [R1+0xa28], R41 ;  /* 0x000a282901007387 */ /* 0x0003e80000100800 */
[----:B------:R1:W-:Y:S04]  /*11250*/  LDGSTS.E [R37+0x31c00], [R40.64], P5 ;  /* 0x31c0000028257fae */ /* 0x0003e8000a921848 */
[----:B------:R-:W-:Y:S04]  /*11260*/  STL [R1+0xa4c], R60 ;  /* 0x000a4c3c01007387 */ /* 0x000fe80000100800 */
[----:B------:R2:W-:Y:S04]  /*11270*/  LDGSTS.E [R37+0x32400], [R60.64], P5 ;  /* 0x324000003c257fae */ /* 0x0005e8000a921848 */
[----:B-1----:R-:W4:Y:S04]  /*11280*/  LDL.LU.64 R40, [R1+0x1f8] ;  /* 0x0001f80001287983 */ /* 0x002f280000300a00 */
[----:B------:R1:W-:Y:S04]  /*11290*/  STL [R1+0xa48], R61 ;  /* 0x000a483d01007387 */ /* 0x0003e80000100800 */
[----:B--2---:R-:W-:Y:S04]  /*112a0*/  STL [R1+0xa6c], R56 ;  /* 0x000a6c3801007387 */ /* 0x004fe80000100800 */
[----:B-1----:R-:W4:Y:S04]  /*112b0*/  LDL.LU.64 R60, [R1+0x1d8] ;  /* 0x0001d800013c7983 */ /* 0x002f280000300a00 */
[----:B------:R1:W-:Y:S04]  /*112c0*/  STL [R1+0xa68], R57 ;  /* 0x000a683901007387 */ /* 0x0003e80000100800 */
[----:B------:R1:W-:Y:S04]  /*112d0*/  LDGSTS.E [R37+0x32c00], [R56.64], P5 ;  /* 0x32c0000038257fae */ /* 0x0003e8000a921848 */
[----:B------:R-:W-:Y:S04]  /*112e0*/  STL [R1+0xa8c], R28 ;  /* 0x000a8c1c01007387 */ /* 0x000fe80000100800 */
[----:B------:R1:W-:Y:S04]  /*112f0*/  LDGSTS.E [R37+0x33400], [R28.64], P5 ;  /* 0x334000001c257fae */ /* 0x0003e8000a921848 */
[----:B-1----:R-:W4:Y:S04]  /*11300*/  LDL.LU.64 R56, [R1+0x1b8] ;  /* 0x0001b80001387983 */ /* 0x002f280000300a00 */
[----:B------:R1:W-:Y:S04]  /*11310*/  STL [R1+0xa88], R29 ;  /* 0x000a881d01007387 */ /* 0x0003e80000100800 */
[----:B------:R-:W-:Y:S04]  /*11320*/  STL [R1+0xaac], R52 ;  /* 0x000aac3401007387 */ /* 0x000fe80000100800 */
[----:B------:R5:W-:Y:S04]  /*11330*/  LDGSTS.E [R37+0x33c00], [R52.64], P5 ;  /* 0x33c0000034257fae */ /* 0x000be8000a921848 */
[----:B-1----:R-:W4:Y:S04]  /*11340*/  LDL.LU.64 R28, [R1+0x198] ;  /* 0x00019800011c7983 */ /* 0x002f280000300a00 */
[----:B------:R1:W-:Y:S04]  /*11350*/  STL [R1+0xaa8], R53 ;  /* 0x000aa83501007387 */ /* 0x0003e80000100800 */
[----:B-----5:R-:W-:Y:S04]  /*11360*/  STL [R1+0xacc], R24 ;  /* 0x000acc1801007387 */ /* 0x020fe80000100800 */
[----:B------:R5:W-:Y:S04]  /*11370*/  STL [R1+0xac8], R25 ;  /* 0x000ac81901007387 */ /* 0x000be80000100800 */
[----:B-1----:R-:W2:Y:S04]  /*11380*/  LDL.LU.64 R52, [R1+0x178] ;  /* 0x0001780001347983 */ /* 0x002ea80000300a00 */
[----:B------:R5:W-:Y:S04]  /*11390*/  LDGSTS.E [R37+0x34400], [R24.64], P5 ;  /* 0x3440000018257fae */ /* 0x000be8000a921848 */
[----:B---3--:R-:W-:Y:S04]  /*113a0*/  STL [R1+0xaec], R48 ;  /* 0x000aec3001007387 */ /* 0x008fe80000100800 */
[----:B------:R1:W-:Y:S04]  /*113b0*/  STL [R1+0xae8], R49 ;  /* 0x000ae83101007387 */ /* 0x0003e80000100800 */
[----:B-----5:R-:W3:Y:S04]  /*113c0*/  LDL.LU.64 R24, [R1+0x158] ;  /* 0x0001580001187983 */ /* 0x020ee80000300a00 */
[----:B------:R1:W-:Y:S04]  /*113d0*/  LDGSTS.E [R37+0x34c00], [R48.64], P5 ;  /* 0x34c0000030257fae */ /* 0x0003e8000a921848 */
[----:B------:R-:W-:Y:S04]  /*113e0*/  STL [R1+0xb0c], R32 ;  /* 0x000b0c2001007387 */ /* 0x000fe80000100800 */
[----:B------:R5:W-:Y:S04]  /*113f0*/  STL [R1+0xb08], R33 ;  /* 0x000b082101007387 */ /* 0x000be80000100800 */
[----:B-1----:R-:W3:Y:S04]  /*11400*/  LDL.LU.64 R48, [R1+0x138] ;  /* 0x0001380001307983 */ /* 0x002ee80000300a00 */
[----:B------:R5:W-:Y:S04]  /*11410*/  LDGSTS.E [R37+0x35400], [R32.64], P5 ;  /* 0x3540000020257fae */ /* 0x000be8000a921848 */
[----:B----4-:R-:W-:Y:S04]  /*11420*/  STL [R1+0xb2c], R44 ;  /* 0x000b2c2c01007387 */ /* 0x010fe80000100800 */
[----:B------:R1:W-:Y:S04]  /*11430*/  STL [R1+0xb28], R45 ;  /* 0x000b282d01007387 */ /* 0x0003e80000100800 */
[----:B-----5:R-:W4:Y:S04]  /*11440*/  LDL.LU.64 R32, [R1+0x118] ;  /* 0x0001180001207983 */ /* 0x020f280000300a00 */
[----:B------:R1:W-:Y:S04]  /*11450*/  LDGSTS.E [R37+0x35c00], [R44.64], P5 ;  /* 0x35c000002c257fae */ /* 0x0003e8000a921848 */
[----:B------:R-:W-:Y:S04]  /*11460*/  STL [R1+0xb4c], R40 ;  /* 0x000b4c2801007387 */ /* 0x000fe80000100800 */
[----:B------:R5:W-:Y:S04]  /*11470*/  STL [R1+0xb48], R41 ;  /* 0x000b482901007387 */ /* 0x000be80000100800 */
[----:B-1----:R-:W4:Y:S04]  /*11480*/  LDL.LU.64 R44, [R1+0xf8] ;  /* 0x0000f800012c7983 */ /* 0x002f280000300a00 */
[----:B------:R5:W-:Y:S04]  /*11490*/  LDGSTS.E [R37+0x36400], [R40.64], P5 ;  /* 0x3640000028257fae */ /* 0x000be8000a921848 */
[----:B------:R-:W-:Y:S04]  /*114a0*/  STL [R1+0xb6c], R60 ;  /* 0x000b6c3c01007387 */ /* 0x000fe80000100800 */
[----:B------:R1:W-:Y:S04]  /*114b0*/  STL [R1+0xb68], R61 ;  /* 0x000b683d01007387 */ /* 0x0003e80000100800 */
[----:B-----5:R-:W5:Y:S04]  /*114c0*/  LDL.LU.64 R40, [R1+0xd8] ;  /* 0x0000d80001287983 */ /* 0x020f680000300a00 */
[----:B------:R1:W-:Y:S04]  /*114d0*/  LDGSTS.E [R37+0x36c00], [R60.64], P5 ;  /* 0x36c000003c257fae */ /* 0x0003e8000a921848 */
[----:B------:R-:W-:Y:S04]  /*114e0*/  STL [R1+0xb8c], R56 ;  /* 0x000b8c3801007387 */ /* 0x000fe80000100800 */
[----:B------:R1:W-:Y:S04]  /*114f0*/  STL [R1+0xb88], R57 ;  /* 0x000b883901007387 */ /* 0x0003e80000100800 */
[----:B-1----:R-:W5:Y:S04]  /*11500*/  LDL.LU.64 R60, [R1+0xb8] ;  /* 0x0000b800013c7983 */ /* 0x002f680000300a00 */
[----:B------:R1:W-:Y:S04]  /*11510*/  LDGSTS.E [R37+0x37400], [R56.64], P5 ;  /* 0x3740000038257fae */ /* 0x0003e8000a921848 */
[----:B------:R-:W-:Y:S04]  /*11520*/  STL [R1+0xbac], R28 ;  /* 0x000bac1c01007387 */ /* 0x000fe80000100800 */
[----:B------:R1:W-:Y:S04]  /*11530*/  LDGSTS.E [R37+0x37c00], [R28.64], P5 ;  /* 0x37c000001c257fae */ /* 0x0003e8000a921848 */
[----:B-1----:R-:W5:Y:S04]  /*11540*/  LDL.LU.64 R56, [R1+0x98] ;  /* 0x0000980001387983 */ /* 0x002f680000300a00 */
[----:B------:R1:W-:Y:S04]  /*11550*/  STL [R1+0xba8], R29 ;  /* 0x000ba81d01007387 */ /* 0x0003e80000100800 */
[----:B-1----:R-:W5:Y:S04]  /*11560*/  LDL.LU.64 R28, [R1+0x78] ;  /* 0x00007800011c7983 */ /* 0x002f680000300a00 */
[----:B--2---:R-:W-:Y:S04]  /*11570*/  STL [R1+0xbcc], R52 ;  /* 0x000bcc3401007387 */ /* 0x004fe80000100800 */
[----:B------:R1:W-:Y:S04]  /*11580*/  STL [R1+0xbc8], R53 ;  /* 0x000bc83501007387 */ /* 0x0003e80000100800 */
[----:B------:R1:W-:Y:S04]  /*11590*/  LDGSTS.E [R37+0x38400], [R52.64], P5 ;  /* 0x3840000034257fae */ /* 0x0003e8000a921848 */
[----:B-1----:R-:W2:Y:S04]  /*115a0*/  LDL.LU.64 R52, [R1+0x70] ;  /* 0x0000700001347983 */ /* 0x002ea80000300a00 */
[----:B---3--:R-:W-:Y:S04]  /*115b0*/  STL [R1+0xbec], R24 ;  /* 0x000bec1801007387 */ /* 0x008fe80000100800 */
[----:B------:R1:W-:Y:S04]  /*115c0*/  STL [R1+0xbe8], R25 ;  /* 0x000be81901007387 */ /* 0x0003e80000100800 */
[----:B------:R1:W-:Y:S04]  /*115d0*/  LDGSTS.E [R37+0x38c00], [R24.64], P5 ;  /* 0x38c0000018257fae */ /* 0x0003e8000a921848 */
[----:B-1----:R-:W3:Y:S04]  /*115e0*/  LDL.LU.64 R24, [R1+0x58] ;  /* 0x0000580001187983 */ /* 0x002ee80000300a00 */
[----:B------:R-:W-:Y:S04]  /*115f0*/  STL [R1+0xc0c], R48 ;  /* 0x000c0c3001007387 */ /* 0x000fe80000100800 */
[----:B------:R1:W-:Y:S04]  /*11600*/  STL [R1+0xc08], R49 ;  /* 0x000c083101007387 */ /* 0x0003e80000100800 */
[----:B------:R1:W-:Y:S04]  /*11610*/  LDGSTS.E [R37+0x39400], [R48.64], P5 ;  /* 0x3940000030257fae */ /* 0x0003e8000a921848 */
[----:B----4-:R4:W-:Y:S04]  /*11620*/  LDGSTS.E [R37+0x39c00], [R32.64], P5 ;  /* 0x39c0000020257fae */ /* 0x0109e8000a921848 */
[----:B-1----:R-:W3:Y:S04]  /*11630*/  LDL.LU.64 R48, [R1+0x50] ;  /* 0x0000500001307983 */ /* 0x002ee80000300a00 */
[----:B------:R-:W-:Y:S04]  /*11640*/  STL [R1+0xc2c], R32 ;  /* 0x000c2c2001007387 */ /* 0x000fe80000100800 */
[----:B------:R4:W-:Y:S04]  /*11650*/  STL [R1+0xc28], R33 ;  /* 0x000c282101007387 */ /* 0x0009e80000100800 */
[----:B------:R1:W-:Y:S04]  /*11660*/  LDGSTS.E [R37+0x3a400], [R44.64], P5 ;  /* 0x3a4000002c257fae */ /* 0x0003e8000a921848 */
[----:B----4-:R-:W4:Y:S04]  /*11670*/  LDL.LU.64 R32, [R1+0x38] ;  /* 0x0000380001207983 */ /* 0x010f280000300a00 */
[----:B------:R-:W-:Y:S04]  /*11680*/  STL [R1+0xc4c], R44 ;  /* 0x000c4c2c01007387 */ /* 0x000fe80000100800 */
[----:B------:R1:W-:Y:S04]  /*11690*/  STL [R1+0xc48], R45 ;  /* 0x000c482d01007387 */ /* 0x0003e80000100800 */
[----:B-----5:R5:W-:Y:S04]  /*116a0*/  LDGSTS.E [R37+0x3ac00], [R40.64], P5 ;  /* 0x3ac0000028257fae */ /* 0x020be8000a921848 */
[----:B-1----:R-:W4:Y:S04]  /*116b0*/  LDL.LU.64 R44, [R1+0x30] ;  /* 0x00003000012c7983 */ /* 0x002f280000300a00 */
[----:B------:R-:W-:Y:S04]  /*116c0*/  STL [R1+0xc6c], R40 ;  /* 0x000c6c2801007387 */ /* 0x000fe80000100800 */
[----:B------:R5:W-:Y:S04]  /*116d0*/  STL [R1+0xc68], R41 ;  /* 0x000c682901007387 */ /* 0x000be80000100800 */
[----:B------:R1:W-:Y:S04]  /*116e0*/  LDGSTS.E [R37+0x3b400], [R60.64], P5 ;  /* 0x3b4000003c257fae */ /* 0x0003e8000a921848 */
[----:B-----5:R-:W5:Y:S04]  /*116f0*/  LDL.LU.64 R40, [R1+0x18] ;  /* 0x0000180001287983 */ /* 0x020f680000300a00 */
[----:B------:R-:W-:Y:S04]  /*11700*/  STL [R1+0xc8c], R60 ;  /* 0x000c8c3c01007387 */ /* 0x000fe80000100800 */
[----:B------:R-:W-:Y:S04]  /*11710*/  STL [R1+0xc88], R61 ;  /* 0x000c883d01007387 */ /* 0x000fe80000100800 */
[----:B------:R-:W-:Y:S04]  /*11720*/  STL [R1+0xcac], R56 ;  /* 0x000cac3801007387 */ /* 0x000fe80000100800 */
[----:B------:R-:W-:Y:S04]  /*11730*/  STL [R1+0xca8], R57 ;  /* 0x000ca83901007387 */ /* 0x000fe80000100800 */
[----:B------:R1:W-:Y:S04]  /*11740*/  LDGSTS.E [R37+0x3bc00], [R56.64], P5 ;  /* 0x3bc0000038257fae */ /* 0x0003e8000a921848 */
[----:B------:R-:W-:Y:S04]  /*11750*/  STL [R1+0xccc], R28 ;  /* 0x000ccc1c01007387 */ /* 0x000fe80000100800 */
[----:B------:R1:W-:Y:S04]  /*11760*/  STL [R1+0xcc8], R29 ;  /* 0x000cc81d01007387 */ /* 0x0003e80000100800 */
[----:B------:R1:W-:Y:S04]  /*11770*/  LDGSTS.E [R37+0x3c400], [R28.64], P5 ;  /* 0x3c4000001c257fae */ /* 0x0003e8000a921848 */
[----:B-1----:R-:W5:Y:S04]  /*11780*/  LDL.LU.64 R28, [R1+0x448] ;  /* 0x00044800011c7983 */ /* 0x002f680000300a00 */
[----:B--2---:R-:W-:Y:S04]  /*11790*/  STL [R1+0xcec], R52 ;  /* 0x000cec3401007387 */ /* 0x004fe80000100800 */
[----:B------:R-:W-:Y:S04]  /*117a0*/  STL [R1+0xce8], R53 ;  /* 0x000ce83501007387 */ /* 0x000fe80000100800 */
[----:B------:R-:W2:Y:S04]  /*117b0*/  LDL.LU.64 R56, [R1+0x440] ;  /* 0x0004400001387983 */ /* 0x000ea80000300a00 */
[----:B------:R1:W-:Y:S04]  /*117c0*/  LDGSTS.E [R37+0x3cc00], [R52.64], P5 ;  /* 0x3cc0000034257fae */ /* 0x0003e8000a921848 */
[----:B---3--:R-:W-:Y:S04]  /*117d0*/  STL [R1+0xd0c], R24 ;  /* 0x000d0c1801007387 */ /* 0x008fe80000100800 */
[----:B------:R3:W-:Y:S04]  /*117e0*/  STL [R1+0xd08], R25 ;  /* 0x000d081901007387 */ /* 0x0007e80000100800 */
[----:B------:R3:W-:Y:S04]  /*117f0*/  LDGSTS.E [R37+0x3d400], [R24.64], P5 ;  /* 0x3d40000018257fae */ /* 0x0007e8000a921848 */
[----:B---3--:R-:W3:Y:S04]  /*11800*/  LDL.LU.64 R24, [R1+0x438] ;  /* 0x0004380001187983 */ /* 0x008ee80000300a00 */
[----:B------:R-:W-:Y:S04]  /*11810*/  STL [R1+0xd2c], R48 ;  /* 0x000d2c3001007387 */ /* 0x000fe80000100800 */
[----:B------:R-:W-:Y:S04]  /*11820*/  STL [R1+0xd28], R49 ;  /* 0x000d283101007387 */ /* 0x000fe80000100800 */
[----:B-1----:R-:W3:Y:S04]  /*11830*/  LDL.LU.64 R52, [R1+0x430] ;  /* 0x0004300001347983 */ /* 0x002ee80000300a00 */
[----:B------:R1:W-:Y:S04]  /*11840*/  LDGSTS.E [R37+0x3dc00], [R48.64], P5 ;  /* 0x3dc0000030257fae */ /* 0x0003e8000a921848 */
[----:B----4-:R-:W-:Y:S04]  /*11850*/  STL [R1+0xd4c], R32 ;  /* 0x000d4c2001007387 */ /* 0x010fe80000100800 */
[----:B------:R4:W-:Y:S04]  /*11860*/  STL [R1+0xd48], R33 ;  /* 0x000d482101007387 */ /* 0x0009e80000100800 */
[----:B------:R4:W-:Y:S01]  /*11870*/  LDGSTS.E [R37+0x3e400], [R32.64], P5 ;  /* 0x3e40000020257fae */ /* 0x0009e2000a921848 */
[----:B------:R-:W-:-:S03]  /*11880*/  LOP3.LUT R0, R0, 0x110, R36, 0x78, !PT ;  /* 0x0000011000007812 */ /* 0x000fc600078e7824 */
[----:B----4-:R-:W4:Y:S04]  /*11890*/  LDL.LU.64 R32, [R1+0x3b8] ;  /* 0x0003b80001207983 */ /* 0x010f280000300a00 */
[----:B------:R-:W-:Y:S04]  /*118a0*/  STL [R1+0xd6c], R44 ;  /* 0x000d6c2c01007387 */ /* 0x000fe80000100800 */
[----:B------:R5:W-:Y:S04]  /*118b0*/  STL [R1+0xd68], R45 ;  /* 0x000d682d01007387 */ /* 0x000be80000100800 */
[----:B-1----:R-:W4:Y:S04]  /*118c0*/  LDL.LU.64 R48, [R1+0x3b0] ;  /* 0x0003b00001307983 */ /* 0x002f280000300a00 */
[----:B------:R1:W-:Y:S04]  /*118d0*/  LDGSTS.E [R37+0x3ec00], [R44.64], P5 ;  /* 0x3ec000002c257fae */ /* 0x0003e8000a921848 */
[----:B-----5:R-:W-:Y:S04]  /*118e0*/  STL [R1+0xd8c], R40 ;  /* 0x000d8c2801007387 */ /* 0x020fe80000100800 */
[----:B------:R5:W-:Y:S01]  /*118f0*/  STL [R1+0xd88], R41 ;  /* 0x000d882901007387 */ /* 0x000be20000100800 */
[----:B------:R-:W-:-:S03]  /*11900*/  LOP3.LUT R0, R0, 0x60, RZ, 0x3c, !PT ;  /* 0x0000006000007812 */ /* 0x000fc600078e3cff */
[----:B-1----:R-:W4:Y:S04]  /*11910*/  LDL.LU.64 R44, [R1+0x3a8] ;  /* 0x0003a800012c7983 */ /* 0x002f280000300a00 */
[----:B------:R-:W-:Y:S04]  /*11920*/  STL [R1+0xdac], R22 ;  /* 0x000dac1601007387 */ /* 0x000fe80000100800 */
[----:B------:R5:W-:Y:S04]  /*11930*/  LDGSTS.E [R37+0x3f400], [R40.64], P5 ;  /* 0x3f40000028257fae */ /* 0x000be8000a921848 */
[----:B------:R-:W-:Y:S04]  /*11940*/  STL [R1+0xda8], R23 ;  /* 0x000da81701007387 */ /* 0x000fe80000100800 */
[----:B------:R1:W-:Y:S04]  /*11950*/  LDGSTS.E [R37+0x3fc00], [R22.64], P5 ;  /* 0x3fc0000016257fae */ /* 0x0003e8000a921848 */
[----:B-----5:R-:W5:Y:S04]  /*11960*/  LDL.LU.64 R40, [R1+0x370] ;  /* 0x0003700001287983 */ /* 0x020f680000300a00 */
[----:B------:R-:W-:Y:S04]  /*11970*/  STL [R1+0x9d4], R28 ;  /* 0x0009d41c01007387 */ /* 0x000fe80000100800 */
[----:B-1----:R-:W5:Y:S04]  /*11980*/  LDL.LU.64 R36, [R1+0x350] ;  /* 0x0003500001247983 */ /* 0x002f680000300a00 */
[----:B------:R1:W-:Y:S04]  /*11990*/  STL [R1+0x9d0], R29 ;  /* 0x0009d01d01007387 */ /* 0x0003e80000100800 */
[----:B------:R1:W-:Y:S04]  /*119a0*/  LDGSTS.E [R0+0x30600], [R28.64], P5 ;  /* 0x306000001c007fae */ /* 0x0003e8000a921848 */
[----:B--2---:R-:W-:Y:S04]  /*119b0*/  STL [R1+0x9f4], R56 ;  /* 0x0009f43801007387 */ /* 0x004fe80000100800 */
[----:B-1----:R-:W2:Y:S04]  /*119c0*/  LDL.LU.64 R28, [R1+0x330] ;  /* 0x00033000011c7983 */ /* 0x002ea80000300a00 */
[----:B------:R1:W-:Y:S04]  /*119d0*/  STL [R1+0x9f0], R57 ;  /* 0x0009f03901007387 */ /* 0x0003e80000100800 */
[----:B------:R1:W-:Y:S04]  /*119e0*/  LDGSTS.E [R0+0x30e00], [R56.64], P5 ;  /* 0x30e0000038007fae */ /* 0x0003e8000a921848 */
[----:B---3--:R-:W-:Y:S04]  /*119f0*/  STL [R1+0xa14], R24 ;  /* 0x000a141801007387 */ /* 0x008fe80000100800 */
[----:B-1----:R-:W3:Y:S04]  /*11a00*/  LDL.LU.64 R56, [R1+0x310] ;  /* 0x0003100001387983 */ /* 0x002ee80000300a00 */
[----:B------:R1:W-:Y:S04]  /*11a10*/  STL [R1+0xa10], R25 ;  /* 0x000a101901007387 */ /* 0x0003e80000100800 */
[----:B------:R1:W-:Y:S04]  /*11a20*/  LDGSTS.E [R0+0x31600], [R24.64], P5 ;  /* 0x3160000018007fae */ /* 0x0003e8000a921848 */
[----:B------:R-:W-:Y:S04]  /*11a30*/  STL [R1+0xa34], R52 ;  /* 0x000a343401007387 */ /* 0x000fe80000100800 */
[----:B------:R4:W-:Y:S04]  /*11a40*/  LDGSTS.E [R0+0x31e00], [R52.64], P5 ;  /* 0x31e0000034007fae */ /* 0x0009e8000a921848 */
[----:B-1----:R-:W3:Y:S04]  /*11a50*/  LDL.LU.64 R24, [R1+0x2f0] ;  /* 0x0002f00001187983 */ /* 0x002ee80000300a00 */
[----:B------:R1:W-:Y:S04]  /*11a60*/  STL [R1+0xa30], R53 ;  /* 0x000a303501007387 */ /* 0x0003e80000100800 */
        /* <DEDUP_REMOVED lines=13> */
[----:B------:R5:W-:Y:S04]  /*11b40*/  LDGSTS.E [R0+0x33e00], [R40.64], P5 ;  /* 0x33e0000028007fae */ /* 0x000be8000a921848 */
[----:B-1----:R-:W4:Y:S04]  /*11b50*/  LDL.LU.64 R44, [R1+0x270] ;  /* 0x00027000012c7983 */ /* 0x002f280000300a00 */
[----:B------:R5:W-:Y:S04]  /*11b60*/  STL [R1+0xab0], R41 ;  /* 0x000ab02901007387 */ /* 0x000be80000100800 */
[----:B------:R-:W-:Y:S04]  /*11b70*/  STL [R1+0xad4], R36 ;  /* 0x000ad42401007387 */ /* 0x000fe80000100800 */
[----:B-----5:R-:W4:Y:S04]  /*11b80*/  LDL.LU.64 R40, [R1+0x250] ;  /* 0x0002500001287983 */ /* 0x020f280000300a00 */
[----:B------:R1:W-:Y:S04]  /*11b90*/  STL [R1+0xad0], R37 ;  /* 0x000ad02501007387 */ /* 0x0003e80000100800 */
[----:B------:R1:W-:Y:S04]  /*11ba0*/  LDGSTS.E [R0+0x34600], [R36.64], P5 ;  /* 0x3460000024007fae */ /* 0x0003e8000a921848 */
[----:B--2---:R-:W-:Y:S04]  /*11bb0*/  STL [R1+0xaf4], R28 ;  /* 0x000af41c01007387 */ /* 0x004fe80000100800 */
[----:B------:R2:W-:Y:S04]  /*11bc0*/  STL [R1+0xaf0], R29 ;  /* 0x000af01d01007387 */ /* 0x0005e80000100800 */
[----:B-1----:R-:W5:Y:S04]  /*11bd0*/  LDL.LU.64 R36, [R1+0x230] ;  /* 0x0002300001247983 */ /* 0x002f680000300a00 */
[----:B------:R2:W-:Y:S04]  /*11be0*/  LDGSTS.E [R0+0x34e00], [R28.64], P5 ;  /* 0x34e000001c007fae */ /* 0x0005e8000a921848 */
[----:B---3--:R-:W-:Y:S04]  /*11bf0*/  STL [R1+0xb14], R56 ;  /* 0x000b143801007387 */ /* 0x008fe80000100800 */
[----:B------:R-:W-:Y:S04]  /*11c00*/  STL [R1+0xb10], R57 ;  /* 0x000b103901007387 */ /* 0x000fe80000100800 */
[----:B--2---:R-:W2:Y:S04]  /*11c10*/  LDL.LU.64 R28, [R1+0x210] ;  /* 0x00021000011c7983 */ /* 0x004ea80000300a00 */
[----:B------:R1:W-:Y:S04]  /*11c20*/  LDGSTS.E [R0+0x35600], [R56.64], P5 ;  /* 0x3560000038007fae */ /* 0x0003e8000a921848 */
[----:B------:R-:W-:Y:S04]  /*11c30*/  STL [R1+0xb34], R24 ;  /* 0x000b341801007387 */ /* 0x000fe80000100800 */
[----:B------:R3:W-:Y:S04]  /*11c40*/  STL [R1+0xb30], R25 ;  /* 0x000b301901007387 */ /* 0x0007e80000100800 */
[----:B------:R3:W-:Y:S04]  /*11c50*/  LDGSTS.E [R0+0x35e00], [R24.64], P5 ;  /* 0x35e0000018007fae */ /* 0x0007e8000a921848 */
[----:B---3--:R-:W3:Y:S04]  /*11c60*/  LDL.LU.64 R24, [R1+0x1f0] ;  /* 0x0001f00001187983 */ /* 0x008ee80000300a00 */
[----:B----4-:R-:W-:Y:S04]  /*11c70*/  STL [R1+0xb54], R52 ;  /* 0x000b543401007387 */ /* 0x010fe80000100800 */
[----:B------:R-:W-:Y:S04]  /*11c80*/  STL [R1+0xb50], R53 ;  /* 0x000b503501007387 */ /* 0x000fe80000100800 */
[----:B------:R-:W3:Y:S04]  /*11c90*/  LDL.LU.64 R64, [R1+0x1d0] ;  /* 0x0001d00001407983 */ /* 0x000ee80000300a00 */
[----:B------:R1:W-:Y:S04]  /*11ca0*/  LDGSTS.E [R0+0x36600], [R52.64], P5 ;  /* 0x3660000034007fae */ /* 0x0003e8000a921848 */
[----:B------:R-:W-:Y:S04]  /*11cb0*/  STL [R1+0xb74], R32 ;  /* 0x000b742001007387 */ /* 0x000fe80000100800 */
[----:B------:R1:W-:Y:S04]  /*11cc0*/  STL [R1+0xb70], R33 ;  /* 0x000b702101007387 */ /* 0x0003e80000100800 */
[----:B------:R1:W-:Y:S04]  /*11cd0*/  LDGSTS.E [R0+0x36e00], [R32.64], P5 ;  /* 0x36e0000020007fae */ /* 0x0003e8000a921848 */
[----:B------:R1:W-:Y:S04]  /*11ce0*/  LDGSTS.E [R0+0x37600], [R48.64], P5 ;  /* 0x3760000030007fae */ /* 0x0003e8000a921848 */
[----:B-1----:R-:W3:Y:S04]  /*11cf0*/  LDL.LU.64 R32, [R1+0x1b0] ;  /* 0x0001b00001207983 */ /* 0x002ee80000300a00 */
[----:B------:R-:W-:Y:S04]  /*11d00*/  STL [R1+0xb94], R48 ;  /* 0x000b943001007387 */ /* 0x000fe80000100800 */
[----:B------:R1:W-:Y:S04]  /*11d10*/  STL [R1+0xb90], R49 ;  /* 0x000b903101007387 */ /* 0x0003e80000100800 */
[----:B------:R-:W3:Y:S04]  /*11d20*/  LDL.LU.64 R60, [R1+0x190] ;  /* 0x00019000013c7983 */ /* 0x000ee80000300a00 */
[----:B------:R-:W-:Y:S04]  /*11d30*/  STL [R1+0xbb4], R44 ;  /* 0x000bb42c01007387 */ /* 0x000fe80000100800 */
[----:B------:R1:W-:Y:S04]  /*11d40*/  STL [R1+0xbb0], R45 ;  /* 0x000bb02d01007387 */ /* 0x0003e80000100800 */
[----:B------:R-:W3:Y:S04]  /*11d50*/  LDL.LU.64 R56, [R1+0x170] ;  /* 0x0001700001387983 */ /* 0x000ee80000300a00 */
[----:B------:R1:W-:Y:S04]  /*11d60*/  LDGSTS.E [R0+0x37e00], [R44.64], P5 ;  /* 0x37e000002c007fae */ /* 0x0003e8000a921848 */
[----:B------:R-:W-:Y:S04]  /*11d70*/  STL [R1+0xbd4], R40 ;  /* 0x000bd42801007387 */ /* 0x000fe80000100800 */
[----:B------:R-:W3:Y:S04]  /*11d80*/  LDL.LU.64 R52, [R1+0x150] ;  /* 0x0001500001347983 */ /* 0x000ee80000300a00 */
[----:B------:R2:W-:Y:S04]  /*11d90*/  STL [R1+0xbd0], R41 ;  /* 0x000bd02901007387 */ /* 0x0005e80000100800 */
[----:B-1----:R-:W3:Y:S04]  /*11da0*/  LDL.LU.64 R48, [R1+0x130] ;  /* 0x0001300001307983 */ /* 0x002ee80000300a00 */
[----:B------:R1:W-:Y:S04]  /*11db0*/  LDGSTS.E [R0+0x38600], [R40.64], P5 ;  /* 0x3860000028007fae */ /* 0x0003e8000a921848 */
[----:B-----5:R-:W-:Y:S04]  /*11dc0*/  STL [R1+0xbf4], R36 ;  /* 0x000bf42401007387 */ /* 0x020fe80000100800 */
[----:B------:R5:W-:Y:S04]  /*11dd0*/  STL [R1+0xbf0], R37 ;  /* 0x000bf02501007387 */ /* 0x000be80000100800 */
[----:B------:R-:W4:Y:S04]  /*11de0*/  LDL.LU.64 R44, [R1+0x110] ;  /* 0x00011000012c7983 */ /* 0x000f280000300a00 */
[----:B------:R5:W-:Y:S04]  /*11df0*/  LDGSTS.E [R0+0x38e00], [R36.64], P5 ;  /* 0x38e0000024007fae */ /* 0x000be8000a921848 */
[----:B--2---:R-:W-:Y:S04]  /*11e00*/  STL [R1+0xc14], R28 ;  /* 0x000c141c01007387 */ /* 0x004fe80000100800 */
[----:B-1----:R-:W2:Y:S04]  /*11e10*/  LDL.LU.64 R40, [R1+0xf0] ;  /* 0x0000f00001287983 */ /* 0x002ea80000300a00 */
[----:B------:R1:W-:Y:S04]  /*11e20*/  STL [R1+0xc10], R29 ;  /* 0x000c101d01007387 */ /* 0x0003e80000100800 */
[----:B-----5:R-:W5:Y:S04]  /*11e30*/  LDL.LU.64 R36, [R1+0xd0] ;  /* 0x0000d00001247983 */ /* 0x020f680000300a00 */
[----:B------:R1:W-:Y:S04]  /*11e40*/  LDGSTS.E [R0+0x39600], [R28.64], P5 ;  /* 0x396000001c007fae */ /* 0x0003e8000a921848 */
[----:B---3--:R-:W-:Y:S04]  /*11e50*/  STL [R1+0xc34], R24 ;  /* 0x000c341801007387 */ /* 0x008fe80000100800 */
[----:B------:R3:W-:Y:S04]  /*11e60*/  STL [R1+0xc30], R25 ;  /* 0x000c301901007387 */ /* 0x0007e80000100800 */
[----:B-1----:R-:W5:Y:S04]  /*11e70*/  LDL.LU.64 R28, [R1+0xb0] ;  /* 0x0000b000011c7983 */ /* 0x002f680000300a00 */
[----:B------:R3:W-:Y:S04]  /*11e80*/  LDGSTS.E [R0+0x39e00], [R24.64], P5 ;  /* 0x39e0000018007fae */ /* 0x0007e8000a921848 */
[----:B------:R-:W-:Y:S04]  /*11e90*/  STL [R1+0xc54], R64 ;  /* 0x000c544001007387 */ /* 0x000fe80000100800 */
[----:B------:R1:W-:Y:S04]  /*11ea0*/  LDGSTS.E [R0+0x3a600], [R64.64], P5 ;  /* 0x3a60000040007fae */ /* 0x0003e8000a921848 */
[----:B---3--:R-:W3:Y:S04]  /*11eb0*/  LDL.LU.64 R24, [R1+0x90] ;  /* 0x0000900001187983 */ /* 0x008ee80000300a00 */
[----:B------:R-:W-:Y:S04]  /*11ec0*/  STL [R1+0xc50], R65 ;  /* 0x000c504101007387 */ /* 0x000fe80000100800 */
[----:B------:R-:W-:Y:S04]  /*11ed0*/  STL [R1+0xc74], R32 ;  /* 0x000c742001007387 */ /* 0x000fe80000100800 */
[----:B------:R1:W-:Y:S04]  /*11ee0*/  STL [R1+0xc70], R33 ;  /* 0x000c702101007387 */ /* 0x0003e80000100800 */
[----:B------:R1:W-:Y:S04]  /*11ef0*/  LDGSTS.E [R0+0x3ae00], [R32.64], P5 ;  /* 0x3ae0000020007fae */ /* 0x0003e8000a921848 */
[----:B------:R2:W-:Y:S04]  /*11f00*/  LDGSTS.E [R0+0x3b600], [R60.64], P5 ;  /* 0x3b6000003c007fae */ /* 0x0005e8000a921848 */
[----:B-1----:R-:W3:Y:S04]  /*11f10*/  LDL.64 R32, [R1+0x3c8] ;  /* 0x0003c80001207983 */ /* 0x002ee80000100a00 */
[----:B------:R1:W-:Y:S04]  /*11f20*/  STL [R1+0xc94], R60 ;  /* 0x000c943c01007387 */ /* 0x0003e80000100800 */
[----:B------:R1:W-:Y:S04]  /*11f30*/  STL [R1+0xc90], R61 ;  /* 0x000c903d01007387 */ /* 0x0003e80000100800 */
[----:B------:R1:W-:Y:S04]  /*11f40*/  STL [R1+0xcb4], R56 ;  /* 0x000cb43801007387 */ /* 0x0003e80000100800 */
[----:B------:R1:W-:Y:S04]  /*11f50*/  STL [R1+0xcb0], R57 ;  /* 0x000cb03901007387 */ /* 0x0003e80000100800 */
[----:B------:R1:W-:Y:S04]  /*11f60*/  STL [R1+0xcd4], R52 ;  /* 0x000cd43401007387 */ /* 0x0003e80000100800 */
[----:B------:R1:W-:Y:S04]  /*11f70*/  STL [R1+0xcd0], R53 ;  /* 0x000cd03501007387 */ /* 0x0003e80000100800 */
[----:B------:R1:W-:Y:S04]  /*11f80*/  STL [R1+0xcf4], R48 ;  /* 0x000cf43001007387 */ /* 0x0003e80000100800 */
[----:B------:R1:W-:Y:S04]  /*11f90*/  STL [R1+0xcf0], R49 ;  /* 0x000cf03101007387 */ /* 0x0003e80000100800 */
[----:B------:R1:W-:Y:S04]  /*11fa0*/  LDGSTS.E [R0+0x3be00], [R56.64], P5 ;  /* 0x3be0000038007fae */ /* 0x0003e8000a921848 */
[----:B------:R1:W-:Y:S04]  /*11fb0*/  LDGSTS.E [R0+0x3c600], [R52.64], P5 ;  /* 0x3c60000034007fae */ /* 0x0003e8000a921848 */
[----:B------:R1:W-:Y:S04]  /*11fc0*/  LDGSTS.E [R0+0x3ce00], [R48.64], P5 ;  /* 0x3ce0000030007fae */ /* 0x0003e8000a921848 */
[----:B----4-:R1:W-:Y:S04]  /*11fd0*/  STL [R1+0xd14], R44 ;  /* 0x000d142c01007387 */ /* 0x0103e80000100800 */
[----:B------:R1:W-:Y:S04]  /*11fe0*/  STL [R1+0xd10], R45 ;  /* 0x000d102d01007387 */ /* 0x0003e80000100800 */
[----:B------:R1:W-:Y:S04]  /*11ff0*/  LDGSTS.E [R0+0x3d600], [R44.64], P5 ;  /* 0x3d6000002c007fae */ /* 0x0003e8000a921848 */
[----:B--2---:R1:W-:Y:S04]  /*12000*/  STL [R1+0xd34], R40 ;  /* 0x000d342801007387 */ /* 0x0043e80000100800 */
[----:B------:R1:W-:Y:S04]  /*12010*/  STL [R1+0xd30], R41 ;  /* 0x000d302901007387 */ /* 0x0003e80000100800 */
[----:B-----5:R1:W-:Y:S04]  /*12020*/  STL [R1+0xd54], R36 ;  /* 0x000d542401007387 */ /* 0x0203e80000100800 */
[----:B------:R1:W-:Y:S04]  /*12030*/  STL [R1+0xd50], R37 ;  /* 0x000d502501007387 */ /* 0x0003e80000100800 */
[----:B------:R1:W-:Y:S04]  /*12040*/  LDGSTS.E [R0+0x3de00], [R40.64], P5 ;  /* 0x3de0000028007fae */ /* 0x0003e8000a921848 */
[----:B------:R1:W-:Y:S04]  /*12050*/  LDGSTS.E [R0+0x3e600], [R36.64], P5 ;  /* 0x3e60000024007fae */ /* 0x0003e8000a921848 */
[----:B------:R1:W-:Y:S04]  /*12060*/  STL [R1+0xd74], R28 ;  /* 0x000d741c01007387 */ /* 0x0003e80000100800 */
[----:B------:R1:W-:Y:S04]  /*12070*/  STL [R1+0xd70], R29 ;  /* 0x000d701d01007387 */ /* 0x0003e80000100800 */
[----:B------:R1:W-:Y:S04]  /*12080*/  LDGSTS.E [R0+0x3ee00], [R28.64], P5 ;  /* 0x3ee000001c007fae */ /* 0x0003e8000a921848 */
[----:B---3--:R1:W-:Y:S04]  /*12090*/  STL [R1+0xd94], R24 ;  /* 0x000d941801007387 */ /* 0x0083e80000100800 */
[----:B------:R1:W-:Y:S04]  /*120a0*/  STL [R1+0xd90], R25 ;  /* 0x000d901901007387 */ /* 0x0003e80000100800 */
[----:B------:R1:W-:Y:S04]  /*120b0*/  STL [R1+0xdb4], R16 ;  /* 0x000db41001007387 */ /* 0x0003e80000100800 */
[----:B------:R1:W-:Y:S04]  /*120c0*/  LDGSTS.E [R0+0x3f600], [R24.64], P5 ;  /* 0x3f60000018007fae */ /* 0x0003e8000a921848 */
[----:B------:R1:W-:Y:S04]  /*120d0*/  STL [R1+0xdb0], R17 ;  /* 0x000db01101007387 */ /* 0x0003e80000100800 */
[----:B------:R1:W-:Y:S04]  /*120e0*/  LDGSTS.E [R0+0x3fe00], [R16.64], P5 ;  /* 0x3fe0000010007fae */ /* 0x0003e8000a921848 */
[----:B------:R1:W-:Y:S02]  /*120f0*/  STL [R1+0x944], R32 ;  /* 0x0009442001007387 */ /* 0x0003e40000100800 */
[----:B-1----:R-:W2:Y:S04]  /*12100*/  LDL.LU.64 R28, [R1+0x3a0] ;  /* 0x0003a000011c7983 */ /* 0x002ea80000300a00 */
[----:B------:R-:W3:Y:S01]  /*12110*/  LDL.LU.64 R24, [R1+0x398] ;  /* 0x0003980001187983 */ /* 0x000ee20000300a00 */
[----:B------:R-:W-:-:S03]  /*12120*/  IMAD.MOV.U32 R0, RZ, RZ, R33 ;  /* 0x000000ffff007224 */ /* 0x000fc600078e0021 */
[----:B------:R-:W1:Y:S04]  /*12130*/  S2R R124, SR_TID.X ;  /* 0x00000000007c7919 */ /* 0x000e680000002100 */
[----:B------:R-:W0:Y:S04]  /*12140*/  LDGDEPBAR ;  /* 0x00000000000079af */ /* 0x000e280000000000 */
[----:B--2---:R-:W-:Y:S04]  /*12150*/  STL [R1+0x94c], R28 ;  /* 0x00094c1c01007387 */ /* 0x004fe80000100800 */
[----:B------:R2:W-:Y:S04]  /*12160*/  STL [R1+0x940], R0 ;  /* 0x0009400001007387 */ /* 0x0005e80000100800 */
[----:B---3--:R-:W-:Y:S01]  /*12170*/  STL [R1+0x954], R24 ;  /* 0x0009541801007387 */ /* 0x008fe20000100800 */
[----:B--2---:R-:W-:-:S05]  /*12180*/  IMAD.MOV.U32 R0, RZ, RZ, R29 ;  /* 0x000000ffff007224 */ /* 0x004fca00078e001d */
[----:B------:R2:W-:Y:S04]  /*12190*/  STL [R1+0x948], R0 ;  /* 0x0009480001007387 */ /* 0x0005e80000100800 */
[----:B------:R3:W-:Y:S01]  /*121a0*/  STL [R1+0x964], R8 ;  /* 0x0009640801007387 */ /* 0x0007e20000100800 */
[----:B--2---:R-:W-:-:S05]  /*121b0*/  IMAD.MOV.U32 R0, RZ, RZ, R25 ;  /* 0x000000ffff007224 */ /* 0x004fca00078e0019 */
        /* <DEDUP_REMOVED lines=11> */
[----:B------:R3:W-:Y:S01]  /*12270*/  STL [R1+0x9b0], R5 ;  /* 0x0009b00501007387 */ /* 0x0007e20000100800 */
[----:B------:R-:W-:Y:S05]  /*12280*/  @P4 BRA `(.L_x_0) ;  /* 0x00001a4000004947 */ /* 0x000fea0003800000 */
[----:B-1----:R1:W-:Y:S01]  /*12290*/  STL [R1+0x3f0], RZ ;  /* 0x0003f0ff01007387 */ /* 0x0023e20000100800 */
[----:B---3--:R-:W-:Y:S01]  /*122a0*/  IMAD.SHL.U32 R0, R124, 0x40, RZ ;  /* 0x000000407c007824 */ /* 0x008fe200078e00ff */
[----:B------:R-:W-:Y:S01]  /*122b0*/  CS2R R12, SRZ ;  /* 0x00000000000c7805 */ /* 0x000fe2000001ff00 */
[----:B------:R-:W-:Y:S01]  /*122c0*/  CS2R R14, SRZ ;  /* 0x00000000000e7805 */ /* 0x000fe2000001ff00 */
[----:B------:R1:W-:Y:S01]  /*122d0*/  STL [R1+0x3f4], RZ ;  /* 0x0003f4ff01007387 */ /* 0x0003e20000100800 */
[----:B------:R-:W-:Y:S01]  /*122e0*/  CS2R R8, SRZ ;  /* 0x0000000000087805 */ /* 0x000fe2000001ff00 */
[----:B------:R-:W-:Y:S01]  /*122f0*/  LOP3.LUT R0, R0, 0x800, RZ, 0xc0, !PT ;  /* 0x0000080000007812 */ /* 0x000fe200078ec0ff */
[----:B------:R-:W-:Y:S01]  /*12300*/  CS2R R10, SRZ ;  /* 0x00000000000a7805 */ /* 0x000fe2000001ff00 */
[----:B------:R1:W-:Y:S01]  /*12310*/  STL [R1+0x3f8], RZ ;  /* 0x0003f8ff01007387 */ /* 0x0003e20000100800 */
[----:B------:R-:W-:Y:S01]  /*12320*/  CS2R R4, SRZ ;  /* 0x0000000000047805 */ /* 0x000fe2000001ff00 */
[----:B------:R-:W-:Y:S01]  /*12330*/  CS2R R6, SRZ ;  /* 0x0000000000067805 */ /* 0x000fe2000001ff00 */
        /* <DEDUP_REMOVED lines=119> */
[----:B------:R-:W-:-:S02]  /*12ab0*/  CS2R R66, SRZ ;  /* 0x0000000000427805 */ /* 0x000fc4000001ff00 */
[----:B------:R1:W-:Y:S04]  /*12ac0*/  STL [R1+0x7c4], RZ ;  /* 0x0007c4ff01007387 */ /* 0x0003e80000100800 */
        /* <DEDUP_REMOVED lines=162> */
[----:B------:R1:W-:Y:S04]  /*134f0*/  STL [R1], RZ ;  /* 0x000000ff01007387 */ /* 0x0003e80000100800 */
        /* <DEDUP_REMOVED lines=103> */
[----:B------:R1:W-:Y:S04]  /*13b70*/  STL [R1+0x1168], R0 ;  /* 0x0011680001007387 */ /* 0x0003e80000100800 */
        /* <DEDUP_REMOVED lines=19> */
[----:B------:R1:W-:Y:S01]  /*13cb0*/  STL [R1+0x19c], RZ ;  /* 0x00019cff01007387 */ /* 0x0003e20000100800 */
[----:B------:R-:W-:Y:S05]  /*13cc0*/  BRA `(.L_x_1) ;  /* 0x00025b0000007947 */ /* 0x000fea0003800000 */
.L_x_0:
[----:B-1----:R-:W-:Y:S01]  /*13cd0*/  STL [R1+0x938], RZ ;  /* 0x000938ff01007387 */ /* 0x002fe20000100800 */
[----:B---3--:R-:W-:Y:S01]  /*13ce0*/  IMAD.MOV.U32 R0, RZ, RZ, 0x3f ;  /* 0x0000003fff007424 */ /* 0x008fe200078e00ff */
[C---:B------:R-:W-:Y:S01]  /*13cf0*/  LOP3.LUT R3, R124.reuse, 0x7, RZ, 0xc0, !PT ;  /* 0x000000077c037812 */ /* 0x040fe200078ec0ff */
[C---:B------:R-:W-:Y:S01]  /*13d00*/  IMAD.SHL.U32 R4, R124.reuse, 0x2, RZ ;  /* 0x000000027c047824 */ /* 0x040fe200078e00ff */
[----:B------:R-:W-:Y:S01]  /*13d10*/  STL [R1+0x3f0], RZ ;  /* 0x0003f0ff01007387 */ /* 0x000fe20000100800 */
[----:B------:R-:W-:Y:S01]  /*13d20*/  IMAD.SHL.U32 R24, R124, 0x40, RZ ;  /* 0x000000407c187824 */ /* 0x000fe200078e00ff */
[----:B------:R-:W-:Y:S01]  /*13d30*/  IADD3 R0, R0, c[0x0][0x180], RZ ;  /* 0x0000600000007a10 */ /* 0x000fe20007ffe0ff */
[----:B------:R-:W-:Y:S01]  /*13d40*/  IMAD R3, R3, 0x110, RZ ;  /* 0x0000011003037824 */ /* 0x000fe200078e02ff */
[----:B------:R-:W-:Y:S01]  /*13d50*/  STL [R1+0x3f4], RZ ;  /* 0x0003f4ff01007387 */ /* 0x000fe20000100800 */
[----:B------:R-:W-:Y:S01]  /*13d60*/  LOP3.LUT R23, R124, 0x3, RZ, 0xc0, !PT ;  /* 0x000000037c177812 */ /* 0x000fe200078ec0ff */
[----:B------:R-:W-:Y:S01]  /*13d70*/  USHF.R.S32.HI UR6, URZ, 0x1f, UR4 ;  /* 0x0000001f3f067899 */ /* 0x000fe20008011404 */
[----:B------:R-:W-:Y:S01]  /*13d80*/  SHF.R.S32.HI R2, RZ, 0x1f, R0 ;  /* 0x0000001fff027819 */ /* 0x000fe20000011400 */
[----:B------:R-:W-:Y:S01]  /*13d90*/  STL [R1+0x3f8], RZ ;  /* 0x0003f8ff01007387 */ /* 0x000fe20000100800 */
[----:B------:R-:W-:Y:S01]  /*13da0*/  LOP3.LUT R3, R3, 0x30, R4, 0x78, !PT ;  /* 0x0000003003037812 */ /* 0x000fe200078e7804 */
[----:B------:R-:W-:Y:S01]  /*13db0*/  IMAD R23, R23, 0x420, RZ ;  /* 0x0000042017177824 */ /* 0x000fe200078e02ff */
[----:B------:R-:W-:Y:S01]  /*13dc0*/  LEA.HI R2, R2, R0, RZ, 0x6 ;  /* 0x0000000002027211 */ /* 0x000fe200078f30ff */
[----:B------:R-:W-:Y:S01]  /*13dd0*/  STL [R1+0x3fc], RZ ;  /* 0x0003fcff01007387 */ /* 0x000fe20000100800 */
[----:B------:R-:W-:Y:S01]  /*13de0*/  LOP3.LUT R24, R24, 0x800, RZ, 0xc0, !PT ;  /* 0x0000080018187812 */ /* 0x000fe200078ec0ff */
[----:B------:R-:W-:Y:S01]  /*13df0*/  CS2R R12, SRZ ;  /* 0x00000000000c7805 */ /* 0x000fe2000001ff00 */
[----:B------:R-:W-:Y:S01]  /*13e00*/  SHF.R.S32.HI R125, RZ, 0x6, R2 ;  /* 0x00000006ff7d7819 */ /* 0x000fe20000011402 */
[----:B------:R-:W-:Y:S01]  /*13e10*/  STL [R1+0x310], RZ ;  /* 0x000310ff01007387 */ /* 0x000fe20000100800 */
[----:B------:R-:W-:Y:S01]  /*13e20*/  LOP3.LUT R2, R3, R24, RZ, 0xfc, !PT ;  /* 0x0000001803027212 */ /* 0x000fe200078efcff */
[----:B------:R-:W-:Y:S01]  /*13e30*/  CS2R R14, SRZ ;  /* 0x00000000000e7805 */ /* 0x000fe2000001ff00 */
[----:B------:R-:W-:Y:S01]  /*13e40*/  SHF.R.S32.HI R0, RZ, 0x1f, R252 ;  /* 0x0000001fff007819 */ /* 0x000fe200000114fc */
[----:B------:R-:W-:Y:S01]  /*13e50*/  STL [R1+0x314], RZ ;  /* 0x000314ff01007387 */ /* 0x000fe20000100800 */
[----:B------:R-:W-:Y:S01]  /*13e60*/  LOP3.LUT R124, R23, 0x5c, R124, 0x78, !PT ;  /* 0x0000005c177c7812 */ /* 0x000fe200078e787c */
[----:B------:R-:W-:Y:S01]  /*13e70*/  CS2R R8, SRZ ;  /* 0x0000000000087805 */ /* 0x000fe2000001ff00 */
[----:B------:R-:W-:Y:S01]  /*13e80*/  SHF.L.U64.HI R0, R252, 0x2, R0 ;  /* 0x00000002fc007819 */ /* 0x000fe20000010200 */
[----:B------:R-:W-:Y:S01]  /*13e90*/  STL [R1+0x318], RZ ;  /* 0x000318ff01007387 */ /* 0x000fe20000100800 */
[----:B------:R-:W-:Y:S01]  /*13ea0*/  CS2R R10, SRZ ;  /* 0x00000000000a7805 */ /* 0x000fe2000001ff00 */
[----:B------:R-:W-:Y:S01]  /*13eb0*/  CS2R R4, SRZ ;  /* 0x0000000000047805 */ /* 0x000fe2000001ff00 */
[----:B------:R-:W-:Y:S01]  /*13ec0*/  CS2R R6, SRZ ;  /* 0x0000000000067805 */ /* 0x000fe2000001ff00 */
        /* <DEDUP_REMOVED lines=119> */
[----:B------:R-:W-:Y:S01]  /*14640*/  IADD3 R125, R125, -0x2, RZ ;  /* 0xfffffffe7d7d7810 */ /* 0x000fe20007ffe0ff */
[----:B------:R-:W-:Y:S01]  /*14650*/  STL [R1+0x824], RZ ;  /* 0x000824ff01007387 */ /* 0x000fe20000100800 */
[----:B------:R-:W-:Y:S01]  /*14660*/  LOP3.LUT R3, R124, 0x20, RZ, 0x3c, !PT ;  /* 0x000000207c037812 */ /* 0x000fe200078e3cff */
[----:B------:R-:W-:-:S02]  /*14670*/  USHF.L.U32 UR7, UR4, 0x2, URZ ;  /* 0x0000000204077899 */ /* 0x000fc4000800063f */
[----:B------:R-:W-:Y:S01]  /*14680*/  STL [R1+0x828], RZ ;  /* 0x000828ff01007387 */ /* 0x000fe20000100800 */
[----:B------:R-:W-:Y:S02]  /*14690*/  USHF.L.U64.HI UR6, UR4, 0x2, UR6 ;  /* 0x0000000204067899 */ /* 0x000fe40008010206 */
[----:B------:R-:W-:Y:S01]  /*146a0*/  UMOV UR5, 0x1 ;  /* 0x0000000100057882 */ /* 0x000fe20000000000 */
[----:B------:R-:W-:Y:S01]  /*146b0*/  STL [R1+0x82c], RZ ;  /* 0x00082cff01007387 */ /* 0x000fe20000100800 */
[----:B------:R-:W-:-:S03]  /*146c0*/  UMOV UR4, 0xffffffff ;  /* 0xffffffff00047882 */ /* 0x000fc60000000000 */
[----:B------:R-:W-:Y:S04]  /*146d0*/  STL [R1+0x880], RZ ;  /* 0x000880ff01007387 */ /* 0x000fe80000100800 */
        /* <DEDUP_REMOVED lines=155> */
[----:B------:R-:W-:Y:S04]  /*15090*/  STL [R1], RZ ;  /* 0x000000ff01007387 */ /* 0x000fe80000100800 */
        /* <DEDUP_REMOVED lines=103> */
[----:B------:R1:W-:Y:S04]  /*15710*/  STL [R1+0x1168], R24 ;  /* 0x0011681801007387 */ /* 0x0003e80000100800 */
[----:B------:R2:W-:Y:S04]  /*15720*/  STL [R1+0x1160], R2 ;  /* 0x0011600201007387 */ /* 0x0005e80000100800 */
[----:B------:R3:W-:Y:S01]  /*15730*/  STL [R1+0x220], RZ ;  /* 0x000220ff01007387 */ /* 0x0007e20000100800 */
[----:B-1----:R-:W-:-:S03]  /*15740*/  CS2R R24, SRZ ;  /* 0x0000000000187805 */ /* 0x002fc6000001ff00 */
[----:B------:R3:W-:Y:S01]  /*15750*/  STL [R1+0x224], RZ ;  /* 0x000224ff01007387 */ /* 0x0007e20000100800 */
[----:B--2---:R-:W-:-:S03]  /*15760*/  LOP3.LUT R2, R2, 0x40, RZ, 0x3c, !PT ;  /* 0x0000004002027812 */ /* 0x004fc600078e3cff */
        /* <DEDUP_REMOVED lines=18> */
[----:B------:R3:W-:Y:S02]  /*15890*/  STL [R1+0x1164], R2 ;  /* 0x0011640201007387 */ /* 0x0007e40000100800 */
.L_x_2:
[----:B-1----:R-:W2:Y:S01]  /*158a0*/  LDL R124, [R1+0x1160] ;  /* 0x00116000017c7983 */ /* 0x002ea20000100800 */
[----:B------:R-:W-:-:S04]  /*158b0*/  DEPBAR.LE SB0, 0x2 ;  /* 0x000080800000791a */ /* 0x000fc80000000000 */
[----:B------:R-:W-:Y:S01]  /*158c0*/  STL.64 [R1+0x1a48], R246 ;  /* 0x001a48f601007387 */ /* 0x000fe20000100a00 */
[----:B------:R-:W-:-:S03]  /*158d0*/  UIADD3 UR4, UR4, 0x1, URZ ;  /* 0x0000000104047890 */ /* 0x000fc6000fffe03f */
[----:B------:R1:W-:Y:S01]  /*158e0*/  STL.64 [R1+0x1a40], R244 ;  /* 0x001a40f401007387 */ /* 0x0003e20000100a00 */
[----:B------:R-:W-:-:S03]  /*158f0*/  UISETP.GT.AND UP0, UPT, UR4, 0x1, UPT ;  /* 0x000000010400788c */ /* 0x000fc6000bf04270 */
[----:B------:R-:W-:Y:S01]  /*15900*/  STL [R1+0x1248], R0 ;  /* 0x0012480001007387 */ /* 0x000fe20000100800 */
[----:B------:R-:W-:-:S03]  /*15910*/  USEL UR4, UR4, URZ, !UP0 ;  /* 0x0000003f04047287 */ /* 0x000fc6000c000000 */
[----:B------:R-:W4:Y:S03]  /*15920*/  LDL.LU.64 R232, [R1+0x3f0] ;  /* 0x0003f00001e87983 */ /* 0x000f260000300a00 */
[----:B---3--:R-:W-:Y:S01]  /*15930*/  IMAD.U32 R2, RZ, RZ, UR4 ;  /* 0x00000004ff027e24 */ /* 0x008fe2000f8e00ff */
[----:B------:R-:W4:Y:S01]  /*15940*/  LDL.LU.64 R234, [R1+0x3f8] ;  /* 0x0003f80001ea7983 */ /* 0x000f220000300a00 */
[----:B------:R-:W-:Y:S02]  /*15950*/  IMAD.U32 R3, RZ, RZ, UR4 ;  /* 0x00000004ff037e24 */ /* 0x000fe4000f8e00ff */
[----:B------:R-:W-:Y:S01]  /*15960*/  IMAD.U32 R252, RZ, RZ, UR4 ;  /* 0x00000004fffc7e24 */ /* 0x000fe2000f8e00ff */
[----:B------:R-:W3:Y:S04]  /*15970*/  LDL.LU.64 R228, [R1+0x160] ;  /* 0x0001600001e47983 */ /* 0x000ee80000300a00 */
[----:B------:R-:W3:Y:S04]  /*15980*/  LDL.LU.64 R230, [R1+0x168] ;  /* 0x0001680001e67983 */ /* 0x000ee80000300a00 */
[----:B-1----:R-:W3:Y:S04]  /*15990*/  LDL.LU.64 R244, [R1+0x70] ;  /* 0x0000700001f47983 */ /* 0x002ee80000300a00 */
[----:B------:R-:W3:Y:S04]  /*159a0*/  LDL.LU.64 R246, [R1+0x78] ;  /* 0x0000780001f67983 */ /* 0x000ee80000300a00 */
[----:B------:R-:W1:Y:S02]  /*159b0*/  S2R R127, SR_TID.X ;  /* 0x00000000007f7919 */ /* 0x000e640000002100 */
[----:B-1----:R-:W-:-:S02]  /*159c0*/  LOP3.LUT R125, R127, 0x3, RZ, 0xc0, !PT ;  /* 0x000000037f7d7812 */ /* 0x002fc400078ec0ff */
[----:B------:R-:W-:-:S03]  /*159d0*/  LOP3.LUT R126, R127, 0x3, RZ, 0xc0, !PT ;  /* 0x000000037f7e7812 */ /* 0x000fc600078ec0ff */
[----:B------:R-:W-:Y:S02]  /*159e0*/  IMAD R125, R125, 0x420, RZ ;  /* 0x000004207d7d7824 */ /* 0x000fe400078e02ff */
[----:B------:R-:W-:-:S03]  /*159f0*/  IMAD R126, R126, 0x420, RZ ;  /* 0x000004207e7e7824 */ /* 0x000fc600078e02ff */
[--C-:B------:R-:W-:Y:S02]  /*15a00*/  LOP3.LUT R125, R125, 0x5c, R127.reuse, 0x78, !PT ;  /* 0x0000005c7d7d7812 */ /* 0x100fe400078e787f */
[----:B------:R-:W-:Y:S02]  /*15a10*/  LOP3.LUT R126, R126, 0x5c, R127, 0x78, !PT ;  /* 0x0000005c7e7e7812 */ /* 0x000fe400078e787f */
[----:B------:R-:W-:Y:S02]  /*15a20*/  LOP3.LUT R125, R125, 0x20, RZ, 0x3c, !PT ;  /* 0x000000207d7d7812 */ /* 0x000fe400078e3cff */
[----:B------:R-:W-:Y:S01]  /*15a30*/  LEA R2, R2, R126, 0x10 ;  /* 0x0000007e02027211 */ /* 0x000fe200078e80ff */
[----:B------:R-:W-:Y:S02]  /*15a40*/  BAR.SYNC.DEFER_BLOCKING 0x0 ;  /* 0x0000000000007b1d */ /* 0x000fe40000010000 */
[----:B------:R-:W-:-:S04]  /*15a50*/  IMAD R3, R3, 0x10000, R125 ;  /* 0x0001000003037824 */ /* 0x000fc800078e027d */
[----:B------:R-:W-:Y:S04]  /*15a60*/  LDS R176, [R2] ;  /* 0x0000000002b07984 */ /* 0x000fe80000000800 */
[----:B------:R-:W-:Y:S04]  /*15a70*/  LDS R178, [R2+0x1000] ;  /* 0x0010000002b27984 */ /* 0x000fe80000000800 */
[----:B------:R-:W-:Y:S04]  /*15a80*/  LDS R177, [R3] ;  /* 0x0000000003b17984 */ /* 0x000fe80000000800 */
[----:B------:R-:W-:Y:S04]  /*15a90*/  LDS R179, [R3+0x1000] ;  /* 0x0010000003b37984 */ /* 0x000fe80000000800 */
        /* <DEDUP_REMOVED lines=27> */
[----:B------:R-:W-:Y:S01]  /*15c50*/  LDS R195, [R3+0x1380] ;  /* 0x0013800003c37984 */ /* 0x000fe20000000800 */
[----:B--2---:R-:W-:-:S05]  /*15c60*/  IMAD R252, R252, 0x10000, R124 ;  /* 0x00010000fcfc7824 */ /* 0x004fca00078e027c */
[----:B------:R-:W4:Y:S04]  /*15c70*/  LDSM.16.M88.4 R132, [R252+0x20000] ;  /* 0x02000000fc84783b */ /* 0x000f280000000200 */
[----:B------:R-:W1:Y:S04]  /*15c80*/  LDSM.16.M88.4 R128, [R252+0x21000] ;  /* 0x02100000fc80783b */ /* 0x000e680000000200 */
[----:B------:R-:W2:Y:S01]  /*15c90*/  LDSM.16.M88.4 R124, [R252+0x22000] ;  /* 0x02200000fc7c783b */ /* 0x000ea20000000200 */
[-C--:B----4-:R-:W-:Y:S08]  /*15ca0*/  HMMA.1688.F32.TF32 R232, R176, R132.reuse, R232 ;  /* 0x00000084b0e8723c */ /* 0x090ff000000810e8 */
[-C--:B---3--:R-:W-:Y:S08]  /*15cb0*/  HMMA.1688.F32.TF32 R228, R180, R132.reuse, R228 ;  /* 0x00000084b4e4723c */ /* 0x088ff000000810e4 */
[-C--:B------:R-:W-:Y:S01]  /*15cc0*/  HMMA.1688.F32.TF32 R244, R184, R132.reuse, R244 ;  /* 0x00000084b8f4723c */ /* 0x080fe200000810f4 */
[----:B------:R-:W-:Y:S07]  /*15cd0*/  STL [R1+0x1a18], R134 ;  /* 0x001a188601007387 */ /* 0x000fee0000100800 */
[-C--:B-----5:R-:W-:Y:S01]  /*15ce0*/  HMMA.1688.F32.TF32 R12, R188, R132.reuse, R12 ;  /* 0x00000084bc0c723c */ /* 0x0a0fe2000008100c */
[----:B------:R-:W-:Y:S04]  /*15cf0*/  STL [R1+0x1a0c], R135 ;  /* 0x001a0c8701007387 */ /* 0x000fe80000100800 */
[----:B-1----:R-:W-:Y:S03]  /*15d00*/  STL [R1+0x1a04], R130 ;  /* 0x001a048201007387 */ /* 0x002fe60000100800 */
[-C--:B------:R-:W-:Y:S01]  /*15d10*/  HMMA.1688.F32.TF32 R84, R136, R132.reuse, R84 ;  /* 0x000000848854723c */ /* 0x080fe20000081054 */
[----:B------:R-:W-:Y:S04]  /*15d20*/  STL [R1+0x1a00], R131 ;  /* 0x001a008301007387 */ /* 0x000fe80000100800 */
[----:B--2---:R-:W-:Y:S03]  /*15d30*/  STL [R1+0x1a08], R127 ;  /* 0x001a087f01007387 */ /* 0x004fe60000100800 */
[-C--:B------:R-:W-:Y:S01]  /*15d40*/  HMMA.1688.F32.TF32 R164, R196, R132.reuse, R164 ;  /* 0x00000084c4a4723c */ /* 0x080fe200000810a4 */
[----:B------:R-:W2:Y:S04]  /*15d50*/  LDL.LU.64 R236, [R1+0x430] ;  /* 0x0004300001ec7983 */ /* 0x000ea80000300a00 */
[----:B------:R1:W-:Y:S04]  /*15d60*/  STL.64 [R1+0x300], R232 ;  /* 0x000300e801007387 */ /* 0x0003e80000100a00 */
[----:B------:R3:W-:Y:S04]  /*15d70*/  STL.64 [R1+0x308], R234 ;  /* 0x000308ea01007387 */ /* 0x0007e80000100a00 */
[----:B------:R-:W2:Y:S04]  /*15d80*/  LDL.LU.64 R238, [R1+0x438] ;  /* 0x0004380001ee7983 */ /* 0x000ea80000300a00 */
[----:B------:R4:W-:Y:S04]  /*15d90*/  STL.64 [R1+0x2f0], R228 ;  /* 0x0002f0e401007387 */ /* 0x0009e80000100a00 */
[----:B------:R4:W-:Y:S04]  /*15da0*/  STL.64 [R1+0x2f8], R230 ;  /* 0x0002f8e601007387 */ /* 0x0009e80000100a00 */
[----:B-1----:R-:W2:Y:S04]  /*15db0*/  LDL.LU.64 R232, [R1+0x120] ;  /* 0x0001200001e87983 */ /* 0x002ea80000300a00 */
[----:B---3--:R-:W3:Y:S04]  /*15dc0*/  LDL.LU.64 R234, [R1+0x128] ;  /* 0x0001280001ea7983 */ /* 0x008ee80000300a00 */
[----:B----4-:R-:W4:Y:S04]  /*15dd0*/  LDL.LU.64 R228, [R1+0x30] ;  /* 0x0000300001e47983 */ /* 0x010f280000300a00 */
[----:B------:R-:W4:Y:S04]  /*15de0*/  LDL.LU.64 R230, [R1+0x38] ;  /* 0x0000380001e67983 */ /* 0x000f280000300a00 */
[----:B------:R-:W-:Y:S04]  /*15df0*/  STL.64 [R1+0x350], R244 ;  /* 0x000350f401007387 */ /* 0x000fe80000100a00 */
[----:B------:R1:W-:Y:S04]  /*15e00*/  STL.64 [R1+0x358], R246 ;  /* 0x000358f601007387 */ /* 0x0003e80000100a00 */
[----:B-1----:R-:W2:Y:S04]  /*15e10*/  LDL.LU.64 R246, [R1+0x1a48] ;  /* 0x001a480001f67983 */ /* 0x002ea80000300a00 */
[----:B------:R-:W2:Y:S04]  /*15e20*/  LDL.LU.64 R244, [R1+0x1a40] ;  /* 0x001a400001f47983 */ /* 0x000ea80000300a00 */
[----:B------:R1:W-:Y:S04]  /*15e30*/  STL.64 [R1+0x400], R12 ;  /* 0x0004000c01007387 */ /* 0x0003e80000100a00 */
[----:B------:R1:W-:Y:S04]  /*15e40*/  STL.64 [R1+0x408], R14 ;  /* 0x0004080e01007387 */ /* 0x0003e80000100a00 */
[----:B-1----:R-:W2:Y:S04]  /*15e50*/  LDL.LU.64 R12, [R1+0x60] ;  /* 0x00006000010c7983 */ /* 0x002ea80000300a00 */
[----:B------:R-:W2:Y:S04]  /*15e60*/  LDL.LU.64 R14, [R1+0x68] ;  /* 0x00006800010e7983 */ /* 0x000ea80000300a00 */
[----:B------:R1:W-:Y:S04]  /*15e70*/  STL.64 [R1+0x470], R84 ;  /* 0x0004705401007387 */ /* 0x0003e80000100a00 */
[----:B------:R1:W-:Y:S04]  /*15e80*/  STL.64 [R1+0x478], R86 ;  /* 0x0004785601007387 */ /* 0x0003e80000100a00 */
[----:B-1----:R-:W3:Y:S04]  /*15e90*/  LDL.LU.64 R84, [R1+0x150] ;  /* 0x0001500001547983 */ /* 0x002ee80000300a00 */
[----:B------:R-:W3:Y:S04]  /*15ea0*/  LDL.LU.64 R86, [R1+0x158] ;  /* 0x0001580001567983 */ /* 0x000ee80000300a00 */
[----:B------:R1:W-:Y:S04]  /*15eb0*/  STL.64 [R1+0x520], R164 ;  /* 0x000520a401007387 */ /* 0x0003e80000100a00 */
[----:B------:R1:W-:Y:S04]  /*15ec0*/  STL.64 [R1+0x528], R166 ;  /* 0x000528a601007387 */ /* 0x0003e80000100a00 */
[----:B-1----:R-:W4:Y:S04]  /*15ed0*/  LDL.LU.64 R164, [R1+0x310] ;  /* 0x0003100001a47983 */ /* 0x002f280000300a00 */
[----:B------:R-:W4:Y:S01]  /*15ee0*/  LDL.LU.64 R166, [R1+0x318] ;  /* 0x0003180001a67983 */ /* 0x000f220000300a00 */
[-C--:B------:R-:W-:Y:S08]  /*15ef0*/  HMMA.1688.F32.TF32 R160, R140, R132.reuse, R160 ;  /* 0x000000848ca0723c */ /* 0x080ff000000810a0 */
[----:B------:R-:W-:Y:S11]  /*15f00*/  HMMA.1688.F32.TF32 R16, R192, R132, R16 ;  /* 0x00000084c010723c */ /* 0x000ff60000081010 */
[----:B------:R-:W-:Y:S04]  /*15f10*/  @!UPT UIADD3 URZ, URZ, URZ, URZ ;  /* 0x0000003f3f3ff290 */ /* 0x000fe8000fffe03f */
[----:B------:R-:W-:Y:S04]  /*15f20*/  STL.64 [R1+0x5c0], R160 ;  /* 0x0005c0a001007387 */ /* 0x000fe80000100a00 */
[----:B------:R-:W-:Y:S04]  /*15f30*/  STL.64 [R1+0x5c8], R162 ;  /* 0x0005c8a201007387 */ /* 0x000fe80000100a00 */
[----:B------:R-:W-:Y:S04]  /*15f40*/  STL.64 [R1+0x680], R16 ;  /* 0x0006801001007387 */ /* 0x000fe80000100a00 */
[----:B------:R2:W-:Y:S01]  /*15f50*/  STL.64 [R1+0x688], R18 ;  /* 0x0006881201007387 */ /* 0x0005e20000100a00 */
[----:B------:R-:W-:Y:S08]  /*15f60*/  HMMA.1688.F32.TF32 R4, R188, R124, R4 ;  /* 0x0000007cbc04723c */ /* 0x000ff00000081004 */
[-C--:B--2---:R-:W-:Y:S08]  /*15f70*/  HMMA.1688.F32.TF32 R16, R184, R128.reuse, R12 ;  /* 0x00000080b810723c */ /* 0x084ff0000008100c */
[-C--:B------:R-:W-:Y:S08]  /*15f80*/  HMMA.1688.F32.TF32 R12, R188, R128.reuse, R8 ;  /* 0x00000080bc0c723c */ /* 0x080ff00000081008 */
[-C--:B---3--:R-:W-:Y:S08]  /*15f90*/  HMMA.1688.F32.TF32 R84, R180, R128.reuse, R84 ;  /* 0x00000080b454723c */ /* 0x088ff00000081054 */
[-C--:B----4-:R-:W-:Y:S08]  /*15fa0*/  HMMA.1688.F32.TF32 R132, R176, R128.reuse, R164 ;  /* 0x00000080b084723c */ /* 0x090ff000000810a4 */
[-C--:B------:R-:W-:Y:S11]  /*15fb0*/  HMMA.1688.F32.TF32 R8, R136, R128.reuse, R80 ;  /* 0x000000808808723c */ /* 0x080ff60000081050 */
[----:B------:R-:W-:Y:S04]  /*15fc0*/  @!UPT UIADD3 URZ, URZ, URZ, URZ ;  /* 0x0000003f3f3ff290 */ /* 0x000fe8000fffe03f */
[----:B------:R-:W-:Y:S04]  /*15fd0*/  STL.64 [R1+0x2c0], R132 ;  /* 0x0002c08401007387 */ /* 0x000fe80000100a00 */
[----:B------:R-:W-:Y:S04]  /*15fe0*/  STL.64 [R1+0x2c8], R134 ;  /* 0x0002c88601007387 */ /* 0x000fe80000100a00 */
[----:B------:R-:W-:Y:S04]  /*15ff0*/  STL.64 [R1+0x2b0], R84 ;  /* 0x0002b05401007387 */ /* 0x000fe80000100a00 */
[----:B------:R-:W-:Y:S04]  /*16000*/  STL.64 [R1+0x2b8], R86 ;  /* 0x0002b85601007387 */ /* 0x000fe80000100a00 */
[----:B------:R-:W-:Y:S04]  /*16010*/  STL.64 [R1+0x2e0], R16 ;  /* 0x0002e01001007387 */ /* 0x000fe80000100a00 */
[----:B------:R1:W-:Y:S04]  /*16020*/  STL.64 [R1+0x2e8], R18 ;  /* 0x0002e81201007387 */ /* 0x0003e80000100a00 */
[----:B------:R-:W-:Y:S04]  /*16030*/  STL.64 [R1+0x340], R12 ;  /* 0x0003400c01007387 */ /* 0x000fe80000100a00 */
[----:B------:R2:W-:Y:S01]  /*16040*/  STL.64 [R1+0x348], R14 ;  /* 0x0003480e01007387 */ /* 0x0005e20000100a00 */
[-C--:B-1----:R-:W-:Y:S08]  /*16050*/  HMMA.1688.F32.TF32 R16, R196, R128.reuse, R152 ;  /* 0x00000080c410723c */ /* 0x082ff00000081098 */
[-C--:B--2---:R-:W-:Y:S01]  /*16060*/  HMMA.1688.F32.TF32 R12, R140, R128.reuse, R172 ;  /* 0x000000808c0c723c */ /* 0x084fe200000810ac */
[----:B------:R-:W-:Y:S04]  /*16070*/  STL.64 [R1+0x420], R8 ;  /* 0x0004200801007387 */ /* 0x000fe80000100a00 */
[----:B------:R1:W-:Y:S10]  /*16080*/  STL.64 [R1+0x428], R10 ;  /* 0x0004280a01007387 */ /* 0x0003f40000100a00 */
[----:B------:R-:W-:Y:S01]  /*16090*/  STL.64 [R1+0x4f0], R16 ;  /* 0x0004f01001007387 */ /* 0x000fe20000100a00 */
[----:B-1----:R-:W-:Y:S03]  /*160a0*/  HMMA.1688.F32.TF32 R8, R192, R128, R20 ;  /* 0x00000080c008723c */ /* 0x002fe60000081014 */
[----:B------:R1:W-:Y:S04]  /*160b0*/  STL.64 [R1+0x4f8], R18 ;  /* 0x0004f81201007387 */ /* 0x0003e80000100a00 */
[----:B------:R-:W-:Y:S04]  /*160c0*/  STL.64 [R1+0x580], R12 ;  /* 0x0005800c01007387 */ /* 0x000fe80000100a00 */
[----:B------:R2:W-:Y:S01]  /*160d0*/  STL.64 [R1+0x588], R14 ;  /* 0x0005880e01007387 */ /* 0x0005e20000100a00 */
[-C--:B-1----:R-:W-:Y:S08]  /*160e0*/  HMMA.1688.F32.TF32 R16, R176, R124.reuse, R236 ;  /* 0x0000007cb010723c */ /* 0x082ff000000810ec */
[-C--:B--2---:R-:W-:Y:S03]  /*160f0*/  HMMA.1688.F32.TF32 R12, R180, R124.reuse, R232 ;  /* 0x0000007cb40c723c */ /* 0x084fe600000810e8 */
[----:B------:R-:W-:Y:S04]  /*16100*/  STL.64 [R1+0x640], R8 ;  /* 0x0006400801007387 */ /* 0x000fe80000100a00 */
[----:B------:R1:W-:Y:S08]  /*16110*/  STL.64 [R1+0x648], R10 ;  /* 0x0006480a01007387 */ /* 0x0003f00000100a00 */
[----:B------:R-:W-:Y:S01]  /*16120*/  STL.64 [R1+0x1a0], R16 ;  /* 0x0001a01001007387 */ /* 0x000fe20000100a00 */
[-C--:B-1----:R-:W-:Y:S03]  /*16130*/  HMMA.1688.F32.TF32 R8, R184, R124.reuse, R228 ;  /* 0x0000007cb808723c */ /* 0x082fe600000810e4 */
[----:B------:R-:W-:Y:S04]  /*16140*/  STL.64 [R1+0x1a8], R18 ;  /* 0x0001a81201007387 */ /* 0x000fe80000100a00 */
[----:B------:R-:W2:Y:S04]  /*16150*/  LDL.LU.64 R84, [R1+0x590] ;  /* 0x0005900001547983 */ /* 0x000ea80000300a00 */
[----:B------:R-:W-:Y:S04]  /*16160*/  STL.64 [R1+0x180], R12 ;  /* 0x0001800c01007387 */ /* 0x000fe80000100a00 */
[----:B------:R-:W-:Y:S04]  /*16170*/  STL.64 [R1+0x188], R14 ;  /* 0x0001880e01007387 */ /* 0x000fe80000100a00 */
[----:B------:R-:W2:Y:S04]  /*16180*/  LDL.LU.64 R86, [R1+0x598] ;  /* 0x0005980001567983 */ /* 0x000ea80000300a00 */
[----:B------:R-:W-:Y:S04]  /*16190*/  LDSM.16.M88.4 R16, [R252+0x23000] ;  /* 0x02300000fc10783b */ /* 0x000fe80000000200 */
[----:B------:R-:W-:Y:S04]  /*161a0*/  STL.64 [R1+0x1f0], R8 ;  /* 0x0001f00801007387 */ /* 0x000fe80000100a00 */
[----:B------:R-:W-:Y:S04]  /*161b0*/  STL.64 [R1+0x1f8], R10 ;  /* 0x0001f80a01007387 */ /* 0x000fe80000100a00 */
[----:B------:R-:W3:Y:S04]  /*161c0*/  LDL.LU.64 R152, [R1+0x260] ;  /* 0x0002600001987983 */ /* 0x000ee80000300a00 */
[----:B------:R-:W3:Y:S04]  /*161d0*/  LDL.LU.64 R154, [R1+0x268] ;  /* 0x00026800019a7983 */ /* 0x000ee80000300a00 */
[----:B------:R-:W-:Y:S04]  /*161e0*/  STL.64 [R1+0x2d0], R4 ;  /* 0x0002d00401007387 */ /* 0x000fe80000100a00 */
[----:B------:R1:W-:Y:S04]  /*161f0*/  STL.64 [R1+0x2d8], R6 ;  /* 0x0002d80601007387 */ /* 0x0003e80000100a00 */
[----:B------:R-:W4:Y:S04]  /*16200*/  LDL.LU.64 R80, [R1+0x80] ;  /* 0x0000800001507983 */ /* 0x000f280000300a00 */
[----:B------:R-:W4:Y:S01]  /*16210*/  LDL.LU.64 R82, [R1+0x88] ;  /* 0x0000880001527983 */ /* 0x000f220000300a00 */
[-C--:B-1----:R-:W-:Y:S11]  /*16220*/  HMMA.1688.F32.TF32 R4, R136, R124.reuse, R76 ;  /* 0x0000007c8804723c */ /* 0x082ff6000008104c */
[----:B------:R-:W-:Y:S11]  /*16230*/  @!UPT UIADD3 URZ, URZ, URZ, URZ ;  /* 0x0000003f3f3ff290 */ /* 0x000ff6000fffe03f */
[----:B------:R-:W-:Y:S01]  /*16240*/  @!UPT UIADD3 URZ, URZ, URZ, URZ ;  /* 0x0000003f3f3ff290 */ /* 0x000fe2000fffe03f */
[----:B------:R-:W-:Y:S04]  /*16250*/  STL.64 [R1+0x380], R4 ;  /* 0x0003800401007387 */ /* 0x000fe80000100a00 */
[----:B------:R1:W-:Y:S04]  /*16260*/  STL.64 [R1+0x388], R6 ;  /* 0x0003880601007387 */ /* 0x0003e80000100a00 */
[----:B------:R-:W4:Y:S04]  /*16270*/  LDL.LU.64 R20, [R1+0x10] ;  /* 0x0000100001147983 */ /* 0x000f280000300a00 */
[----:B------:R-:W4:Y:S01]  /*16280*/  LDL.LU.64 R22, [R1+0x18] ;  /* 0x0000180001167983 */ /* 0x000f220000300a00 */
[-C--:B------:R-:W-:Y:S03]  /*16290*/  HMMA.1688.F32.TF32 R12, R196, R124.reuse, R148 ;  /* 0x0000007cc40c723c */ /* 0x080fe60000081094 */
[----:B------:R-:W-:Y:S05]  /*162a0*/  LDSM.16.M88.4 R148, [R252+0x2b000] ;  /* 0x02b00000fc94783b */ /* 0x000fea0000000200 */
[-C--:B------:R-:W-:Y:S08]  /*162b0*/  HMMA.1688.F32.TF32 R8, R140, R124.reuse, R156 ;  /* 0x0000007c8c08723c */ /* 0x080ff0000008109c */
[----:B-1----:R-:W-:Y:S07]  /*162c0*/  HMMA.1688.F32.TF32 R4, R192, R124, R24 ;  /* 0x0000007cc004723c */ /* 0x002fee0000081018 */
[----:B------:R-:W-:Y:S04]  /*162d0*/  STL.64 [R1+0x490], R12 ;  /* 0x0004900c01007387 */ /* 0x000fe80000100a00 */
[----:B------:R-:W-:Y:S04]  /*162e0*/  STL.64 [R1+0x498], R14 ;  /* 0x0004980e01007387 */ /* 0x000fe80000100a00 */
[----:B------:R-:W-:Y:S04]  /*162f0*/  STL.64 [R1+0x510], R8 ;  /* 0x0005100801007387 */ /* 0x000fe80000100a00 */
[----:B------:R-:W1:Y:S04]  /*16300*/  LDSM.16.M88.4 R12, [R252+0x24000] ;  /* 0x02400000fc0c783b */ /* 0x000e680000000200 */
[----:B------:R-:W-:Y:S04]  /*16310*/  STL.64 [R1+0x518], R10 ;  /* 0x0005180a01007387 */ /* 0x000fe80000100a00 */
[----:B------:R-:W-:Y:S04]  /*16320*/  STL.64 [R1+0x600], R4 ;  /* 0x0006000401007387 */ /* 0x000fe80000100a00 */
[----:B------:R-:W1:Y:S04]  /*16330*/  LDSM.16.M88.4 R8, [R252+0x25000] ;  /* 0x02500000fc08783b */ /* 0x000e680000000200 */
[----:B------:R-:W-:Y:S04]  /*16340*/  STL.64 [R1+0x608], R6 ;  /* 0x0006080601007387 */ /* 0x000fe80000100a00 */
[----:B------:R-:W1:Y:S04]  /*16350*/  LDSM.16.M88.4 R4, [R252+0x26000] ;  /* 0x02600000fc04783b */ /* 0x000e680000000200 */
[----:B-1----:R-:W-:Y:S04]  /*16360*/  STL [R1+0x1a20], R14 ;  /* 0x001a200e01007387 */ /* 0x002fe80000100800 */
[----:B------:R-:W-:Y:S04]  /*16370*/  STL [R1+0x1a1c], R15 ;  /* 0x001a1c0f01007387 */ /* 0x000fe80000100800 */
[----:B------:R-:W-:Y:S04]  /*16380*/  STL [R1+0x1a24], R10 ;  /* 0x001a240a01007387 */ /* 0x000fe80000100800 */
[----:B------:R-:W-:Y:S04]  /*16390*/  STL [R1+0x19d4], R11 ;  /* 0x0019d40b01007387 */ /* 0x000fe80000100800 */
[----:B------:R-:W-:Y:S04]  /*163a0*/  STL [R1+0x19cc], R6 ;  /* 0x0019cc0601007387 */ /* 0x000fe80000100800 */
[----:B------:R-:W-:Y:S01]  /*163b0*/  STL [R1+0x19c8], R7 ;  /* 0x0019c80701007387 */ /* 0x000fe20000100800 */
[-C--:B--2---:R-:W-:Y:S03]  /*163c0*/  HMMA.1688.F32.TF32 R76, R176, R16.reuse, R84 ;  /* 0x00000010b04c723c */ /* 0x084fe60000081054 */
[----:B------:R-:W2:Y:S04]  /*163d0*/  LDL.LU.64 R84, [R1+0x670] ;  /* 0x0006700001547983 */ /* 0x000ea80000300a00 */
[----:B------:R-:W2:Y:S11]  /*163e0*/  LDL.LU.64 R86, [R1+0x678] ;  /* 0x0006780001567983 */ /* 0x000eb60000300a00 */
[----:B------:R-:W-:Y:S06]  /*163f0*/  @!UPT UIADD3 URZ, URZ, URZ, URZ ;  /* 0x0000003f3f3ff290 */ /* 0x000fec000fffe03f */
[----:B------:R-:W-:Y:S02]  /*16400*/  IMAD.MOV.U32 R135, RZ, RZ, R76 ;  /* 0x000000ffff877224 */ /* 0x000fe400078e004c */
[----:B------:R-:W-:Y:S02]  /*16410*/  IMAD.MOV.U32 R127, RZ, RZ, R77 ;  /* 0x000000ffff7f7224 */ /* 0x000fe400078e004d */
[----:B------:R-:W-:Y:S02]  /*16420*/  IMAD.MOV.U32 R130, RZ, RZ, R78 ;  /* 0x000000ffff827224 */ /* 0x000fe400078e004e */
[----:B------:R-:W-:Y:S02]  /*16430*/  IMAD.MOV.U32 R131, RZ, RZ, R79 ;  /* 0x000000ffff837224 */ /* 0x000fe400078e004f */
[-C--:B---3--:R-:W-:Y:S08]  /*16440*/  HMMA.1688.F32.TF32 R76, R180, R16.reuse, R152 ;  /* 0x00000010b44c723c */ /* 0x088ff00000081098 */
[-C--:B----4-:R-:W-:Y:S01]  /*16450*/  HMMA.1688.F32.TF32 R24, R184, R16.reuse, R80 ;  /* 0x00000010b818723c */ /* 0x090fe20000081050 */
[----:B------:R-:W-:Y:S04]  /*16460*/  STL [R1+0x1a30], R131 ;  /* 0x001a308301007387 */ /* 0x000fe80000100800 */
[----:B------:R-:W-:Y:S04]  /*16470*/  STL [R1+0x1a2c], R130 ;  /* 0x001a2c8201007387 */ /* 0x000fe80000100800 */
[----:B------:R-:W-:Y:S04]  /*16480*/  STL [R1+0x1a28], R135 ;  /* 0x001a288701007387 */ /* 0x000fe80000100800 */
[----:B------:R-:W-:Y:S04]  /*16490*/  STL.64 [R1+0x1a10], R126 ;  /* 0x001a107e01007387 */ /* 0x000fe80000100a00 */
[----:B------:R-:W-:Y:S04]  /*164a0*/  STL.64 [R1+0x130], R76 ;  /* 0x0001304c01007387 */ /* 0x000fe80000100a00 */
[----:B------:R-:W-:Y:S04]  /*164b0*/  STL.64 [R1+0x138], R78 ;  /* 0x0001384e01007387 */ /* 0x000fe80000100a00 */
[----:B------:R-:W3:Y:S04]  /*164c0*/  LDL.LU.64 R80, [R1+0x3e0] ;  /* 0x0003e00001507983 */ /* 0x000ee80000300a00 */
[----:B------:R1:W-:Y:S04]  /*164d0*/  STL.64 [R1+0x160], R24 ;  /* 0x0001601801007387 */ /* 0x0003e80000100a00 */
[----:B------:R4:W-:Y:S04]  /*164e0*/  STL.64 [R1+0x168], R26 ;  /* 0x0001681a01007387 */ /* 0x0009e80000100a00 */
[----:B------:R-:W3:Y:S01]  /*164f0*/  LDL.LU.64 R82, [R1+0x3e8] ;  /* 0x0003e80001527983 */ /* 0x000ee20000300a00 */
[-C--:B------:R-:W-:Y:S11]  /*16500*/  HMMA.1688.F32.TF32 R20, R188, R16.reuse, R20 ;  /* 0x00000010bc14723c */ /* 0x080ff60000081014 */
[----:B------:R-:W-:Y:S11]  /*16510*/  @!UPT UIADD3 URZ, URZ, URZ, URZ ;  /* 0x0000003f3f3ff290 */ /* 0x000ff6000fffe03f */
[----:B------:R-:W-:Y:S01]  /*16520*/  @!UPT UIADD3 URZ, URZ, URZ, URZ ;  /* 0x0000003f3f3ff290 */ /* 0x000fe2000fffe03f */
[----:B------:R4:W-:Y:S04]  /*16530*/  STL.64 [R1+0x1e0], R20 ;  /* 0x0001e01401007387 */ /* 0x0009e80000100a00 */
[----:B------:R4:W-:Y:S04]  /*16540*/  STL.64 [R1+0x1e8], R22 ;  /* 0x0001e81601007387 */ /* 0x0009e80000100a00 */
[----:B-1----:R-:W3:Y:S04]  /*16550*/  LDL.LU.64 R24, [R1+0x90] ;  /* 0x0000900001187983 */ /* 0x002ee80000300a00 */
[----:B----4-:R-:W4:Y:S04]  /*16560*/  LDL.LU.64 R26, [R1+0x98] ;  /* 0x00009800011a7983 */ /* 0x010f280000300a00 */
[----:B------:R-:W4:Y:S04]  /*16570*/  LDL.LU.64 R20, [R1] ;  /* 0x0000000001147983 */ /* 0x000f280000300a00 */
[----:B------:R-:W4:Y:S01]  /*16580*/  LDL.LU.64 R22, [R1+0x8] ;  /* 0x0000080001167983 */ /* 0x000f220000300a00 */
[-C--:B------:R-:W-:Y:S03]  /*16590*/  HMMA.1688.F32.TF32 R124, R136, R16.reuse, R72 ;  /* 0x00000010887c723c */ /* 0x080fe60000081048 */
[----:B------:R-:W4:Y:S05]  /*165a0*/  LDL.LU.64 R76, [R1+0x6a0] ;  /* 0x0006a000014c7983 */ /* 0x000f2a0000300a00 */
[-C--:B------:R-:W-:Y:S08]  /*165b0*/  HMMA.1688.F32.TF32 R72, R196, R16.reuse, R108 ;  /* 0x00000010c448723c */ /* 0x080ff0000008106c */
[-C--:B------:R-:W-:Y:S08]  /*165c0*/  HMMA.1688.F32.TF32 R104, R140, R16.reuse, R104 ;  /* 0x000000108c68723c */ /* 0x080ff00000081068 */
[----:B------:R-:W-:Y:S01]  /*165d0*/  HMMA.1688.F32.TF32 R28, R192, R16, R28 ;  /* 0x00000010c01c723c */ /* 0x000fe2000008101c */
[----:B------:R-:W-:Y:S04]  /*165e0*/  STL.64 [R1+0x320], R124 ;  /* 0x0003207c01007387 */ /* 0x000fe80000100a00 */
[----:B------:R-:W-:Y:S04]  /*165f0*/  STL.64 [R1+0x328], R126 ;  /* 0x0003287e01007387 */ /* 0x000fe80000100a00 */
[----:B------:R-:W4:Y:S04]  /*16600*/  LDL.LU.64 R78, [R1+0x6a8] ;  /* 0x0006a800014e7983 */ /* 0x000f280000300a00 */
[----:B------:R-:W-:Y:S04]  /*16610*/  STL.64 [R1+0x430], R72 ;  /* 0x0004304801007387 */ /* 0x000fe80000100a00 */
[----:B------:R2:W-:Y:S04]  /*16620*/  STL.64 [R1+0x438], R74 ;  /* 0x0004384a01007387 */ /* 0x0005e80000100a00 */
[----:B------:R-:W-:Y:S04]  /*16630*/  STL.64 [R1+0x4e0], R104 ;  /* 0x0004e06801007387 */ /* 0x000fe80000100a00 */
[----:B------:R-:W-:Y:S04]  /*16640*/  STL.64 [R1+0x4e8], R106 ;  /* 0x0004e86a01007387 */ /* 0x000fe80000100a00 */
[----:B------:R-:W-:Y:S04]  /*16650*/  STL.64 [R1+0x590], R28 ;  /* 0x0005901c01007387 */ /* 0x000fe80000100a00 */
[----:B------:R3:W-:Y:S01]  /*16660*/  STL.64 [R1+0x598], R30 ;  /* 0x0005981e01007387 */ /* 0x0007e20000100a00 */
[----:B--2---:R-:W-:Y:S11]  /*16670*/  HMMA.1688.F32.TF32 R72, R176, R12, R84 ;  /* 0x0000000cb048723c */ /* 0x004ff60000081054 */
[----:B------:R-:W-:Y:S11]  /*16680*/  @!UPT UIADD3 URZ, URZ, URZ, URZ ;  /* 0x0000003f3f3ff290 */ /* 0x000ff6000fffe03f */
[----:B------:R-:W-:Y:S02]  /*16690*/  @!UPT UIADD3 URZ, URZ, URZ, URZ ;  /* 0x0000003f3f3ff290 */ /* 0x000fe4000fffe03f */
[----:B------:R-:W-:Y:S02]  /*166a0*/  IMAD.MOV.U32 R10, RZ, RZ, R73 ;  /* 0x000000ffff0a7224 */ /* 0x000fe400078e0049 */
[----:B------:R-:W-:-:S03]  /*166b0*/  IMAD.MOV.U32 R135, RZ, RZ, R72 ;  /* 0x000000ffff877224 */ /* 0x000fc600078e0048 */
[----:B------:R-:W-:Y:S04]  /*166c0*/  STL [R1+0x1a38], R10 ;  /* 0x001a380a01007387 */ /* 0x000fe80000100800 */
[----:B------:R-:W-:Y:S01]  /*166d0*/  STL [R1+0x1a34], R135 ;  /* 0x001a348701007387 */ /* 0x000fe20000100800 */
[----:B------:R-:W-:Y:S02]  /*166e0*/  IMAD.MOV.U32 R14, RZ, RZ, R74 ;  /* 0x000000ffff0e7224 */ /* 0x000fe400078e004a */
[----:B------:R-:W-:Y:S01]  /*166f0*/  IMAD.MOV.U32 R15, RZ, RZ, R75 ;  /* 0x000000ffff0f7224 */ /* 0x000fe200078e004b */
[-C--:B---3--:R-:W-:Y:S11]  /*16700*/  HMMA.1688.F32.TF32 R28, R180, R12.reuse, R80 ;  /* 0x0000000cb41c723c */ /* 0x088ff60000081050 */
[----:B------:R-:W-:Y:S11]  /*16710*/  @!UPT UIADD3 URZ, URZ, URZ, URZ ;  /* 0x0000003f3f3ff290 */ /* 0x000ff6000fffe03f */
[----:B------:R-:W-:Y:S02]  /*16720*/  @!UPT UIADD3 URZ, URZ, URZ, URZ ;  /* 0x0000003f3f3ff290 */ /* 0x000fe4000fffe03f */
[----:B------:R-:W-:Y:S02]  /*16730*/  IMAD.MOV.U32 R16, RZ, RZ, R31 ;  /* 0x000000ffff107224 */ /* 0x000fe400078e001f */
[----:B------:R-:W-:Y:S01]  /*16740*/  IMAD.MOV.U32 R17, RZ, RZ, R30 ;  /* 0x000000ffff117224 */ /* 0x000fe200078e001e */
[----:B------:R-:W-:Y:S04]  /*16750*/  STL.64 [R1+0xe0], R28 ;  /* 0x0000e01c01007387 */ /* 0x000fe80000100a00 */
[----:B------:R-:W-:Y:S04]  /*16760*/  STL [R1+0x1994], R16 ;  /* 0x0019941001007387 */ /* 0x000fe80000100800 */
[----:B------:R-:W-:Y:S01]  /*16770*/  STL [R1+0x1990], R17 ;  /* 0x0019901101007387 */ /* 0x000fe20000100800 */
[-C--:B----4-:R-:W-:Y:S03]  /*16780*/  HMMA.1688.F32.TF32 R24, R184, R12.reuse, R24 ;  /* 0x0000000cb818723c */ /* 0x090fe60000081018 */
[----:B------:R-:W2:Y:S04]  /*16790*/  LDL.LU.64 R72, [R1+0x5a0] ;  /* 0x0005a00001487983 */ /* 0x000ea80000300a00 */
[----:B------:R-:W2:Y:S11]  /*167a0*/  LDL.LU.64 R74, [R1+0x5a8] ;  /* 0x0005a800014a7983 */ /* 0x000eb60000300a00 */
[----:B------:R-:W-:Y:S05]  /*167b0*/  @!UPT UIADD3 URZ, URZ, URZ, URZ ;  /* 0x0000003f3f3ff290 */ /* 0x000fea000fffe03f */
[----:B------:R-:W-:Y:S04]  /*167c0*/  STL.64 [R1+0x110], R24 ;  /* 0x0001101801007387 */ /* 0x000fe80000100a00 */
[----:B------:R1:W-:Y:S02]  /*167d0*/  STL.64 [R1+0x118], R26 ;  /* 0x0001181a01007387 */ /* 0x0003e40000100a00 */
[-C--:B-1----:R-:W-:Y:S02]  /*167e0*/  HMMA.1688.F32.TF32 R24, R188, R12.reuse, R20 ;  /* 0x0000000cbc18723c */ /* 0x082fe40000081014 */
[----:B------:R-:W3:Y:S04]  /*167f0*/  LDL.LU.64 R20, [R1+0x140] ;  /* 0x0001400001147983 */ /* 0x000ee80000300a00 */
[----:B------:R-:W3:Y:S02]  /*16800*/  LDL.LU.64 R22, [R1+0x148] ;  /* 0x0001480001167983 */ /* 0x000ee40000300a00 */
[-C--:B------:R-:W-:Y:S08]  /*16810*/  HMMA.1688.F32.TF32 R84, R136, R12.reuse, R44 ;  /* 0x0000000c8854723c */ /* 0x080ff0000008102c */
[-C--:B------:R-:W-:Y:S08]  /*16820*/  HMMA.1688.F32.TF32 R44, R196, R12.reuse, R88 ;  /* 0x0000000cc42c723c */ /* 0x080ff00000081058 */
[-C--:B------:R-:W-:Y:S08]  /*16830*/  HMMA.1688.F32.TF32 R80, R140, R12.reuse, R168 ;  /* 0x0000000c8c50723c */ /* 0x080ff000000810a8 */
[----:B------:R-:W-:Y:S01]  /*16840*/  HMMA.1688.F32.TF32 R32, R192, R12, R32 ;  /* 0x0000000cc020723c */ /* 0x000fe20000081020 */
[----:B------:R1:W-:Y:S04]  /*16850*/  STL.64 [R1+0x150], R24 ;  /* 0x0001501801007387 */ /* 0x0003e80000100a00 */
[----:B------:R4:W-:Y:S04]  /*16860*/  STL.64 [R1+0x158], R26 ;  /* 0x0001581a01007387 */ /* 0x0009e80000100a00 */
[----:B------:R-:W3:Y:S04]  /*16870*/  LDL.LU.64 R28, [R1+0x720] ;  /* 0x00072000011c7983 */ /* 0x000ee80000300a00 */
[----:B------:R-:W3:Y:S04]  /*16880*/  LDL.LU.64 R30, [R1+0x728] ;  /* 0x00072800011e7983 */ /* 0x000ee80000300a00 */
[----:B-1----:R-:W3:Y:S04]  /*16890*/  LDL.LU.64 R24, [R1+0x650] ;  /* 0x0006500001187983 */ /* 0x002ee80000300a00 */
[----:B----4-:R-:W4:Y:S04]  /*168a0*/  LDL.LU.64 R26, [R1+0x658] ;  /* 0x00065800011a7983 */ /* 0x010f280000300a00 */
[----:B------:R-:W-:Y:S04]  /*168b0*/  STL.64 [R1+0x2a0], R84 ;  /* 0x0002a05401007387 */ /* 0x000fe80000100a00 */
[----:B------:R-:W-:Y:S04]  /*168c0*/  STL.64 [R1+0x2a8], R86 ;  /* 0x0002a85601007387 */ /* 0x000fe80000100a00 */
[----:B------:R-:W-:Y:S04]  /*168d0*/  STL.64 [R1+0x3f0], R44 ;  /* 0x0003f02c01007387 */ /* 0x000fe80000100a00 */
[----:B------:R1:W-:Y:S04]  /*168e0*/  STL.64 [R1+0x3f8], R46 ;  /* 0x0003f82e01007387 */ /* 0x0003e80000100a00 */
[----:B------:R-:W-:Y:S04]  /*168f0*/  STL.64 [R1+0x4b0], R80 ;  /* 0x0004b05001007387 */ /* 0x000fe80000100a00 */
[----:B------:R-:W-:Y:S04]  /*16900*/  STL.64 [R1+0x4b8], R82 ;  /* 0x0004b85201007387 */ /* 0x000fe80000100a00 */
[----:B------:R-:W-:Y:S04]  /*16910*/  STL.64 [R1+0x570], R32 ;  /* 0x0005702001007387 */ /* 0x000fe80000100a00 */
[----:B------:R2:W-:Y:S01]  /*16920*/  STL.64 [R1+0x578], R34 ;  /* 0x0005782201007387 */ /* 0x0005e20000100a00 */
[-C--:B-1----:R-:W-:Y:S11]  /*16930*/  HMMA.1688.F32.TF32 R44, R176, R8.reuse, R76 ;  /* 0x00000008b02c723c */ /* 0x082ff6000008104c */
[----:B------:R-:W-:Y:S11]  /*16940*/  @!UPT UIADD3 URZ, URZ, URZ, URZ ;  /* 0x0000003f3f3ff290 */ /* 0x000ff6000fffe03f */
[----:B------:R-:W-:Y:S02]  /*16950*/  @!UPT UIADD3 URZ, URZ, URZ, URZ ;  /* 0x0000003f3f3ff290 */ /* 0x000fe4000fffe03f */
[----:B------:R-:W-:Y:S02]  /*16960*/  IMAD.MOV.U32 R10, RZ, RZ, R44 ;  /* 0x000000ffff0a7224 */ /* 0x000fe400078e002c */
[----:B------:R-:W-:Y:S02]  /*16970*/  IMAD.MOV.U32 R135, RZ, RZ, R45 ;  /* 0x000000ffff877224 */ /* 0x000fe400078e002d */
[----:B------:R-:W-:Y:S02]  /*16980*/  IMAD.MOV.U32 R131, RZ, RZ, R46 ;  /* 0x000000ffff837224 */ /* 0x000fe400078e002e */
[----:B------:R-:W-:Y:S02]  /*16990*/  IMAD.MOV.U32 R130, RZ, RZ, R47 ;  /* 0x000000ffff827224 */ /* 0x000fe400078e002f */
[-C--:B------:R-:W-:Y:S08]  /*169a0*/  HMMA.1688.F32.TF32 R44, R136, R8.reuse, R48 ;  /* 0x00000008882c723c */ /* 0x080ff00000081030 */
[-C--:B------:R-:W-:Y:S08]  /*169b0*/  HMMA.1688.F32.TF32 R48, R196, R8.reuse, R92 ;  /* 0x00000008c430723c */ /* 0x080ff0000008105c */
[-C--:B--2---:R-:W-:Y:S11]  /*169c0*/  HMMA.1688.F32.TF32 R32, R180, R8.reuse, R72 ;  /* 0x00000008b420723c */ /* 0x084ff60000081048 */
[----:B------:R-:W-:Y:S11]  /*169d0*/  @!UPT UIADD3 URZ, URZ, URZ, URZ ;  /* 0x0000003f3f3ff290 */ /* 0x000ff6000fffe03f */
[----:B------:R-:W-:Y:S02]  /*169e0*/  @!UPT UIADD3 URZ, URZ, URZ, URZ ;  /* 0x0000003f3f3ff290 */ /* 0x000fe4000fffe03f */
[----:B------:R-:W-:Y:S01]  /*169f0*/  IMAD.MOV.U32 R16, RZ, RZ, R33 ;  /* 0x000000ffff107224 */ /* 0x000fe200078e0021 */
[----:B------:R3:W-:Y:S01]  /*16a00*/  STL [R1+0xc0], R32 ;  /* 0x0000c02001007387 */ /* 0x0007e20000100800 */
[----:B------:R-:W-:Y:S01]  /*16a10*/  IMAD.MOV.U32 R17, RZ, RZ, R34 ;  /* 0x000000ffff117224 */ /* 0x000fe200078e0022 */
[----:B------:R-:W-:Y:S02]  /*16a20*/  MOV R13, R35 ;  /* 0x00000023000d7202 */ /* 0x000fe40000000f00 */
[----:B------:R-:W-:Y:S01]  /*16a30*/  STL [R1+0x19d0], R16 ;  /* 0x0019d01001007387 */ /* 0x000fe20000100800 */
[-C--:B---3--:R-:W-:Y:S03]  /*16a40*/  HMMA.1688.F32.TF32 R32, R184, R8.reuse, R20 ;  /* 0x00000008b820723c */ /* 0x088fe60000081014 */
[----:B------:R-:W2:Y:S04]  /*16a50*/  LDL.LU.64 R20, [R1+0x3a0] ;  /* 0x0003a00001147983 */ /* 0x000ea80000300a00 */
[----:B------:R-:W2:Y:S11]  /*16a60*/  LDL.LU.64 R22, [R1+0x3a8] ;  /* 0x0003a80001167983 */ /* 0x000eb60000300a00 */
[----:B------:R-:W-:Y:S05]  /*16a70*/  @!UPT UIADD3 URZ, URZ, URZ, URZ ;  /* 0x0000003f3f3ff290 */ /* 0x000fea000fffe03f */
[----:B------:R-:W-:Y:S04]  /*16a80*/  STL.64 [R1+0xb0], R32 ;  /* 0x0000b02001007387 */ /* 0x000fe80000100a00 */
[----:B------:R1:W-:Y:S02]  /*16a90*/  STL.64 [R1+0xb8], R34 ;  /* 0x0000b82201007387 */ /* 0x0003e40000100a00 */
[-C--:B-1----:R-:W-:Y:S11]  /*16aa0*/  HMMA.1688.F32.TF32 R32, R188, R8.reuse, R248 ;  /* 0x00000008bc20723c */ /* 0x082ff600000810f8 */
[----:B------:R-:W-:Y:S11]  /*16ab0*/  @!UPT UIADD3 URZ, URZ, URZ, URZ ;  /* 0x0000003f3f3ff290 */ /* 0x000ff6000fffe03f */
[----:B------:R-:W-:Y:S01]  /*16ac0*/  @!UPT UIADD3 URZ, URZ, URZ, URZ ;  /* 0x0000003f3f3ff290 */ /* 0x000fe2000fffe03f */
[----:B------:R-:W-:Y:S04]  /*16ad0*/  STL.64 [R1+0x100], R32 ;  /* 0x0001002001007387 */ /* 0x000fe80000100a00 */
[----:B------:R-:W-:Y:S04]  /*16ae0*/  STL.64 [R1+0x108], R34 ;  /* 0x0001082201007387 */ /* 0x000fe80000100a00 */
[----:B------:R1:W-:Y:S04]  /*16af0*/  STL.64 [R1+0x1c0], R44 ;  /* 0x0001c02c01007387 */ /* 0x0003e80000100a00 */
[----:B------:R3:W-:Y:S04]  /*16b00*/  STL.64 [R1+0x1c8], R46 ;  /* 0x0001c82e01007387 */ /* 0x0007e80000100a00 */
[----:B-1----:R-:W2:Y:S04]  /*16b10*/  LDL.LU.64 R44, [R1+0x7a0] ;  /* 0x0007a000012c7983 */ /* 0x002ea80000300a00 */
[----:B------:R-:W-:Y:S04]  /*16b20*/  STL.64 [R1+0x370], R48 ;  /* 0x0003703001007387 */ /* 0x000fe80000100a00 */
[----:B------:R-:W-:Y:S04]  /*16b30*/  STL.64 [R1+0x378], R50 ;  /* 0x0003783201007387 */ /* 0x000fe80000100a00 */
[----:B---3--:R-:W3:Y:S01]  /*16b40*/  LDL.LU.64 R46, [R1+0x7a8] ;  /* 0x0007a800012e7983 */ /* 0x008ee20000300a00 */
[-C--:B------:R-:W-:Y:S11]  /*16b50*/  HMMA.1688.F32.TF32 R32, R140, R8.reuse, R112 ;  /* 0x000000088c20723c */ /* 0x080ff60000081070 */
[----:B------:R-:W-:Y:S11]  /*16b60*/  @!UPT UIADD3 URZ, URZ, URZ, URZ ;  /* 0x0000003f3f3ff290 */ /* 0x000ff6000fffe03f */
[----:B------:R-:W-:Y:S01]  /*16b70*/  @!UPT UIADD3 URZ, URZ, URZ, URZ ;  /* 0x0000003f3f3ff290 */ /* 0x000fe2000fffe03f */
[----:B------:R-:W-:Y:S04]  /*16b80*/  STL.64 [R1+0x460], R32 ;  /* 0x0004602001007387 */ /* 0x000fe80000100a00 */
[----:B------:R1:W-:Y:S02]  /*16b90*/  STL.64 [R1+0x468], R34 ;  /* 0x0004682201007387 */ /* 0x0003e40000100a00 */
[----:B-1----:R-:W-:Y:S08]  /*16ba0*/  HMMA.1688.F32.TF32 R32, R192, R8, R36 ;  /* 0x00000008c020723c */ /* 0x002ff00000081024 */
[----:B----4-:R-:W-:Y:S11]  /*16bb0*/  HMMA.1688.F32.TF32 R24, R180, R4, R24 ;  /* 0x00000004b418723c */ /* 0x010ff60000081018 */
[----:B------:R-:W-:Y:S04]  /*16bc0*/  @!UPT UIADD3 URZ, URZ, URZ, URZ ;  /* 0x0000003f3f3ff290 */ /* 0x000fe8000fffe03f */
[----:B------:R-:W-:Y:S04]  /*16bd0*/  STL.64 [R1+0x540], R32 ;  /* 0x0005402001007387 */ /* 0x000fe80000100a00 */
[----:B------:R-:W-:Y:S04]  /*16be0*/  STL.64 [R1+0x548], R34 ;  /* 0x0005482201007387 */ /* 0x000fe80000100a00 */
[----:B------:R-:W4:Y:S04]  /*16bf0*/  LDL.LU.64 R36, [R1+0x6d0] ;  /* 0x0006d00001247983 */ /* 0x000f280000300a00 */
[----:B------:R-:W4:Y:S01]  /*16c00*/  LDL.LU.64 R38, [R1+0x6d8] ;  /* 0x0006d80001267983 */ /* 0x000f220000300a00 */
[----:B------:R-:W-:-:S03]  /*16c10*/  IMAD.MOV.U32 R16, RZ, RZ, R25 ;  /* 0x000000ffff107224 */ /* 0x000fc600078e0019 */
[----:B------:R-:W4:Y:S04]  /*16c20*/  LDL.LU.64 R76, [R1+0x5d0] ;  /* 0x0005d000014c7983 */ /* 0x000f280000300a00 */
[----:B------:R-:W4:Y:S04]  /*16c30*/  LDL.LU.64 R78, [R1+0x5d8] ;  /* 0x0005d800014e7983 */ /* 0x000f280000300a00 */
[----:B------:R-:W4:Y:S04]  /*16c40*/  LDL.LU.64 R72, [R1+0x240] ;  /* 0x0002400001487983 */ /* 0x000f280000300a00 */
[----:B------:R-:W4:Y:S04]  /*16c50*/  LDL.LU.64 R74, [R1+0x248] ;  /* 0x00024800014a7983 */ /* 0x000f280000300a00 */
[----:B------:R-:W-:Y:S04]  /*16c60*/  STL.64 [R1+0x19e0], R18 ;  /* 0x0019e01201007387 */ /* 0x000fe80000100a00 */
[----:B------:R1:W-:Y:S04]  /*16c70*/  STL.64 [R1+0x19d8], R16 ;  /* 0x0019d81001007387 */ /* 0x0003e80000100a00 */
[----:B------:R-:W3:Y:S01]  /*16c80*/  LDSM.16.M88.4 R32, [R252+0x27000] ;  /* 0x02700000fc20783b */ /* 0x000ee20000000200 */
[----:B-1----:R-:W-:Y:S01]  /*16c90*/  HMMA.1688.F32.TF32 R16, R136, R4, R68 ;  /* 0x000000048810723c */ /* 0x002fe20000081044 */
[----:B------:R-:W-:-:S02]  /*16ca0*/  IMAD.MOV.U32 R11, RZ, RZ, R24 ;  /* 0x000000ffff0b7224 */ /* 0x000fc400078e0018 */
[----:B------:R-:W-:Y:S02]  /*16cb0*/  IMAD.MOV.U32 R6, RZ, RZ, R26 ;  /* 0x000000ffff067224 */ /* 0x000fe400078e001a */
[----:B------:R-:W-:-:S03]  /*16cc0*/  IMAD.MOV.U32 R7, RZ, RZ, R27 ;  /* 0x000000ffff077224 */ /* 0x000fc600078e001b */
[-C--:B------:R-:W-:Y:S08]  /*16cd0*/  HMMA.1688.F32.TF32 R24, R196, R4.reuse, R96 ;  /* 0x00000004c418723c */ /* 0x080ff00000081060 */
[----:B--2---:R-:W-:Y:S11]  /*16ce0*/  HMMA.1688.F32.TF32 R20, R184, R4, R20 ;  /* 0x00000004b814723c */ /* 0x004ff60000081014 */
[----:B------:R-:W-:Y:S11]  /*16cf0*/  @!UPT UIADD3 URZ, URZ, URZ, URZ ;  /* 0x0000003f3f3ff290 */ /* 0x000ff6000fffe03f */
[----:B------:R-:W-:Y:S01]  /*16d00*/  @!UPT UIADD3 URZ, URZ, URZ, URZ ;  /* 0x0000003f3f3ff290 */ /* 0x000fe2000fffe03f */
[----:B------:R-:W-:Y:S01]  /*16d10*/  STL.64 [R1+0x50], R20 ;  /* 0x0000501401007387 */ /* 0x000fe20000100a00 */
[----:B------:R-:W-:-:S03]  /*16d20*/  IMAD.MOV.U32 R0, RZ, RZ, R23 ;  /* 0x000000ffff007224 */ /* 0x000fc600078e0017 */
[----:B------:R1:W-:Y:S02]  /*16d30*/  STL [R1+0x58], R22 ;  /* 0x0000581601007387 */ /* 0x0003e40000100800 */
[-C--:B-1----:R-:W-:Y:S11]  /*16d40*/  HMMA.1688.F32.TF32 R20, R188, R4.reuse, R240 ;  /* 0x00000004bc14723c */ /* 0x082ff600000810f0 */
[----:B------:R-:W-:Y:S11]  /*16d50*/  @!UPT UIADD3 URZ, URZ, URZ, URZ ;  /* 0x0000003f3f3ff290 */ /* 0x000ff6000fffe03f */
[----:B------:R-:W-:Y:S01]  /*16d60*/  @!UPT UIADD3 URZ, URZ, URZ, URZ ;  /* 0x0000003f3f3ff290 */ /* 0x000fe2000fffe03f */
[----:B------:R-:W-:Y:S04]  /*16d70*/  STL.64 [R1+0xa0], R20 ;  /* 0x0000a01401007387 */ /* 0x000fe80000100a00 */
[----:B------:R1:W-:Y:S04]  /*16d80*/  STL.64 [R1+0xa8], R22 ;  /* 0x0000a81601007387 */ /* 0x0003e80000100a00 */
[----:B------:R-:W-:Y:S04]  /*16d90*/  STL.64 [R1+0x140], R16 ;  /* 0x0001401001007387 */ /* 0x000fe80000100a00 */
[----:B------:R2:W-:Y:S01]  /*16da0*/  STL.64 [R1+0x148], R18 ;  /* 0x0001481201007387 */ /* 0x0005e20000100a00 */
[-C--:B-1----:R-:W-:Y:S08]  /*16db0*/  HMMA.1688.F32.TF32 R20, R140, R4.reuse, R116 ;  /* 0x000000048c14723c */ /* 0x082ff00000081074 */
[----:B--2---:R-:W-:Y:S01]  /*16dc0*/  HMMA.1688.F32.TF32 R16, R192, R4, R40 ;  /* 0x00000004c010723c */ /* 0x004fe20000081028 */
[----:B------:R-:W-:Y:S04]  /*16dd0*/  STL.64 [R1+0x310], R24 ;  /* 0x0003101801007387 */ /* 0x000fe80000100a00 */
[----:B------:R-:W-:Y:S03]  /*16de0*/  STL.64 [R1+0x318], R26 ;  /* 0x0003181a01007387 */ /* 0x000fe60000100a00 */
[-C--:B---3--:R-:W-:Y:S01]  /*16df0*/  HMMA.1688.F32.TF32 R240, R176, R32.reuse, R44 ;  /* 0x00000020b0f0723c */ /* 0x088fe2000008102c */
[----:B------:R-:W-:Y:S04]  /*16e00*/  LDSM.16.M88.4 R24, [R252+0x29000] ;  /* 0x02900000fc18783b */ /* 0x000fe80000000200 */
[----:B------:R-:W-:Y:S04]  /*16e10*/  LDSM.16.M88.4 R116, [R252+0x2e000] ;  /* 0x02e00000fc74783b */ /* 0x000fe80000000200 */
[----:B------:R-:W-:Y:S04]  /*16e20*/  STL.64 [R1+0x410], R20 ;  /* 0x0004101401007387 */ /* 0x000fe80000100a00 */
[----:B------:R-:W-:Y:S04]  /*16e30*/  STL.64 [R1+0x418], R22 ;  /* 0x0004181601007387 */ /* 0x000fe80000100a00 */
[----:B------:R1:W-:Y:S04]  /*16e40*/  STL.64 [R1+0x4d0], R16 ;  /* 0x0004d01001007387 */ /* 0x0003e80000100a00 */
[----:B------:R2:W-:Y:S04]  /*16e50*/  STL.64 [R1+0x4d8], R18 ;  /* 0x0004d81201007387 */ /* 0x0005e80000100a00 */
[----:B------:R-:W3:Y:S04]  /*16e60*/  LDL.LU.64 R48, [R1+0x7c0] ;  /* 0x0007c00001307983 */ /* 0x000ee80000300a00 */
[----:B------:R-:W3:Y:S04]  /*16e70*/  LDL.LU.64 R50, [R1+0x7c8] ;  /* 0x0007c80001327983 */ /* 0x000ee80000300a00 */
[----:B------:R-:W3:Y:S04]  /*16e80*/  LDL.LU.64 R92, [R1+0x730] ;  /* 0x00073000015c7983 */ /* 0x000ee80000300a00 */
[----:B------:R-:W3:Y:S04]  /*16e90*/  LDL.LU.64 R94, [R1+0x738] ;  /* 0x00073800015e7983 */ /* 0x000ee80000300a00 */
[----:B------:R-:W3:Y:S04]  /*16ea0*/  LDL.LU.64 R68, [R1+0x660] ;  /* 0x0006600001447983 */ /* 0x000ee80000300a00 */
[----:B------:R-:W3:Y:S04]  /*16eb0*/  LDL.LU.64 R70, [R1+0x668] ;  /* 0x0006680001467983 */ /* 0x000ee80000300a00 */
[----:B------:R-:W3:Y:S04]  /*16ec0*/  LDL.LU.64 R44, [R1+0x440] ;  /* 0x00044000012c7983 */ /* 0x000ee80000300a00 */
[----:B------:R-:W3:Y:S04]  /*16ed0*/  LDL.LU.64 R46, [R1+0x448] ;  /* 0x00044800012e7983 */ /* 0x000ee80000300a00 */
[----:B-1----:R-:W3:Y:S04]  /*16ee0*/  LDL.LU.64 R16, [R1+0x20] ;  /* 0x0000200001107983 */ /* 0x002ee80000300a00 */
[----:B--2---:R-:W2:Y:S01]  /*16ef0*/  LDL.LU.64 R18, [R1+0x28] ;  /* 0x0000280001127983 */ /* 0x004ea20000300a00 */
[----:B----4-:R-:W-:Y:S08]  /*16f00*/  HMMA.1688.F32.TF32 R36, R180, R32, R36 ;  /* 0x00000020b424723c */ /* 0x010ff00000081024 */
[----:B------:R-:W-:Y:S01]  /*16f10*/  HMMA.1688.F32.TF32 R28, R176, R4, R28 ;  /* 0x00000004b01c723c */ /* 0x000fe2000008101c */
[----:B------:R-:W-:Y:S04]  /*16f20*/  STL.64 [R1+0x19a0], R242 ;  /* 0x0019a0f201007387 */ /* 0x000fe80000100a00 */
[----:B------:R-:W-:Y:S03]  /*16f30*/  STL.64 [R1+0x1998], R240 ;  /* 0x001998f001007387 */ /* 0x000fe60000100a00 */
[-C--:B------:R-:W-:Y:S01]  /*16f40*/  HMMA.1688.F32.TF32 R40, R184, R32.reuse, R76 ;  /* 0x00000020b828723c */ /* 0x080fe2000008104c */
[----:B------:R-:W-:Y:S06]  /*16f50*/  LDSM.16.M88.4 R20, [R252+0x2a000] ;  /* 0x02a00000fc14783b */ /* 0x000fec0000000200 */
[----:B------:R-:W-:Y:S04]  /*16f60*/  STL.64 [R1+0x19b0], R38 ;  /* 0x0019b02601007387 */ /* 0x000fe80000100a00 */
[----:B------:R1:W-:Y:S02]  /*16f70*/  STL.64 [R1+0x19a8], R36 ;  /* 0x0019a82401007387 */ /* 0x0003e40000100a00 */
[----:B-1----:R-:W-:Y:S03]  /*16f80*/  HMMA.1688.F32.TF32 R36, R188, R32, R72 ;  /* 0x00000020bc24723c */ /* 0x002fe60000081048 */
[----:B------:R-:W-:-:S02]  /*16f90*/  IMAD.MOV.U32 R134, RZ, RZ, R28 ;  /* 0x000000ffff867224 */ /* 0x000fc400078e001c */
[----:B------:R-:W-:Y:S02]  /*16fa0*/  IMAD.MOV.U32 R12, RZ, RZ, R29 ;  /* 0x000000ffff0c7224 */ /* 0x000fe400078e001d */
[----:B------:R-:W-:Y:S02]  /*16fb0*/  IMAD.MOV.U32 R9, RZ, RZ, R30 ;  /* 0x000000ffff097224 */ /* 0x000fe400078e001e */
[----:B------:R-:W-:Y:S02]  /*16fc0*/  IMAD.MOV.U32 R8, RZ, RZ, R31 ;  /* 0x000000ffff087224 */ /* 0x000fe400078e001f */
[----:B------:R-:W1:Y:S04]  /*16fd0*/  LDSM.16.M88.4 R28, [R252+0x28000] ;  /* 0x02800000fc1c783b */ /* 0x000e680000000200 */
[----:B------:R-:W-:Y:S04]  /*16fe0*/  STL.64 [R1+0x19c0], R42 ;  /* 0x0019c02a01007387 */ /* 0x000fe80000100a00 */
[----:B------:R-:W-:Y:S04]  /*16ff0*/  STL.64 [R1+0x19b8], R40 ;  /* 0x0019b82801007387 */ /* 0x000fe80000100a00 */
[----:B------:R-:W4:Y:S04]  /*17000*/  LDL.LU.64 R72, [R1+0x820] ;  /* 0x0008200001487983 */ /* 0x000f280000300a00 */
[----:B------:R-:W4:Y:S04]  /*17010*/  LDL.LU.64 R74, [R1+0x828] ;  /* 0x00082800014a7983 */ /* 0x000f280000300a00 */
[----:B------:R-:W-:Y:S04]  /*17020*/  STL.64 [R1+0x40], R36 ;  /* 0x0000402401007387 */ /* 0x000fe80000100a00 */
[----:B------:R1:W-:Y:S01]  /*17030*/  STL.64 [R1+0x48], R38 ;  /* 0x0000482601007387 */ /* 0x0003e20000100a00 */
[-C--:B------:R-:W-:Y:S03]  /*17040*/  HMMA.1688.F32.TF32 R96, R196, R32.reuse, R100 ;  /* 0x00000020c460723c */ /* 0x080fe60000081064 */
[----:B------:R-:W4:Y:S04]  /*17050*/  LDL.LU.64 R76, [R1+0x790] ;  /* 0x00079000014c7983 */ /* 0x000f280000300a00 */
[----:B------:R-:W4:Y:S01]  /*17060*/  LDL.LU.64 R78, [R1+0x798] ;  /* 0x00079800014e7983 */ /* 0x000f220000300a00 */
[-C--:B-1----:R-:W-:Y:S03]  /*17070*/  HMMA.1688.F32.TF32 R36, R136, R32.reuse, R204 ;  /* 0x000000208824723c */ /* 0x082fe600000810cc */
[----:B------:R-:W4:Y:S04]  /*17080*/  LDL.LU.64 R80, [R1+0x690] ;  /* 0x0006900001507983 */ /* 0x000f280000300a00 */
[----:B------:R-:W4:Y:S04]  /*17090*/  LDL.LU.64 R82, [R1+0x698] ;  /* 0x0006980001527983 */ /* 0x000f280000300a00 */
[----:B------:R-:W4:Y:S01]  /*170a0*/  LDL.LU.64 R88, [R1+0x450] ;  /* 0x0004500001587983 */ /* 0x000f220000300a00 */
[----:B------:R-:W-:Y:S03]  /*170b0*/  HMMA.1688.F32.TF32 R40, R140, R32, R120 ;  /* 0x000000208c28723c */ /* 0x000fe60000081078 */
[----:B------:R-:W4:Y:S04]  /*170c0*/  LDL.LU.64 R90, [R1+0x458] ;  /* 0x00045800015a7983 */ /* 0x000f280000300a00 */
[----:B------:R-:W4:Y:S04]  /*170d0*/  LDL.LU.64 R84, [R1+0x170] ;  /* 0x0001700001547983 */ /* 0x000f280000300a00 */
[----:B------:R-:W4:Y:S04]  /*170e0*/  LDL.LU.64 R86, [R1+0x178] ;  /* 0x0001780001567983 */ /* 0x000f280000300a00 */
[----:B------:R-:W-:Y:S04]  /*170f0*/  STL.64 [R1+0xf0], R36 ;  /* 0x0000f02401007387 */ /* 0x000fe80000100a00 */
[----:B------:R1:W-:Y:S01]  /*17100*/  STL.64 [R1+0xf8], R38 ;  /* 0x0000f82601007387 */ /* 0x0003e20000100a00 */
[C---:B------:R-:W-:Y:S03]  /*17110*/  HMMA.1688.F32.TF32 R56, R192.reuse, R28, R56 ;  /* 0x0000001cc038723c */ /* 0x040fe60000081038 */
[----:B------:R-:W2:Y:S05]  /*17120*/  LDSM.16.M88.4 R120, [R252+0x2d000] ;  /* 0x02d00000fc78783b */ /* 0x000eaa0000000200 */
[----:B-1----:R-:W-:Y:S01]  /*17130*/  HMMA.1688.F32.TF32 R36, R192, R32, R52 ;  /* 0x00000020c024723c */ /* 0x002fe20000081034 */
[----:B------:R-:W-:Y:S04]  /*17140*/  STL.64 [R1+0x290], R96 ;  /* 0x0002906001007387 */ /* 0x000fe80000100a00 */
[----:B------:R-:W-:Y:S04]  /*17150*/  STL.64 [R1+0x298], R98 ;  /* 0x0002986201007387 */ /* 0x000fe80000100a00 */
[----:B------:R1:W-:Y:S02]  /*17160*/  STL.64 [R1+0x19e8], R34 ;  /* 0x0019e82201007387 */ /* 0x0003e40000100a00 */
[-C--:B-1----:R-:W-:Y:S02]  /*17170*/  HMMA.1688.F32.TF32 R32, R196, R28.reuse, R200 ;  /* 0x0000001cc420723c */ /* 0x082fe400000810c8 */
[----:B------:R-:W-:Y:S04]  /*17180*/  STL.64 [R1+0x3e0], R40 ;  /* 0x0003e02801007387 */ /* 0x000fe80000100a00 */
[----:B------:R-:W-:Y:S06]  /*17190*/  STL.64 [R1+0x3e8], R42 ;  /* 0x0003e82a01007387 */ /* 0x000fec0000100a00 */
[----:B------:R-:W-:Y:S04]  /*171a0*/  STL.64 [R1+0x4a0], R36 ;  /* 0x0004a02401007387 */ /* 0x000fe80000100a00 */
[----:B------:R-:W-:Y:S01]  /*171b0*/  STL.64 [R1+0x4a8], R38 ;  /* 0x0004a82601007387 */ /* 0x000fe20000100a00 */
[-C--:B---3--:R-:W-:Y:S08]  /*171c0*/  HMMA.1688.F32.TF32 R48, R176, R28.reuse, R48 ;  /* 0x0000001cb030723c */ /* 0x088ff00000081030 */
[-C--:B--2---:R-:W-:Y:S11]  /*171d0*/  HMMA.1688.F32.TF32 R16, R136, R28.reuse, R16 ;  /* 0x0000001c8810723c */ /* 0x084ff60000081010 */
[----:B------:R-:W-:Y:S04]  /*171e0*/  @!UPT UIADD3 URZ, URZ, URZ, URZ ;  /* 0x0000003f3f3ff290 */ /* 0x000fe8000fffe03f */
[----:B------:R-:W-:Y:S04]  /*171f0*/  STL.64 [R1+0x19f8], R50 ;  /* 0x0019f83201007387 */ /* 0x000fe80000100a00 */
[----:B------:R1:W-:Y:S04]  /*17200*/  STL.64 [R1+0x19f0], R48 ;  /* 0x0019f03001007387 */ /* 0x0003e80000100a00 */
[----:B-1----:R-:W2:Y:S04]  /*17210*/  LDL.LU.64 R48, [R1+0x880] ;  /* 0x0008800001307983 */ /* 0x002ea80000300a00 */
[----:B------:R-:W2:Y:S04]  /*17220*/  LDL.LU.64 R50, [R1+0x888] ;  /* 0x0008880001327983 */ /* 0x000ea80000300a00 */
[----:B------:R1:W-:Y:S04]  /*17230*/  STL.64 [R1+0x90], R16 ;  /* 0x0000901001007387 */ /* 0x0003e80000100a00 */
[----:B------:R3:W-:Y:S04]  /*17240*/  STL.64 [R1+0x98], R18 ;  /* 0x0000981201007387 */ /* 0x0007e80000100a00 */
[----:B-1----:R-:W2:Y:S04]  /*17250*/  LDL.LU.64 R16, [R1+0x7b0] ;  /* 0x0007b00001107983 */ /* 0x002ea80000300a00 */
[----:B---3--:R-:W2:Y:S04]  /*17260*/  LDL.LU.64 R18, [R1+0x7b8] ;  /* 0x0007b80001127983 */ /* 0x008ea80000300a00 */
[----:B------:R-:W3:Y:S04]  /*17270*/  LDL.LU.64 R40, [R1+0x710] ;  /* 0x0007100001287983 */ /* 0x000ee80000300a00 */
[----:B------:R-:W3:Y:S04]  /*17280*/  LDL.LU.64 R42, [R1+0x718] ;  /* 0x00071800012a7983 */ /* 0x000ee80000300a00 */
[----:B------:R-:W-:Y:S04]  /*17290*/  STL.64 [R1+0x230], R32 ;  /* 0x0002302001007387 */ /* 0x000fe80000100a00 */
[----:B------:R1:W-:Y:S04]  /*172a0*/  STL.64 [R1+0x238], R34 ;  /* 0x0002382201007387 */ /* 0x0003e80000100a00 */
[----:B------:R-:W3:Y:S04]  /*172b0*/  LDL.LU.64 R36, [R1+0x610] ;  /* 0x0006100001247983 */ /* 0x000ee80000300a00 */
[----:B------:R-:W3:Y:S01]  /*172c0*/  LDL.LU.64 R38, [R1+0x618] ;  /* 0x0006180001267983 */ /* 0x000ee20000300a00 */
[-C--:B-1----:R-:W-:Y:S03]  /*172d0*/  HMMA.1688.F32.TF32 R32, R140, R28.reuse, R144 ;  /* 0x0000001c8c20723c */ /* 0x082fe60000081090 */
[----:B------:R-:W1:Y:S11]  /*172e0*/  LDSM.16.M88.4 R144, [R252+0x2c000] ;  /* 0x02c00000fc90783b */ /* 0x000e760000000200 */
[----:B------:R-:W-:Y:S09]  /*172f0*/  @!UPT UIADD3 URZ, URZ, URZ, URZ ;  /* 0x0000003f3f3ff290 */ /* 0x000ff2000fffe03f */
[----:B------:R1:W-:Y:S04]  /*17300*/  STL.64 [R1+0x3d0], R32 ;  /* 0x0003d02001007387 */ /* 0x0003e80000100a00 */
[----:B------:R1:W-:Y:S04]  /*17310*/  STL.64 [R1+0x3d8], R34 ;  /* 0x0003d82201007387 */ /* 0x0003e80000100a00 */
[----:B-1----:R-:W3:Y:S04]  /*17320*/  LDL.LU.64 R32, [R1+0x280] ;  /* 0x0002800001207983 */ /* 0x002ee80000300a00 */
[----:B------:R-:W3:Y:S01]  /*17330*/  LDL.LU.64 R34, [R1+0x288] ;  /* 0x0002880001227983 */ /* 0x000ee20000300a00 */
[----:B------:R-:W-:Y:S03]  /*17340*/  HMMA.1688.F32.TF32 R52, R180, R28, R92 ;  /* 0x0000001cb434723c */ /* 0x000fe6000008105c */
[----:B------:R-:W-:Y:S04]  /*17350*/  STL.64 [R1+0x480], R56 ;  /* 0x0004803801007387 */ /* 0x000fe80000100a00 */
[----:B------:R1:W-:Y:S01]  /*17360*/  STL.64 [R1+0x488], R58 ;  /* 0x0004883a01007387 */ /* 0x0003e20000100a00 */
[-C--:B----4-:R-:W-:Y:S08]  /*17370*/  HMMA.1688.F32.TF32 R92, R136, R24.reuse, R84 ;  /* 0x00000018885c723c */ /* 0x090ff00000081054 */
[-C--:B------:R-:W-:Y:S08]  /*17380*/  HMMA.1688.F32.TF32 R84, R140, R24.reuse, R208 ;  /* 0x000000188c54723c */ /* 0x080ff000000810d0 */
[-C--:B-1----:R-:W-:Y:S08]  /*17390*/  HMMA.1688.F32.TF32 R56, R188, R24.reuse, R88 ;  /* 0x00000018bc38723c */ /* 0x082ff00000081058 */
[-C--:B------:R-:W-:Y:S08]  /*173a0*/  HMMA.1688.F32.TF32 R88, R196, R24.reuse, R212 ;  /* 0x00000018c458723c */ /* 0x080ff000000810d4 */
[----:B------:R-:W-:Y:S01]  /*173b0*/  HMMA.1688.F32.TF32 R60, R192, R24, R60 ;  /* 0x00000018c03c723c */ /* 0x000fe2000008103c */
[----:B------:R-:W-:Y:S04]  /*173c0*/  STL.64 [R1+0x30], R92 ;  /* 0x0000305c01007387 */ /* 0x000fe80000100a00 */
[----:B------:R2:W-:Y:S10]  /*173d0*/  STL.64 [R1+0x38], R94 ;  /* 0x0000385e01007387 */ /* 0x0005f40000100a00 */
[----:B------:R-:W-:Y:S04]  /*173e0*/  STL.64 [R1+0x1b0], R88 ;  /* 0x0001b05801007387 */ /* 0x000fe80000100a00 */
[----:B------:R1:W-:Y:S04]  /*173f0*/  STL.64 [R1+0x1b8], R90 ;  /* 0x0001b85a01007387 */ /* 0x0003e80000100a00 */
[----:B------:R-:W-:Y:S04]  /*17400*/  STL.64 [R1+0x360], R84 ;  /* 0x0003605401007387 */ /* 0x000fe80000100a00 */
[----:B------:R-:W-:Y:S04]  /*17410*/  STL.64 [R1+0x368], R86 ;  /* 0x0003685601007387 */ /* 0x000fe80000100a00 */
[----:B------:R-:W-:Y:S04]  /*17420*/  STL.64 [R1+0x450], R60 ;  /* 0x0004503c01007387 */ /* 0x000fe80000100a00 */
        /* <DEDUP_REMOVED lines=12> */
[----:B------:R-:W3:Y:S01]  /*174f0*/  LDL.LU.64 R158, [R1+0x878] ;  /* 0x00087800019e7983 */ /* 0x000ee20000300a00 */
[-C--:B------:R-:W-:Y:S08]  /*17500*/  HMMA.1688.F32.TF32 R112, R140, R20.reuse, R216 ;  /* 0x000000148c70723c */ /* 0x080ff000000810d8 */
[-C--:B--2---:R-:W-:Y:S01]  /*17510*/  HMMA.1688.F32.TF32 R92, R180, R20.reuse, R16 ;  /* 0x00000014b45c723c */ /* 0x084fe20000081010 */
[----:B------:R-:W2:Y:S04]  /*17520*/  LDL.LU.64 R16, [R1+0x860] ;  /* 0x0008600001107983 */ /* 0x000ea80000300a00 */
[----:B------:R-:W2:Y:S04]  /*17530*/  LDL.LU.64 R18, [R1+0x868] ;  /* 0x0008680001127983 */ /* 0x000ea80000300a00 */
[----:B------:R-:W2:Y:S01]  /*17540*/  LDL.LU.64 R152, [R1+0x850] ;  /* 0x0008500001987983 */ /* 0x000ea20000300a00 */
[-C--:B-1----:R-:W-:Y:S03]  /*17550*/  HMMA.1688.F32.TF32 R88, R176, R20.reuse, R48 ;  /* 0x00000014b058723c */ /* 0x082fe60000081030 */
[----:B------:R-:W2:Y:S04]  /*17560*/  LDL.LU.64 R154, [R1+0x858] ;  /* 0x00085800019a7983 */ /* 0x000ea80000300a00 */
[----:B------:R-:W2:Y:S01]  /*17570*/  LDL.LU.64 R124, [R1+0x840] ;  /* 0x00084000017c7983 */ /* 0x000ea20000300a00 */
[-C--:B---3--:R-:W-:Y:S03]  /*17580*/  HMMA.1688.F32.TF32 R96, R184, R20.reuse, R40 ;  /* 0x00000014b860723c */ /* 0x088fe60000081028 */
[----:B------:R-:W3:Y:S04]  /*17590*/  LDL.LU.64 R126, [R1+0x848] ;  /* 0x00084800017e7983 */ /* 0x000ee80000300a00 */
[----:B------:R-:W3:Y:S01]  /*175a0*/  LDL.LU.64 R48, [R1+0x830] ;  /* 0x0008300001307983 */ /* 0x000ee20000300a00 */
[-C--:B----4-:R-:W-:Y:S03]  /*175b0*/  HMMA.1688.F32.TF32 R60, R188, R20.reuse, R36 ;  /* 0x00000014bc3c723c */ /* 0x090fe60000081024 */
[----:B------:R-:W4:Y:S04]  /*175c0*/  LDL.LU.64 R50, [R1+0x838] ;  /* 0x0008380001327983 */ /* 0x000f280000300a00 */
[----:B------:R-:W3:Y:S04]  /*175d0*/  LDL.LU.64 R40, [R1+0x810] ;  /* 0x0008100001287983 */ /* 0x000ee80000300a00 */
[----:B------:R-:W3:Y:S04]  /*175e0*/  LDL.LU.64 R42, [R1+0x818] ;  /* 0x00081800012a7983 */ /* 0x000ee80000300a00 */
[----:B------:R-:W3:Y:S04]  /*175f0*/  LDL.LU.64 R36, [R1+0x800] ;  /* 0x0008000001247983 */ /* 0x000ee80000300a00 */
[----:B------:R-:W4:Y:S01]  /*17600*/  LDL.LU.64 R38, [R1+0x808] ;  /* 0x0008080001267983 */ /* 0x000f220000300a00 */
[-C--:B------:R-:W-:Y:S08]  /*17610*/  HMMA.1688.F32.TF32 R84, R136, R20.reuse, R32 ;  /* 0x000000148854723c */ /* 0x080ff00000081020 */
[-C--:B------:R-:W-:Y:S11]  /*17620*/  HMMA.1688.F32.TF32 R32, R196, R20.reuse, R220 ;  /* 0x00000014c420723c */ /* 0x080ff600000810dc */
[----:B------:R-:W-:Y:S11]  /*17630*/  @!UPT UIADD3 URZ, URZ, URZ, URZ ;  /* 0x0000003f3f3ff290 */ /* 0x000ff6000fffe03f */
[----:B------:R-:W-:Y:S01]  /*17640*/  @!UPT UIADD3 URZ, URZ, URZ, URZ ;  /* 0x0000003f3f3ff290 */ /* 0x000fe2000fffe03f */
[----:B------:R1:W-:Y:S04]  /*17650*/  STL.64 [R1+0x170], R32 ;  /* 0x0001702001007387 */ /* 0x0003e80000100a00 */
[----:B------:R1:W-:Y:S04]  /*17660*/  STL.64 [R1+0x178], R34 ;  /* 0x0001782201007387 */ /* 0x0003e80000100a00 */
[----:B-1----:R-:W4:Y:S04]  /*17670*/  LDL.LU.64 R32, [R1+0x7f0] ;  /* 0x0007f00001207983 */ /* 0x002f280000300a00 */
[----:B------:R-:W-:Y:S04]  /*17680*/  STL.64 [R1+0x330], R112 ;  /* 0x0003307001007387 */ /* 0x000fe80000100a00 */
[----:B------:R-:W-:Y:S04]  /*17690*/  STL.64 [R1+0x338], R114 ;  /* 0x0003387201007387 */ /* 0x000fe80000100a00 */
[----:B------:R-:W4:Y:S01]  /*176a0*/  LDL.LU.64 R34, [R1+0x7f8] ;  /* 0x0007f80001227983 */ /* 0x000f220000300a00 */
[----:B------:R-:W-:Y:S03]  /*176b0*/  HMMA.1688.F32.TF32 R64, R192, R20, R64 ;  /* 0x00000014c040723c */ /* 0x000fe60000081040 */
[----:B------:R-:W1:Y:S11]  /*176c0*/  LDSM.16.M88.4 R112, [R252+0x2f000] ;  /* 0x02f00000fc70783b */ /* 0x000e760000000200 */
[----:B------:R-:W-:Y:S09]  /*176d0*/  @!UPT UIADD3 URZ, URZ, URZ, URZ ;  /* 0x0000003f3f3ff290 */ /* 0x000ff2000fffe03f */
[----:B------:R-:W-:Y:S04]  /*176e0*/  STL.64 [R1+0x440], R64 ;  /* 0x0004404001007387 */ /* 0x000fe80000100a00 */
[----:B------:R1:W-:Y:S04]  /*176f0*/  STL.64 [R1+0x448], R66 ;  /* 0x0004484201007387 */ /* 0x0003e80000100a00 */
[----:B------:R-:W-:Y:S01]  /*17700*/  STL [R1+0x1750], R252 ;  /* 0x001750fc01007387 */ /* 0x000fe20000100800 */
[C---:B-1----:R-:W-:Y:S08]  /*17710*/  HMMA.1688.F32.TF32 R64, R176.reuse, R120, R164 ;  /* 0x00000078b040723c */ /* 0x042ff000000810a4 */
[C---:B------:R-:W-:Y:S08]  /*17720*/  HMMA.1688.F32.TF32 R72, R176.reuse, R24, R72 ;  /* 0x00000018b048723c */ /* 0x040ff00000081048 */
[C---:B------:R-:W-:Y:S08]  /*17730*/  HMMA.1688.F32.TF32 R100, R176.reuse, R148, R100 ;  /* 0x00000094b064723c */ /* 0x040ff00000081064 */
[C---:B------:R-:W-:Y:S08]  /*17740*/  HMMA.1688.F32.TF32 R104, R176.reuse, R144, R104 ;  /* 0x00000090b068723c */ /* 0x040ff00000081068 */
[C---:B------:R-:W-:Y:S08]  /*17750*/  HMMA.1688.F32.TF32 R108, R176.reuse, R116, R108 ;  /* 0x00000074b06c723c */ /* 0x040ff0000008106c */
[----:B------:R-:W-:Y:S08]  /*17760*/  HMMA.1688.F32.TF32 R176, R176, R112, R160 ;  /* 0x00000070b0b0723c */ /* 0x000ff000000810a0 */
[C---:B------:R-:W-:Y:S08]  /*17770*/  HMMA.1688.F32.TF32 R160, R180.reuse, R148, R156 ;  /* 0x00000094b4a0723c */ /* 0x040ff0000008109c */
[C---:B------:R-:W-:Y:S08]  /*17780*/  HMMA.1688.F32.TF32 R76, R180.reuse, R24, R76 ;  /* 0x00000018b44c723c */ /* 0x040ff0000008104c */
[C---:B--2---:R-:W-:Y:S01]  /*17790*/  HMMA.1688.F32.TF32 R164, R180.reuse, R144, R16 ;  /* 0x00000090b4a4723c */ /* 0x044fe20000081010 */
[----:B------:R-:W2:Y:S04]  /*177a0*/  LDL.LU.64 R16, [R1+0x7e0] ;  /* 0x0007e00001107983 */ /* 0x000ea80000300a00 */
        /* <DEDUP_REMOVED lines=8> */
[----:B------:R-:W2:Y:S01]  /*17830*/  LDL.LU.64 R218, [R1+0x768] ;  /* 0x0007680001da7983 */ /* 0x000ea20000300a00 */
[C---:B---3--:R-:W-:Y:S03]  /*17840*/  HMMA.1688.F32.TF32 R156, R180.reuse, R116, R124 ;  /* 0x00000074b49c723c */ /* 0x048fe6000008107c */
[----:B------:R-:W3:Y:S04]  /*17850*/  LDL.LU.64 R220, [R1+0x750] ;  /* 0x0007500001dc7983 */ /* 0x000ee80000300a00 */
[----:B------:R-:W3:Y:S01]  /*17860*/  LDL.LU.64 R222, [R1+0x758] ;  /* 0x0007580001de7983 */ /* 0x000ee20000300a00 */
[C---:B------:R-:W-:Y:S03]  /*17870*/  HMMA.1688.F32.TF32 R152, R180.reuse, R120, R152 ;  /* 0x00000078b498723c */ /* 0x040fe60000081098 */
[----:B------:R-:W3:Y:S04]  /*17880*/  LDL.LU.64 R228, [R1+0x740] ;  /* 0x0007400001e47983 */ /* 0x000ee80000300a00 */
[----:B------:R-:W3:Y:S01]  /*17890*/  LDL.LU.64 R230, [R1+0x748] ;  /* 0x0007480001e67983 */ /* 0x000ee20000300a00 */
[----:B----4-:R-:W-:Y:S03]  /*178a0*/  HMMA.1688.F32.TF32 R180, R180, R112, R48 ;  /* 0x00000070b4b4723c */ /* 0x010fe60000081030 */
[----:B------:R-:W4:Y:S04]  /*178b0*/  LDL.LU.64 R124, [R1+0x700] ;  /* 0x00070000017c7983 */ /* 0x000f280000300a00 */
[----:B------:R-:W4:Y:S04]  /*178c0*/  LDL.LU.64 R126, [R1+0x708] ;  /* 0x00070800017e7983 */ /* 0x000f280000300a00 */
[----:B------:R-:W3:Y:S04]  /*178d0*/  LDL.LU.64 R48, [R1+0x6f0] ;  /* 0x0006f00001307983 */ /* 0x000ee80000300a00 */
[----:B------:R-:W3:Y:S01]  /*178e0*/  LDL.LU.64 R50, [R1+0x6f8] ;  /* 0x0006f80001327983 */ /* 0x000ee20000300a00 */
[C---:B------:R-:W-:Y:S03]  /*178f0*/  HMMA.1688.F32.TF32 R168, R184.reuse, R120, R32 ;  /* 0x00000078b8a8723c */ /* 0x040fe60000081020 */
[----:B------:R-:W3:Y:S04]  /*17900*/  LDL.LU.64 R32, [R1+0x6e0] ;  /* 0x0006e00001207983 */ /* 0x000ee80000300a00 */
[----:B------:R-:W3:Y:S01]  /*17910*/  LDL.LU.64 R34, [R1+0x6e8] ;  /* 0x0006e80001227983 */ /* 0x000ee20000300a00 */
[C---:B------:R-:W-:Y:S03]  /*17920*/  HMMA.1688.F32.TF32 R200, R184.reuse, R148, R40 ;  /* 0x00000094b8c8723c */ /* 0x040fe60000081028 */
[----:B------:R-:W4:Y:S04]  /*17930*/  LDL.LU.64 R40, [R1+0x6b0] ;  /* 0x0006b00001287983 */ /* 0x000f280000300a00 */
[----:B------:R-:W4:Y:S01]  /*17940*/  LDL.LU.64 R42, [R1+0x6b8] ;  /* 0x0006b800012a7983 */ /* 0x000f220000300a00 */
[C---:B------:R-:W-:Y:S03]  /*17950*/  HMMA.1688.F32.TF32 R204, R184.reuse, R144, R36 ;  /* 0x00000090b8cc723c */ /* 0x040fe60000081024 */
[----:B------:R-:W4:Y:S04]  /*17960*/  LDL.LU.64 R36, [R1+0x5f0] ;  /* 0x0005f00001247983 */ /* 0x000f280000300a00 */
[----:B------:R-:W4:Y:S01]  /*17970*/  LDL.LU.64 R38, [R1+0x5f8] ;  /* 0x0005f80001267983 */ /* 0x000f220000300a00 */
[-C--:B--2---:R-:W-:Y:S03]  /*17980*/  HMMA.1688.F32.TF32 R172, R184, R116.reuse, R16 ;  /* 0x00000074b8ac723c */ /* 0x084fe60000081010 */
[----:B------:R-:W2:Y:S04]  /*17990*/  LDL.LU.64 R16, [R1+0x5e0] ;  /* 0x0005e00001107983 */ /* 0x000ea80000300a00 */
[----:B------:R-:W2:Y:S04]  /*179a0*/  LDL.LU.64 R18, [R1+0x5e8] ;  /* 0x0005e80001127983 */ /* 0x000ea80000300a00 */
[----:B------:R-:W2:Y:S04]  /*179b0*/  LDL.LU.64 R248, [R1+0x560] ;  /* 0x0005600001f87983 */ /* 0x000ea80000300a00 */
[----:B------:R-:W2:Y:S01]  /*179c0*/  LDL.LU.64 R250, [R1+0x568] ;  /* 0x0005680001fa7983 */ /* 0x000ea20000300a00 */
[----:B---3--:R-:W-:Y:S03]  /*179d0*/  HMMA.1688.F32.TF32 R236, R136, R116, R32 ;  /* 0x0000007488ec723c */ /* 0x008fe60000081020 */
[----:B------:R-:W3:Y:S04]  /*179e0*/  LDL.LU.64 R32, [R1+0x500] ;  /* 0x0005000001207983 */ /* 0x000ee80000300a00 */
[----:B------:R-:W3:Y:S04]  /*179f0*/  LDL.LU.64 R34, [R1+0x508] ;  /* 0x0005080001227983 */ /* 0x000ee80000300a00 */
[----:B------:R-:W3:Y:S01]  /*17a00*/  LDL.LU.64 R240, [R1+0x250] ;  /* 0x0002500001f07983 */ /* 0x000ee20000300a00 */
[----:B----4-:R-:W-:Y:S11]  /*17a10*/  HMMA.1688.F32.TF32 R36, R196, R148, R36 ;  /* 0x00000094c424723c */ /* 0x010ff60000081024 */
[----:B------:R-:W-:Y:S11]  /*17a20*/  @!UPT UIADD3 URZ, URZ, URZ, URZ ;  /* 0x0000003f3f3ff290 */ /* 0x000ff6000fffe03f */
[----:B------:R-:W-:Y:S01]  /*17a30*/  @!UPT UIADD3 URZ, URZ, URZ, URZ ;  /* 0x0000003f3f3ff290 */ /* 0x000fe2000fffe03f */
[----:B------:R-:W-:Y:S04]  /*17a40*/  STL.64 [R1+0x20], R36 ;  /* 0x0000202401007387 */ /* 0x000fe80000100a00 */
[----:B------:R-:W-:Y:S04]  /*17a50*/  STL.64 [R1+0x28], R38 ;  /* 0x0000282601007387 */ /* 0x000fe80000100a00 */
[----:B------:R-:W3:Y:S01]  /*17a60*/  LDL.LU.64 R242, [R1+0x258] ;  /* 0x0002580001f27983 */ /* 0x000ee20000300a00 */
[C---:B------:R-:W-:Y:S08]  /*17a70*/  HMMA.1688.F32.TF32 R68, R184.reuse, R28, R68 ;  /* 0x0000001cb844723c */ /* 0x040ff00000081044 */
[C---:B------:R-:W-:Y:S08]  /*17a80*/  HMMA.1688.F32.TF32 R80, R184.reuse, R24, R80 ;  /* 0x00000018b850723c */ /* 0x040ff00000081050 */
[----:B------:R-:W-:Y:S08]  /*17a90*/  HMMA.1688.F32.TF32 R212, R184, R112, R212 ;  /* 0x00000070b8d4723c */ /* 0x000ff000000810d4 */
[C---:B------:R-:W-:Y:S08]  /*17aa0*/  HMMA.1688.F32.TF32 R44, R188.reuse, R28, R44 ;  /* 0x0000001cbc2c723c */ /* 0x040ff0000008102c */
[C---:B------:R-:W-:Y:S08]  /*17ab0*/  HMMA.1688.F32.TF32 R184, R188.reuse, R148, R232 ;  /* 0x00000094bcb8723c */ /* 0x040ff000000810e8 */
[C---:B------:R-:W-:Y:S08]  /*17ac0*/  HMMA.1688.F32.TF32 R208, R188.reuse, R144, R208 ;  /* 0x00000090bcd0723c */ /* 0x040ff000000810d0 */
[C---:B------:R-:W-:Y:S08]  /*17ad0*/  HMMA.1688.F32.TF32 R216, R188.reuse, R120, R216 ;  /* 0x00000078bcd8723c */ /* 0x040ff000000810d8 */
[C---:B------:R-:W-:Y:S08]  /*17ae0*/  HMMA.1688.F32.TF32 R220, R188.reuse, R116, R220 ;  /* 0x00000074bcdc723c */ /* 0x040ff000000810dc */
[----:B------:R-:W-:Y:S08]  /*17af0*/  HMMA.1688.F32.TF32 R228, R188, R112, R228 ;  /* 0x00000070bce4723c */ /* 0x000ff000000810e4 */
[C---:B------:R-:W-:Y:S08]  /*17b00*/  HMMA.1688.F32.TF32 R188, R136.reuse, R148, R124 ;  /* 0x0000009488bc723c */ /* 0x040ff0000008107c */
[C---:B------:R-:W-:Y:S08]  /*17b10*/  HMMA.1688.F32.TF32 R232, R136.reuse, R120, R48 ;  /* 0x0000007888e8723c */ /* 0x040ff00000081030 */
[C---:B------:R-:W-:Y:S08]  /*17b20*/  HMMA.1688.F32.TF32 R224, R136.reuse, R144, R224 ;  /* 0x0000009088e0723c */ /* 0x040ff000000810e0 */
[----:B------:R-:W-:Y:S08]  /*17b30*/  HMMA.1688.F32.TF32 R136, R136, R112, R40 ;  /* 0x000000708888723c */ /* 0x000ff00000081028 */
[C---:B--2---:R-:W-:Y:S08]  /*17b40*/  HMMA.1688.F32.TF32 R16, R196.reuse, R144, R16 ;  /* 0x00000090c410723c */ /* 0x044ff00000081010 */
[C---:B------:R-:W-:Y:S11]  /*17b50*/  HMMA.1688.F32.TF32 R248, R196.reuse, R120, R248 ;  /* 0x00000078c4f8723c */ /* 0x040ff600000810f8 */
[----:B------:R-:W-:Y:S04]  /*17b60*/  @!UPT UIADD3 URZ, URZ, URZ, URZ ;  /* 0x0000003f3f3ff290 */ /* 0x000fe8000fffe03f */
[----:B------:R1:W-:Y:S04]  /*17b70*/  STL.64 [R1+0x10], R16 ;  /* 0x0000101001007387 */ /* 0x0003e80000100a00 */
[----:B------:R2:W-:Y:S04]  /*17b80*/  STL.64 [R1+0x18], R18 ;  /* 0x0000181201007387 */ /* 0x0005e80000100a00 */
[----:B------:R-:W4:Y:S04]  /*17b90*/  LDL.LU.64 R124, [R1+0x4c0] ;  /* 0x0004c000017c7983 */ /* 0x000f280000300a00 */
[----:B------:R-:W4:Y:S04]  /*17ba0*/  LDL.LU.64 R126, [R1+0x4c8] ;  /* 0x0004c800017e7983 */ /* 0x000f280000300a00 */
[----:B-1----:R-:W4:Y:S04]  /*17bb0*/  LDL.LU.64 R16, [R1+0x270] ;  /* 0x0002700001107983 */ /* 0x002f280000300a00 */
[----:B--2---:R-:W2:Y:S04]  /*17bc0*/  LDL.LU.64 R18, [R1+0x278] ;  /* 0x0002780001127983 */ /* 0x004ea80000300a00 */
[----:B------:R-:W2:Y:S04]  /*17bd0*/  LDL.LU.64 R48, [R1+0x3c0] ;  /* 0x0003c00001307983 */ /* 0x000ea80000300a00 */
[----:B------:R-:W2:Y:S04]  /*17be0*/  LDL.LU.64 R50, [R1+0x3c8] ;  /* 0x0003c80001327983 */ /* 0x000ea80000300a00 */
[----:B------:R-:W2:Y:S04]  /*17bf0*/  LDL.LU.64 R40, [R1+0x390] ;  /* 0x0003900001287983 */ /* 0x000ea80000300a00 */
[----:B------:R-:W2:Y:S04]  /*17c00*/  LDL.LU.64 R42, [R1+0x398] ;  /* 0x00039800012a7983 */ /* 0x000ea80000300a00 */
[----:B------:R-:W2:Y:S04]  /*17c10*/  LDL.LU.64 R36, [R1+0x220] ;  /* 0x0002200001247983 */ /* 0x000ea80000300a00 */
[----:B------:R-:W2:Y:S04]  /*17c20*/  LDL.LU.64 R38, [R1+0x228] ;  /* 0x0002280001267983 */ /* 0x000ea80000300a00 */
[----:B------:R-:W-:Y:S04]  /*17c30*/  STL.64 [R1], R248 ;  /* 0x000000f801007387 */ /* 0x000fe80000100a00 */
[----:B------:R3:W-:Y:S02]  /*17c40*/  STL.64 [R1+0x8], R250 ;  /* 0x000008fa01007387 */ /* 0x0007e40000100a00 */
[----:B---3--:R-:W-:Y:S02]  /*17c50*/  HMMA.1688.F32.TF32 R248, R196, R116, R32 ;  /* 0x00000074c4f8723c */ /* 0x008fe40000081020 */
[----:B------:R-:W3:Y:S04]  /*17c60*/  LDL.LU.64 R32, [R1+0x210] ;  /* 0x0002100001207983 */ /* 0x000ee80000300a00 */
[----:B------:R-:W3:Y:S02]  /*17c70*/  LDL.LU.64 R34, [R1+0x218] ;  /* 0x0002180001227983 */ /* 0x000ee40000300a00 */
[C---:B------:R-:W-:Y:S11]  /*17c80*/  HMMA.1688.F32.TF32 R240, R140.reuse, R148, R240 ;  /* 0x000000948cf0723c */ /* 0x040ff600000810f0 */
[----:B------:R-:W-:Y:S11]  /*17c90*/  @!UPT UIADD3 URZ, URZ, URZ, URZ ;  /* 0x0000003f3f3ff290 */ /* 0x000ff6000fffe03f */
[----:B------:R-:W-:Y:S01]  /*17ca0*/  @!UPT UIADD3 URZ, URZ, URZ, URZ ;  /* 0x0000003f3f3ff290 */ /* 0x000fe2000fffe03f */
[----:B------:R-:W-:Y:S04]  /*17cb0*/  STL.64 [R1+0x250], R240 ;  /* 0x000250f001007387 */ /* 0x000fe80000100a00 */
[----:B------:R4:W-:Y:S02]  /*17cc0*/  STL.64 [R1+0x258], R242 ;  /* 0x000258f201007387 */ /* 0x0009e40000100a00 */
[C---:B----4-:R-:W-:Y:S08]  /*17cd0*/  HMMA.1688.F32.TF32 R240, R140.reuse, R144, R124 ;  /* 0x000000908cf0723c */ /* 0x050ff0000008107c */
[C---:B--2---:R-:W-:Y:S01]  /*17ce0*/  HMMA.1688.F32.TF32 R124, R140.reuse, R120, R16 ;  /* 0x000000788c7c723c */ /* 0x044fe20000081010 */
[----:B------:R-:W2:Y:S07]  /*17cf0*/  LDL.LU.64 R16, [R1+0x200] ;  /* 0x0002000001107983 */ /* 0x000eae0000300a00 */
[C---:B------:R-:W-:Y:S08]  /*17d00*/  HMMA.1688.F32.TF32 R48, R140.reuse, R116, R48 ;  /* 0x000000748c30723c */ /* 0x040ff00000081030 */
[----:B------:R-:W-:Y:S08]  /*17d10*/  HMMA.1688.F32.TF32 R40, R140, R112, R40 ;  /* 0x000000708c28723c */ /* 0x000ff00000081028 */
[----:B------:R-:W-:Y:S01]  /*17d20*/  HMMA.1688.F32.TF32 R36, R192, R148, R36 ;  /* 0x00000094c024723c */ /* 0x000fe20000081024 */
[----:B------:R-:W-:Y:S04]  /*17d30*/  STL.64 [R1+0x280], R240 ;  /* 0x000280f001007387 */ /* 0x000fe80000100a00 */
[----:B------:R-:W-:Y:S04]  /*17d40*/  STL.64 [R1+0x288], R242 ;  /* 0x000288f201007387 */ /* 0x000fe80000100a00 */
[----:B------:R-:W2:Y:S04]  /*17d50*/  LDL.LU.64 R18, [R1+0x208] ;  /* 0x0002080001127983 */ /* 0x000ea80000300a00 */
[----:B------:R1:W-:Y:S04]  /*17d60*/  STL.64 [R1+0x270], R124 ;  /* 0x0002707c01007387 */ /* 0x0003e80000100a00 */
[----:B------:R4:W-:Y:S04]  /*17d70*/  STL.64 [R1+0x278], R126 ;  /* 0x0002787e01007387 */ /* 0x0009e80000100a00 */
[----:B------:R1:W-:Y:S03]  /*17d80*/  STL.64 [R1+0x260], R48 ;  /* 0x0002603001007387 */ /* 0x0003e60000100a00 */
[----:B------:R-:W-:Y:S01]  /*17d90*/  IMAD.MOV.U32 R128, RZ, RZ, R39 ;  /* 0x000000ffff807224 */ /* 0x000fe200078e0027 */
[----:B------:R1:W-:Y:S01]  /*17da0*/  STL.64 [R1+0x268], R50 ;  /* 0x0002683201007387 */ /* 0x0003e20000100a00 */
[----:B------:R-:W-:-:S02]  /*17db0*/  IMAD.MOV.U32 R129, RZ, RZ, R38 ;  /* 0x000000ffff817224 */ /* 0x000fc400078e0026 */
[----:B------:R-:W-:Y:S01]  /*17dc0*/  IMAD.MOV.U32 R132, RZ, RZ, R37 ;  /* 0x000000ffff847224 */ /* 0x000fe200078e0025 */
[----:B------:R-:W-:Y:S01]  /*17dd0*/  STL.64 [R1+0x240], R40 ;  /* 0x0002402801007387 */ /* 0x000fe20000100a00 */
[----:B------:R-:W-:Y:S01]  /*17de0*/  IMAD.MOV.U32 R133, RZ, RZ, R36 ;  /* 0x000000ffff857224 */ /* 0x000fe200078e0024 */
[----:B---3--:R-:W-:Y:S02]  /*17df0*/  HMMA.1688.F32.TF32 R32, R192, R144, R32 ;  /* 0x00000090c020723c */ /* 0x008fe40000081020 */
[----:B------:R3:W-:Y:S04]  /*17e00*/  STL.64 [R1+0x248], R42 ;  /* 0x0002482a01007387 */ /* 0x0007e80000100a00 */
[----:B------:R1:W-:Y:S04]  /*17e10*/  STL [R1+0x1984], R128 ;  /* 0x0019848001007387 */ /* 0x0003e80000100800 */
[----:B------:R1:W-:Y:S04]  /*17e20*/  STL [R1+0x1980], R129 ;  /* 0x0019808101007387 */ /* 0x0003e80000100800 */
[----:B------:R-:W-:Y:S04]  /*17e30*/  STL [R1+0x197c], R132 ;  /* 0x00197c8401007387 */ /* 0x000fe80000100800 */
[----:B------:R1:W-:Y:S06]  /*17e40*/  STL [R1+0x1978], R133 ;  /* 0x0019788501007387 */ /* 0x0003ec0000100800 */
[----:B------:R-:W-:-:S02]  /*17e50*/  IMAD.MOV.U32 R148, RZ, RZ, R35 ;  /* 0x000000ffff947224 */ /* 0x000fc400078e0023 */
[----:B------:R-:W-:Y:S01]  /*17e60*/  IMAD.MOV.U32 R149, RZ, RZ, R34 ;  /* 0x000000ffff957224 */ /* 0x000fe200078e0022 */
[----:B------:R1:W-:Y:S04]  /*17e70*/  STL.64 [R1+0x3b0], R32 ;  /* 0x0003b02001007387 */ /* 0x0003e80000100a00 */
[----:B------:R2:W-:Y:S04]  /*17e80*/  STL [R1+0x198c], R148 ;  /* 0x00198c9401007387 */ /* 0x0005e80000100800 */
[----:B------:R2:W-:Y:S04]  /*17e90*/  STL [R1+0x1988], R149 ;  /* 0x0019889501007387 */ /* 0x0005e80000100800 */
[----:B-1----:R-:W2:Y:S04]  /*17ea0*/  LDL.LU.64 R124, [R1+0x1d0] ;  /* 0x0001d000017c7983 */ /* 0x002ea80000300a00 */
[----:B----4-:R-:W4:Y:S01]  /*17eb0*/  LDL.LU.64 R126, [R1+0x1d8] ;  /* 0x0001d800017e7983 */ /* 0x010f220000300a00 */
[----:B------:R-:W-:-:S02]  /*17ec0*/  IMAD.MOV.U32 R36, RZ, RZ, R10 ;  /* 0x000000ffff247224 */ /* 0x000fc400078e000a */
[----:B------:R-:W-:Y:S01]  /*17ed0*/  IMAD.MOV.U32 R37, RZ, RZ, R135 ;  /* 0x000000ffff257224 */ /* 0x000fe200078e0087 */
[----:B------:R-:W4:Y:S04]  /*17ee0*/  LDL.LU R10, [R1+0x1a38] ;  /* 0x001a3800010a7983 */ /* 0x000f280000300800 */
[----:B------:R-:W4:Y:S01]  /*17ef0*/  LDL.LU R135, [R1+0x1a34] ;  /* 0x001a340001877983 */ /* 0x000f220000300800 */
[----:B------:R-:W-:Y:S02]  /*17f00*/  IMAD.MOV.U32 R38, RZ, RZ, R131 ;  /* 0x000000ffff267224 */ /* 0x000fe400078e0083 */
[----:B------:R-:W-:Y:S01]  /*17f10*/  IMAD.MOV.U32 R39, RZ, RZ, R130 ;  /* 0x000000ffff277224 */ /* 0x000fe200078e0082 */
[----:B------:R-:W4:Y:S04]  /*17f20*/  LDL.LU R131, [R1+0x1a30] ;  /* 0x001a300001837983 */ /* 0x000f280000300800 */
[----:B------:R-:W4:Y:S04]  /*17f30*/  LDL.LU R130, [R1+0x1a2c] ;  /* 0x001a2c0001827983 */ /* 0x000f280000300800 */
[----:B------:R-:W4:Y:S04]  /*17f40*/  LDL.LU R48, [R1+0x300] ;  /* 0x0003000001307983 */ /* 0x000f280000300800 */
[----:B------:R-:W4:Y:S04]  /*17f50*/  LDL.LU R49, [R1+0x304] ;  /* 0x0003040001317983 */ /* 0x000f280000300800 */
[----:B------:R-:W4:Y:S04]  /*17f60*/  LDL.LU R50, [R1+0x308] ;  /* 0x0003080001327983 */ /* 0x000f280000300800 */
[----:B------:R-:W4:Y:S01]  /*17f70*/  LDL.LU R51, [R1+0x30c] ;  /* 0x00030c0001337983 */ /* 0x000f220000300800 */
[----:B---3--:R-:W-:-:S03]  /*17f80*/  IMAD.MOV.U32 R42, RZ, RZ, R14 ;  /* 0x000000ffff2a7224 */ /* 0x008fc600078e000e */
[----:B------:R-:W3:Y:S01]  /*17f90*/  LDL.LU.64 R140, [R1+0x190] ;  /* 0x00019000018c7983 */ /* 0x000ee20000300a00 */
[----:B------:R-:W-:-:S03]  /*17fa0*/  IMAD.MOV.U32 R43, RZ, RZ, R15 ;  /* 0x000000ffff2b7224 */ /* 0x000fc600078e000f */
[----:B------:R-:W3:Y:S01]  /*17fb0*/  LDL.LU.64 R142, [R1+0x198] ;  /* 0x00019800018e7983 */ /* 0x000ee20000300a00 */
[----:B------:R-:W-:Y:S01]  /*17fc0*/  IMAD.MOV.U32 R240, RZ, RZ, R134 ;  /* 0x000000fffff07224 */ /* 0x000fe200078e0086 */
[C---:B--2---:R-:W-:Y:S11]  /*17fd0*/  HMMA.1688.F32.TF32 R16, R192.reuse, R120, R16 ;  /* 0x00000078c010723c */ /* 0x044ff60000081010 */
[----:B------:R-:W-:Y:S11]  /*17fe0*/  @!UPT UIADD3 URZ, URZ, URZ, URZ ;  /* 0x0000003f3f3ff290 */ /* 0x000ff6000fffe03f */
[----:B------:R-:W-:Y:S02]  /*17ff0*/  @!UPT UIADD3 URZ, URZ, URZ, URZ ;  /* 0x0000003f3f3ff290 */ /* 0x000fe4000fffe03f */
[----:B------:R-:W-:Y:S02]  /*18000*/  IMAD.MOV.U32 R128, RZ, RZ, R16 ;  /* 0x000000ffff807224 */ /* 0x000fe400078e0010 */
[----:B------:R-:W-:Y:S01]  /*18010*/  IMAD.MOV.U32 R129, RZ, RZ, R17 ;  /* 0x000000ffff817224 */ /* 0x000fe200078e0011 */
[----:B------:R-:W-:Y:S01]  /*18020*/  MOV R133, R19 ;  /* 0x0000001300857202 */ /* 0x000fe20000000f00 */
[----:B------:R-:W-:Y:S01]  /*18030*/  IMAD.MOV.U32 R132, RZ, RZ, R18 ;  /* 0x000000ffff847224 */ /* 0x000fe200078e0012 */
[----:B----4-:R-:W-:Y:S01]  /*18040*/  HMMA.1688.F32.TF32 R124, R192, R116, R124 ;  /* 0x00000074c07c723c */ /* 0x010fe2000008107c */
[----:B------:R-:W-:Y:S02]  /*18050*/  IMAD.MOV.U32 R41, RZ, RZ, R10 ;  /* 0x000000ffff297224 */ /* 0x000fe400078e000a */
[----:B------:R-:W-:Y:S02]  /*18060*/  IMAD.MOV.U32 R40, RZ, RZ, R135 ;  /* 0x000000ffff287224 */ /* 0x000fe400078e0087 */
[----:B------:R-:W2:Y:S04]  /*18070*/  LDL.LU R135, [R1+0x1a28] ;  /* 0x001a280001877983 */ /* 0x000ea80000300800 */
[----:B------:R-:W4:Y:S04]  /*18080*/  LDL.LU R10, [R1+0x1a24] ;  /* 0x001a2400010a7983 */ /* 0x000f280000300800 */
[----:B------:R-:W4:Y:S04]  /*18090*/  LDL.LU R14, [R1+0x1a20] ;  /* 0x001a2000010e7983 */ /* 0x000f280000300800 */
[----:B------:R-:W4:Y:S04]  /*180a0*/  LDL.LU R15, [R1+0x1a1c] ;  /* 0x001a1c00010f7983 */ /* 0x000f280000300800 */
[----:B------:R-:W4:Y:S04]  /*180b0*/  LDL.LU R32, [R1+0x2c0] ;  /* 0x0002c00001207983 */ /* 0x000f280000300800 */
[----:B------:R-:W4:Y:S04]  /*180c0*/  LDL.LU R33, [R1+0x2c4] ;  /* 0x0002c40001217983 */ /* 0x000f280000300800 */
[----:B------:R-:W4:Y:S04]  /*180d0*/  LDL.LU R34, [R1+0x2c8] ;  /* 0x0002c80001227983 */ /* 0x000f280000300800 */
[----:B------:R-:W4:Y:S04]  /*180e0*/  LDL.LU R35, [R1+0x2cc] ;  /* 0x0002cc0001237983 */ /* 0x000f280000300800 */
[----:B------:R-:W4:Y:S04]  /*180f0*/  LDL.LU R16, [R1+0x1a0] ;  /* 0x0001a00001107983 */ /* 0x000f280000300800 */
[----:B------:R-:W4:Y:S01]  /*18100*/  LDL.LU R17, [R1+0x1a4] ;  /* 0x0001a40001117983 */ /* 0x000f220000300800 */
[----:B------:R-:W-:-:S03]  /*18110*/  IMAD.MOV.U32 R148, RZ, RZ, R126 ;  /* 0x000000ffff947224 */ /* 0x000fc600078e007e */
[----:B------:R-:W4:Y:S01]  /*18120*/  LDL.LU R18, [R1+0x1a8] ;  /* 0x0001a80001127983 */ /* 0x000f220000300800 */
[----:B------:R-:W-:-:S03]  /*18130*/  IMAD.MOV.U32 R149, RZ, RZ, R127 ;  /* 0x000000ffff957224 */ /* 0x000fc600078e007f */
[----:B------:R-:W4:Y:S04]  /*18140*/  LDL.LU R19, [R1+0x1ac] ;  /* 0x0001ac0001137983 */ /* 0x000f280000300800 */
[----:B------:R-:W4:Y:S04]  /*18150*/  LDL.LU R134, [R1+0x1a18] ;  /* 0x001a180001867983 */ /* 0x000f280000300800 */
[----:B------:R-:W-:Y:S04]  /*18160*/  STL.64 [R1+0x390], R124 ;  /* 0x0003907c01007387 */ /* 0x000fe80000100a00 */
[----:B------:R-:W4:Y:S01]  /*18170*/  LDL.LU.64 R126, [R1+0x1a10] ;  /* 0x001a1000017e7983 */ /* 0x000f220000300a00 */
[----:B---3--:R-:W-:Y:S07]  /*18180*/  HMMA.1688.F32.TF32 R140, R192, R112, R140 ;  /* 0x00000070c08c723c */ /* 0x008fee000008108c */
[----:B------:R-:W-:-:S02]  /*18190*/  IMAD.MOV.U32 R194, RZ, RZ, R130 ;  /* 0x000000ffffc27224 */ /* 0x000fc400078e0082 */
[----:B------:R-:W-:Y:S01]  /*181a0*/  IMAD.MOV.U32 R195, RZ, RZ, R131 ;  /* 0x000000ffffc37224 */ /* 0x000fe200078e0083 */
[----:B--2---:R-:W-:Y:S02]  /*181b0*/  MOV R192, R135 ;  /* 0x0000008700c07202 */ /* 0x004fe40000000f00 */
[----:B------:R-:W2:Y:S01]  /*181c0*/  LDL.LU R135, [R1+0x1a0c] ;  /* 0x001a0c0001877983 */ /* 0x000ea20000300800 */
[----:B----4-:R-:W-:-:S03]  /*181d0*/  IMAD.MOV.U32 R193, RZ, RZ, R127 ;  /* 0x000000ffffc17224 */ /* 0x010fc600078e007f */
[----:B------:R-:W3:Y:S04]  /*181e0*/  LDL.LU R127, [R1+0x1a08] ;  /* 0x001a0800017f7983 */ /* 0x000ee80000300800 */
[----:B------:R-:W4:Y:S04]  /*181f0*/  LDL.LU R130, [R1+0x1a04] ;  /* 0x001a040001827983 */ /* 0x000f280000300800 */
[----:B------:R-:W4:Y:S01]  /*18200*/  LDL.LU R131, [R1+0x1a00] ;  /* 0x001a000001837983 */ /* 0x000f220000300800 */
[----:B------:R-:W-:Y:S03]  /*18210*/  HMMA.1688.F32.TF32 R244, R196, R112, R244 ;  /* 0x00000070c4f4723c */ /* 0x000fe600000810f4 */
[----:B------:R-:W-:Y:S04]  /*18220*/  LDS R196, [R2+0x2000] ;  /* 0x0020000002c47984 */ /* 0x000fe80000000800 */
[----:B------:R-:W-:Y:S04]  /*18230*/  LDS R198, [R2+0x3000] ;  /* 0x0030000002c67984 */ /* 0x000fe80000000800 */
[----:B------:R-:W-:Y:S04]  /*18240*/  LDS R197, [R3+0x2000] ;  /* 0x0020000003c57984 */ /* 0x000fe80000000800 */
[----:B------:R-:W2:Y:S01]  /*18250*/  LDS R199, [R3+0x3000] ;  /* 0x0030000003c77984 */ /* 0x000ea20000000800 */
[----:B------:R-:W-:-:S02]  /*18260*/  IMAD.MOV.U32 R242, RZ, RZ, R9 ;  /* 0x000000fffff27224 */ /* 0x000fc400078e0009 */
[----:B------:R-:W-:Y:S02]  /*18270*/  IMAD.MOV.U32 R241, RZ, RZ, R12 ;  /* 0x000000fffff17224 */ /* 0x000fe400078e000c */
[----:B------:R-:W-:Y:S01]  /*18280*/  IMAD.MOV.U32 R243, RZ, RZ, R8 ;  /* 0x000000fffff37224 */ /* 0x000fe200078e0008 */
[C---:B--2---:R-:W-:Y:S11]  /*18290*/  HMMA.1688.F32.TF32 R48, R196.reuse, R134, R48 ;  /* 0x00000086c430723c */ /* 0x044ff60000081030 */
[----:B------:R-:W-:Y:S11]  /*182a0*/  @!UPT UIADD3 URZ, URZ, URZ, URZ ;  /* 0x0000003f3f3ff290 */ /* 0x000ff6000fffe03f */
[----:B------:R-:W-:Y:S02]  /*182b0*/  @!UPT UIADD3 URZ, URZ, URZ, URZ ;  /* 0x0000003f3f3ff290 */ /* 0x000fe4000fffe03f */
[----:B------:R-:W-:Y:S02]  /*182c0*/  IMAD.MOV.U32 R5, RZ, RZ, R51 ;  /* 0x000000ffff057224 */ /* 0x000fe400078e0033 */
[----:B------:R-:W-:Y:S02]  /*182d0*/  IMAD.MOV.U32 R9, RZ, RZ, R49 ;  /* 0x000000ffff097224 */ /* 0x000fe400078e0031 */
[----:B------:R-:W-:Y:S02]  /*182e0*/  IMAD.MOV.U32 R12, RZ, RZ, R48 ;  /* 0x000000ffff0c7224 */ /* 0x000fe400078e0030 */
[----:B------:R-:W-:Y:S02]  /*182f0*/  IMAD.MOV.U32 R8, RZ, RZ, R50 ;  /* 0x000000ffff087224 */ /* 0x000fe400078e0032 */
[----:B------:R-:W2:Y:S04]  /*18300*/  LDL.LU.64 R50, [R1+0x19f8] ;  /* 0x0019f80001327983 */ /* 0x000ea80000300a00 */
[----:B------:R-:W2:Y:S04]  /*18310*/  LDL.LU.64 R48, [R1+0x19f0] ;  /* 0x0019f00001307983 */ /* 0x000ea80000300a00 */
[----:B------:R-:W-:Y:S01]  /*18320*/  STL [R1+0x1944], R5 ;  /* 0x0019440501007387 */ /* 0x000fe20000100800 */
[C---:B---3--:R-:W-:Y:S08]  /*18330*/  HMMA.1688.F32.TF32 R16, R196.reuse, R126, R16 ;  /* 0x0000007ec410723c */ /* 0x048ff00000081010 */
[C---:B----4-:R-:W-:Y:S01]  /*18340*/  HMMA.1688.F32.TF32 R32, R196.reuse, R130, R32 ;  /* 0x00000082c420723c */ /* 0x050fe20000081020 */
[----:B------:R-:W-:Y:S04]  /*18350*/  STL [R1+0x1940], R9 ;  /* 0x0019400901007387 */ /* 0x000fe80000100800 */
[----:B------:R-:W-:Y:S04]  /*18360*/  STL [R1+0x193c], R12 ;  /* 0x00193c0c01007387 */ /* 0x000fe80000100800 */
[----:B------:R-:W-:Y:S11]  /*18370*/  STL [R1+0x1938], R8 ;  /* 0x0019380801007387 */ /* 0x000ff60000100800 */
[----:B------:R-:W-:Y:S03]  /*18380*/  @!UPT UIADD3 URZ, URZ, URZ, URZ ;  /* 0x0000003f3f3ff290 */ /* 0x000fe6000fffe03f */
[----:B------:R-:W-:Y:S04]  /*18390*/  STL.64 [R1+0x4c0], R32 ;  /* 0x0004c02001007387 */ /* 0x000fe80000100a00 */
[----:B------:R1:W-:Y:S04]  /*183a0*/  STL.64 [R1+0x4c8], R34 ;  /* 0x0004c82201007387 */ /* 0x0003e80000100a00 */
[----:B-1----:R-:W3:Y:S04]  /*183b0*/  LDL.LU.64 R34, [R1+0x19e8] ;  /* 0x0019e80001227983 */ /* 0x002ee80000300a00 */
[----:B------:R-:W-:Y:S04]  /*183c0*/  STL.64 [R1+0x500], R16 ;  /* 0x0005001001007387 */ /* 0x000fe80000100a00 */
[----:B------:R1:W-:Y:S04]  /*183d0*/  STL.64 [R1+0x508], R18 ;  /* 0x0005081201007387 */ /* 0x0003e80000100a00 */
[----:B-1----:R-:W4:Y:S04]  /*183e0*/  LDL.LU.64 R18, [R1+0x19e0] ;  /* 0x0019e00001127983 */ /* 0x002f280000300a00 */
[----:B------:R-:W2:Y:S01]  /*183f0*/  LDL.LU.64 R16, [R1+0x19d8] ;  /* 0x0019d80001107983 */ /* 0x000ea20000300a00 */
[----:B----4-:R-:W-:Y:S11]  /*18400*/  HMMA.1688.F32.TF32 R192, R196, R18, R192 ;  /* 0x00000012c4c0723c */ /* 0x010ff600000810c0 */
[----:B------:R-:W-:Y:S11]  /*18410*/  @!UPT UIADD3 URZ, URZ, URZ, URZ ;  /* 0x0000003f3f3ff290 */ /* 0x000ff6000fffe03f */
[----:B------:R-:W-:Y:S01]  /*18420*/  @!UPT UIADD3 URZ, URZ, URZ, URZ ;  /* 0x0000003f3f3ff290 */ /* 0x000fe2000fffe03f */
[----:B------:R1:W-:Y:S04]  /*18430*/  STL.64 [R1+0x560], R192 ;  /* 0x000560c001007387 */ /* 0x0003e80000100a00 */
[----:B------:R4:W-:Y:S01]  /*18440*/  STL.64 [R1+0x568], R194 ;  /* 0x000568c201007387 */ /* 0x0009e20000100a00 */
[----:B-1----:R-:W-:-:S03]  /*18450*/  IMAD.MOV.U32 R192, RZ, RZ, R11 ;  /* 0x000000ffffc07224 */ /* 0x002fc600078e000b */
[----:B------:R-:W3:Y:S01]  /*18460*/  LDL.LU R11, [R1+0x19d4] ;  /* 0x0019d400010b7983 */ /* 0x000ee20000300800 */
[----:B--2---:R-:W-:Y:S02]  /*18470*/  IMAD.MOV.U32 R193, RZ, RZ, R16 ;  /* 0x000000ffffc17224 */ /* 0x004fe400078e0010 */
[----:B----4-:R-:W-:Y:S01]  /*18480*/  IMAD.MOV.U32 R194, RZ, RZ, R6 ;  /* 0x000000ffffc27224 */ /* 0x010fe200078e0006 */
[----:B------:R-:W2:Y:S01]  /*18490*/  LDL.LU R16, [R1+0x19d0] ;  /* 0x0019d00001107983 */ /* 0x000ea20000300800 */
[----:B------:R-:W-:-:S03]  /*184a0*/  IMAD.MOV.U32 R195, RZ, RZ, R7 ;  /* 0x000000ffffc37224 */ /* 0x000fc600078e0007 */
[----:B------:R-:W4:Y:S04]  /*184b0*/  LDL.LU R6, [R1+0x19cc] ;  /* 0x0019cc0001067983 */ /* 0x000f280000300800 */
[----:B------:R-:W4:Y:S01]  /*184c0*/  LDL.LU R7, [R1+0x19c8] ;  /* 0x0019c80001077983 */ /* 0x000f220000300800 */
[C---:B------:R-:W-:Y:S11]  /*184d0*/  HMMA.1688.F32.TF32 R40, R196.reuse, R14, R40 ;  /* 0x0000000ec428723c */ /* 0x040ff60000081028 */
[----:B------:R-:W-:Y:S11]  /*184e0*/  @!UPT UIADD3 URZ, URZ, URZ, URZ ;  /* 0x0000003f3f3ff290 */ /* 0x000ff6000fffe03f */
[----:B------:R-:W-:Y:S01]  /*184f0*/  @!UPT UIADD3 URZ, URZ, URZ, URZ ;  /* 0x0000003f3f3ff290 */ /* 0x000fe2000fffe03f */
[----:B------:R-:W-:Y:S04]  /*18500*/  STL.64 [R1+0x610], R40 ;  /* 0x0006102801007387 */ /* 0x000fe80000100a00 */
[----:B------:R1:W-:Y:S04]  /*18510*/  STL.64 [R1+0x618], R42 ;  /* 0x0006182a01007387 */ /* 0x0003e80000100a00 */
[----:B-1----:R-:W2:Y:S04]  /*18520*/  LDL.LU.64 R42, [R1+0x19c0] ;  /* 0x0019c000012a7983 */ /* 0x002ea80000300a00 */
[----:B------:R-:W2:Y:S01]  /*18530*/  LDL.LU.64 R40, [R1+0x19b8] ;  /* 0x0019b80001287983 */ /* 0x000ea20000300a00 */
[C---:B---3--:R-:W-:Y:S08]  /*18540*/  HMMA.1688.F32.TF32 R36, R196.reuse, R10, R36 ;  /* 0x0000000ac424723c */ /* 0x048ff00000081024 */
[C---:B----4-:R-:W-:Y:S11]  /*18550*/  HMMA.1688.F32.TF32 R240, R196.reuse, R6, R240 ;  /* 0x00000006c4f0723c */ /* 0x050ff600000810f0 */
[----:B------:R-:W-:Y:S04]  /*18560*/  @!UPT UIADD3 URZ, URZ, URZ, URZ ;  /* 0x0000003f3f3ff290 */ /* 0x000fe8000fffe03f */
[----:B------:R-:W-:Y:S04]  /*18570*/  STL.64 [R1+0x660], R36 ;  /* 0x0006602401007387 */ /* 0x000fe80000100a00 */
[----:B------:R1:W-:Y:S04]  /*18580*/  STL.64 [R1+0x668], R38 ;  /* 0x0006682601007387 */ /* 0x0003e80000100a00 */
[----:B-1----:R-:W3:Y:S04]  /*18590*/  LDL.LU.64 R38, [R1+0x19b0] ;  /* 0x0019b00001267983 */ /* 0x002ee80000300a00 */
[----:B------:R-:W3:Y:S04]  /*185a0*/  LDL.LU.64 R36, [R1+0x19a8] ;  /* 0x0019a80001247983 */ /* 0x000ee80000300a00 */
[----:B------:R-:W-:Y:S04]  /*185b0*/  STL.64 [R1+0x6d0], R240 ;  /* 0x0006d0f001007387 */ /* 0x000fe80000100a00 */
[----:B------:R1:W-:Y:S04]  /*185c0*/  STL.64 [R1+0x6d8], R242 ;  /* 0x0006d8f201007387 */ /* 0x0003e80000100a00 */
[----:B-1----:R-:W4:Y:S04]  /*185d0*/  LDL.LU.64 R242, [R1+0x19a0] ;  /* 0x0019a00001f27983 */ /* 0x002f280000300a00 */
[----:B------:R-:W4:Y:S01]  /*185e0*/  LDL.LU.64 R240, [R1+0x1998] ;  /* 0x0019980001f07983 */ /* 0x000f220000300a00 */
[C---:B------:R-:W-:Y:S08]  /*185f0*/  HMMA.1688.F32.TF32 R48, R196.reuse, R30, R48 ;  /* 0x0000001ec430723c */ /* 0x040ff00000081030 */
[----:B----4-:R-:W-:Y:S11]  /*18600*/  HMMA.1688.F32.TF32 R240, R196, R34, R240 ;  /* 0x00000022c4f0723c */ /* 0x010ff600000810f0 */
[----:B------:R-:W-:Y:S11]  /*18610*/  @!UPT UIADD3 URZ, URZ, URZ, URZ ;  /* 0x0000003f3f3ff290 */ /* 0x000ff6000fffe03f */
[----:B------:R-:W-:Y:S01]  /*18620*/  @!UPT UIADD3 URZ, URZ, URZ, URZ ;  /* 0x0000003f3f3ff290 */ /* 0x000fe2000fffe03f */
[----:B------:R1:W-:Y:S04]  /*18630*/  STL.64 [R1+0x700], R240 ;  /* 0x000700f001007387 */ /* 0x0003e80000100a00 */
[----:B------:R4:W-:Y:S04]  /*18640*/  STL.64 [R1+0x708], R242 ;  /* 0x000708f201007387 */ /* 0x0009e80000100a00 */
[----:B-1----:R-:W3:Y:S01]  /*18650*/  LDL.LU R240, [R1+0xc0] ;  /* 0x0000c00001f07983 */ /* 0x002ee20000300800 */
[----:B--2---:R-:W-:-:S03]  /*18660*/  IMAD.MOV.U32 R241, RZ, RZ, R16 ;  /* 0x000000fffff17224 */ /* 0x004fc600078e0010 */
[----:B------:R-:W2:Y:S01]  /*18670*/  LDL.LU R16, [R1+0x1994] ;  /* 0x0019940001107983 */ /* 0x000ea20000300800 */
[----:B----4-:R-:W-:-:S03]  /*18680*/  IMAD.MOV.U32 R242, RZ, RZ, R17 ;  /* 0x000000fffff27224 */ /* 0x010fc600078e0011 */
[----:B------:R-:W4:Y:S04]  /*18690*/  LDL.LU R17, [R1+0x1990] ;  /* 0x0019900001117983 */ /* 0x000f280000300800 */
[----:B------:R-:W-:Y:S04]  /*186a0*/  STL.64 [R1+0x790], R48 ;  /* 0x0007903001007387 */ /* 0x000fe80000100a00 */
[----:B------:R1:W-:Y:S02]  /*186b0*/  STL.64 [R1+0x798], R50 ;  /* 0x0007983201007387 */ /* 0x0003e40000100a00 */
[C---:B-1----:R-:W-:Y:S02]  /*186c0*/  HMMA.1688.F32.TF32 R48, R196.reuse, R26, R72 ;  /* 0x0000001ac430723c */ /* 0x042fe40000081048 */
[----:B------:R-:W3:Y:S11]  /*186d0*/  LDL.LU R72, [R1+0xe0] ;  /* 0x0000e00001487983 */ /* 0x000ef60000300800 */
[----:B------:R-:W-:Y:S10]  /*186e0*/  @!UPT UIADD3 URZ, URZ, URZ, URZ ;  /* 0x0000003f3f3ff290 */ /* 0x000ff4000fffe03f */
[----:B------:R-:W-:Y:S04]  /*186f0*/  STL.64 [R1+0x810], R48 ;  /* 0x0008103001007387 */ /* 0x000fe80000100a00 */
[----:B------:R1:W-:Y:S04]  /*18700*/  STL.64 [R1+0x818], R50 ;  /* 0x0008183201007387 */ /* 0x0003e80000100a00 */
[----:B------:R-:W3:Y:S01]  /*18710*/  LDL.LU R73, [R1+0xe4] ;  /* 0x0000e40001497983 */ /* 0x000ee20000300800 */
[C---:B-1----:R-:W-:Y:S11]  /*18720*/  HMMA.1688.F32.TF32 R48, R196.reuse, R22, R88 ;  /* 0x00000016c430723c */ /* 0x042ff60000081058 */
[----:B------:R-:W-:Y:S11]  /*18730*/  @!UPT UIADD3 URZ, URZ, URZ, URZ ;  /* 0x0000003f3f3ff290 */ /* 0x000ff6000fffe03f */
[----:B------:R-:W-:Y:S01]  /*18740*/  @!UPT UIADD3 URZ, URZ, URZ, URZ ;  /* 0x0000003f3f3ff290 */ /* 0x000fe2000fffe03f */
[----:B------:R1:W-:Y:S01]  /*18750*/  STL.64 [R1+0x828], R50 ;  /* 0x0008283201007387 */ /* 0x0003e20000100a00 */
[----:B------:R-:W-:Y:S02]  /*18760*/  IMAD.MOV.U32 R112, RZ, RZ, R48 ;  /* 0x000000ffff707224 */ /* 0x000fe400078e0030 */
[----:B------:R-:W-:Y:S01]  /*18770*/  IMAD.MOV.U32 R113, RZ, RZ, R49 ;  /* 0x000000ffff717224 */ /* 0x000fe200078e0031 */
[----:B------:R-:W3:Y:S04]  /*18780*/  LDL.LU R88, [R1+0x130] ;  /* 0x0001300001587983 */ /* 0x000ee80000300800 */
[----:B------:R-:W3:Y:S01]  /*18790*/  LDL.LU R89, [R1+0x134] ;  /* 0x0001340001597983 */ /* 0x000ee20000300800 */
[C---:B-1----:R-:W-:Y:S03]  /*187a0*/  HMMA.1688.F32.TF32 R48, R196.reuse, R150, R100 ;  /* 0x00000096c430723c */ /* 0x042fe60000081064 */
[----:B------:R-:W3:Y:S04]  /*187b0*/  LDL.LU R90, [R1+0x138] ;  /* 0x00013800015a7983 */ /* 0x000ee80000300800 */
[----:B------:R-:W3:Y:S04]  /*187c0*/  LDL.LU R91, [R1+0x13c] ;  /* 0x00013c00015b7983 */ /* 0x000ee80000300800 */
[----:B------:R-:W-:Y:S04]  /*187d0*/  STL [R1+0x187c], R113 ;  /* 0x00187c7101007387 */ /* 0x000fe80000100800 */
[----:B------:R-:W-:Y:S04]  /*187e0*/  STL [R1+0x1878], R112 ;  /* 0x0018787001007387 */ /* 0x000fe80000100800 */
[----:B------:R-:W3:Y:S04]  /*187f0*/  LDL.LU R100, [R1+0x180] ;  /* 0x0001800001647983 */ /* 0x000ee80000300800 */
[----:B------:R-:W-:Y:S04]  /*18800*/  STL.64 [R1+0x870], R48 ;  /* 0x0008703001007387 */ /* 0x000fe80000100a00 */
[----:B------:R1:W-:Y:S04]  /*18810*/  STL.64 [R1+0x878], R50 ;  /* 0x0008783201007387 */ /* 0x0003e80000100a00 */
[----:B------:R-:W3:Y:S04]  /*18820*/  LDL.LU R101, [R1+0x184] ;  /* 0x0001840001657983 */ /* 0x000ee80000300800 */
[----:B------:R-:W3:Y:S01]  /*18830*/  LDL.LU R102, [R1+0x188] ;  /* 0x0001880001667983 */ /* 0x000ee20000300800 */
[C---:B-1----:R-:W-:Y:S03]  /*18840*/  HMMA.1688.F32.TF32 R48, R196.reuse, R146, R104 ;  /* 0x00000092c430723c */ /* 0x042fe60000081068 */
[----:B------:R-:W3:Y:S04]  /*18850*/  LDL.LU R103, [R1+0x18c] ;  /* 0x00018c0001677983 */ /* 0x000ee80000300800 */
[----:B------:R-:W3:Y:S11]  /*18860*/  LDL.LU R104, [R1+0x2b0] ;  /* 0x0002b00001687983 */ /* 0x000ef60000300800 */
[----:B------:R-:W-:Y:S05]  /*18870*/  @!UPT UIADD3 URZ, URZ, URZ, URZ ;  /* 0x0000003f3f3ff290 */ /* 0x000fea000fffe03f */
[----:B------:R-:W-:Y:S04]  /*18880*/  STL.64 [R1+0x8e0], R48 ;  /* 0x0008e03001007387 */ /* 0x000fe80000100a00 */
[----:B------:R1:W-:Y:S04]  /*18890*/  STL.64 [R1+0x8e8], R50 ;  /* 0x0008e83201007387 */ /* 0x0003e80000100a00 */
[----:B------:R-:W3:Y:S04]  /*188a0*/  LDL.LU R105, [R1+0x2b4] ;  /* 0x0002b40001697983 */ /* 0x000ee80000300800 */
[----:B------:R-:W3:Y:S01]  /*188b0*/  LDL.LU R106, [R1+0x2b8] ;  /* 0x0002b800016a7983 */ /* 0x000ee20000300800 */
[----:B-1----:R-:W-:Y:S03]  /*188c0*/  HMMA.1688.F32.TF32 R48, R196, R122, R64 ;  /* 0x0000007ac430723c */ /* 0x002fe60000081040 */
[----:B------:R-:W3:Y:S04]  /*188d0*/  LDL.LU R107, [R1+0x2bc] ;  /* 0x0002bc00016b7983 */ /* 0x000ee80000300800 */
[----:B------:R-:W3:Y:S11]  /*188e0*/  LDL.LU R64, [R1+0x2f0] ;  /* 0x0002f00001407983 */ /* 0x000ef60000300800 */
[----:B------:R-:W-:Y:S05]  /*188f0*/  @!UPT UIADD3 URZ, URZ, URZ, URZ ;  /* 0x0000003f3f3ff290 */ /* 0x000fea000fffe03f */
[----:B------:R-:W-:Y:S04]  /*18900*/  STL.64 [R1+0x8d0], R48 ;  /* 0x0008d03001007387 */ /* 0x000fe80000100a00 */
[----:B------:R1:W-:Y:S04]  /*18910*/  STL.64 [R1+0x8d8], R50 ;  /* 0x0008d83201007387 */ /* 0x0003e80000100a00 */
[----:B------:R-:W3:Y:S04]  /*18920*/  LDL.LU R65, [R1+0x2f4] ;  /* 0x0002f40001417983 */ /* 0x000ee80000300800 */
[----:B------:R-:W3:Y:S04]  /*18930*/  LDL.LU R66, [R1+0x2f8] ;  /* 0x0002f80001427983 */ /* 0x000ee80000300800 */
[----:B------:R-:W3:Y:S01]  /*18940*/  LDL.LU R67, [R1+0x2fc] ;  /* 0x0002fc0001437983 */ /* 0x000ee20000300800 */
[----:B------:R-:W-:-:S02]  /*18950*/  IMAD.MOV.U32 R125, RZ, RZ, R140 ;  /* 0x000000ffff7d7224 */ /* 0x000fc400078e008c */
[----:B------:R-:W-:Y:S01]  /*18960*/  IMAD.MOV.U32 R124, RZ, RZ, R141 ;  /* 0x000000ffff7c7224 */ /* 0x000fe200078e008d */
[----:B------:R-:W-:Y:S01]  /*18970*/  LDS R140, [R2+0x2080] ;  /* 0x00208000028c7984 */ /* 0x000fe20000000800 */
[----:B------:R-:W-:Y:S02]  /*18980*/  IMAD.MOV.U32 R28, RZ, RZ, R142 ;  /* 0x000000ffff1c7224 */ /* 0x000fe400078e008e */
[----:B------:R-:W-:Y:S01]  /*18990*/  IMAD.MOV.U32 R4, RZ, RZ, R143 ;  /* 0x000000ffff047224 */ /* 0x000fe200078e008f */
[----:B------:R-:W-:Y:S04]  /*189a0*/  LDS R142, [R2+0x3080] ;  /* 0x00308000028e7984 */ /* 0x000fe80000000800 */
[----:B------:R-:W-:Y:S04]  /*189b0*/  LDS R141, [R3+0x2080] ;  /* 0x00208000038d7984 */ /* 0x000fe80000000800 */
[----:B------:R-:W2:Y:S01]  /*189c0*/  LDS R143, [R3+0x3080] ;  /* 0x00308000038f7984 */ /* 0x000ea20000000800 */
[----:B-1----:R-:W-:Y:S01]  /*189d0*/  HMMA.1688.F32.TF32 R48, R196, R118, R108 ;  /* 0x00000076c430723c */ /* 0x002fe2000008106c */
[----:B------:R-:W-:-:S07]  /*189e0*/  IMAD.MOV.U32 R243, RZ, RZ, R13 ;  /* 0x000000fffff37224 */ /* 0x000fce00078e000d */
[----:B------:R-:W-:Y:S11]  /*189f0*/  HMMA.1688.F32.TF32 R108, R196, R114, R176 ;  /* 0x00000072c46c723c */ /* 0x000ff600000810b0 */
[----:B------:R-:W-:Y:S04]  /*18a00*/  @!UPT UIADD3 URZ, URZ, URZ, URZ ;  /* 0x0000003f3f3ff290 */ /* 0x000fe8000fffe03f */
[----:B------:R-:W-:Y:S04]  /*18a10*/  STL.64 [R1+0x8c0], R48 ;  /* 0x0008c03001007387 */ /* 0x000fe80000100a00 */
[----:B------:R-:W-:Y:S04]  /*18a20*/  STL.64 [R1+0x8c8], R50 ;  /* 0x0008c83201007387 */ /* 0x000fe80000100a00 */
[----:B------:R-:W-:Y:S04]  /*18a30*/  STL.64 [R1+0x8b0], R108 ;  /* 0x0008b06c01007387 */ /* 0x000fe80000100a00 */
[----:B------:R-:W-:Y:S01]  /*18a40*/  STL.64 [R1+0x8b8], R110 ;  /* 0x0008b86e01007387 */ /* 0x000fe20000100a00 */
[----:B--2---:R-:W-:-:S02]  /*18a50*/  IMAD.MOV.U32 R75, RZ, RZ, R16 ;  /* 0x000000ffff4b7224 */ /* 0x004fc400078e0010 */
[----:B----4-:R-:W-:Y:S01]  /*18a60*/  IMAD.MOV.U32 R74, RZ, RZ, R17 ;  /* 0x000000ffff4a7224 */ /* 0x010fe200078e0011 */
[C---:B------:R-:W-:Y:S01]  /*18a70*/  HMMA.1688.F32.TF32 R52, R140.reuse, R30, R52 ;  /* 0x0000001e8c34723c */ /* 0x040fe20000081034 */
[----:B------:R-:W-:Y:S04]  /*18a80*/  LDS R48, [R2+0x2100] ;  /* 0x0021000002307984 */ /* 0x000fe80000000800 */
[----:B------:R-:W-:Y:S04]  /*18a90*/  LDS R50, [R2+0x3100] ;  /* 0x0031000002327984 */ /* 0x000fe80000000800 */
[----:B------:R-:W-:Y:S04]  /*18aa0*/  LDS R49, [R3+0x2100] ;  /* 0x0021000003317984 */ /* 0x000fe80000000800 */
[----:B------:R-:W1:Y:S01]  /*18ab0*/  LDS R51, [R3+0x3100] ;  /* 0x0031000003337984 */ /* 0x000e620000000800 */
[C---:B---3--:R-:W-:Y:S11]  /*18ac0*/  HMMA.1688.F32.TF32 R64, R140.reuse, R134, R64 ;  /* 0x000000868c40723c */ /* 0x048ff60000081040 */
[----:B------:R-:W-:Y:S11]  /*18ad0*/  @!UPT UIADD3 URZ, URZ, URZ, URZ ;  /* 0x0000003f3f3ff290 */ /* 0x000ff6000fffe03f */
[----:B------:R-:W-:Y:S02]  /*18ae0*/  @!UPT UIADD3 URZ, URZ, URZ, URZ ;  /* 0x0000003f3f3ff290 */ /* 0x000fe4000fffe03f */
[----:B------:R-:W-:Y:S01]  /*18af0*/  MOV R20, R64 ;  /* 0x0000004000147202 */ /* 0x000fe20000000f00 */
[----:B------:R-:W-:Y:S02]  /*18b00*/  IMAD.MOV.U32 R17, RZ, RZ, R65 ;  /* 0x000000ffff117224 */ /* 0x000fe400078e0041 */
[----:B------:R-:W-:Y:S02]  /*18b10*/  IMAD.MOV.U32 R16, RZ, RZ, R66 ;  /* 0x000000ffff107224 */ /* 0x000fe400078e0042 */
[----:B------:R-:W-:Y:S02]  /*18b20*/  IMAD.MOV.U32 R13, RZ, RZ, R67 ;  /* 0x000000ffff0d7224 */ /* 0x000fe400078e0043 */
[C---:B------:R-:W-:Y:S08]  /*18b30*/  HMMA.1688.F32.TF32 R64, R140.reuse, R130, R104 ;  /* 0x000000828c40723c */ /* 0x040ff00000081068 */
[C---:B------:R-:W-:Y:S08]  /*18b40*/  HMMA.1688.F32.TF32 R104, R140.reuse, R126, R100 ;  /* 0x0000007e8c68723c */ /* 0x040ff00000081064 */
[C---:B------:R-:W-:Y:S07]  /*18b50*/  HMMA.1688.F32.TF32 R100, R140.reuse, R18, R88 ;  /* 0x000000128c64723c */ /* 0x040fee0000081058 */
[----:B------:R-:W-:Y:S04]  /*18b60*/  STL.64 [R1+0x120], R64 ;  /* 0x0001204001007387 */ /* 0x000fe80000100a00 */
[----:B------:R2:W-:Y:S02]  /*18b70*/  STL.64 [R1+0x128], R66 ;  /* 0x0001284201007387 */ /* 0x0005e40000100a00 */
[C---:B--2---:R-:W-:Y:S02]  /*18b80*/  HMMA.1688.F32.TF32 R64, R140.reuse, R14, R72 ;  /* 0x0000000e8c40723c */ /* 0x044fe40000081048 */
[----:B------:R-:W-:Y:S04]  /*18b90*/  STL.64 [R1+0x210], R104 ;  /* 0x0002106801007387 */ /* 0x000fe80000100a00 */
[----:B------:R-:W-:Y:S02]  /*18ba0*/  STL.64 [R1+0x218], R106 ;  /* 0x0002186a01007387 */ /* 0x000fe40000100a00 */
[C---:B------:R-:W-:Y:S02]  /*18bb0*/  HMMA.1688.F32.TF32 R88, R140.reuse, R10, R240 ;  /* 0x0000000a8c58723c */ /* 0x040fe400000810f0 */
[----:B------:R-:W-:Y:S04]  /*18bc0*/  STL.64 [R1+0x130], R100 ;  /* 0x0001306401007387 */ /* 0x000fe80000100a00 */
[----:B------:R-:W-:Y:S02]  /*18bd0*/  STL.64 [R1+0x138], R102 ;  /* 0x0001386601007387 */ /* 0x000fe40000100a00 */
[C---:B------:R-:W-:Y:S07]  /*18be0*/  HMMA.1688.F32.TF32 R72, R140.reuse, R6, R192 ;  /* 0x000000068c48723c */ /* 0x040fee00000810c0 */
[----:B------:R-:W-:Y:S04]  /*18bf0*/  STL.64 [R1+0xe0], R64 ;  /* 0x0000e04001007387 */ /* 0x000fe80000100a00 */
[----:B------:R2:W-:Y:S02]  /*18c00*/  STL.64 [R1+0xe8], R66 ;  /* 0x0000e84201007387 */ /* 0x0005e40000100a00 */
[C---:B--2---:R-:W-:Y:S08]  /*18c10*/  HMMA.1688.F32.TF32 R64, R140.reuse, R34, R36 ;  /* 0x000000228c40723c */ /* 0x044ff00000081024 */
[C---:B------:R-:W-:Y:S01]  /*18c20*/  HMMA.1688.F32.TF32 R36, R140.reuse, R26, R76 ;  /* 0x0000001a8c24723c */ /* 0x040fe2000008104c */
[----:B------:R2:W-:Y:S04]  /*18c30*/  STL.64 [R1+0x550], R88 ;  /* 0x0005505801007387 */ /* 0x0005e80000100a00 */
[----:B------:R3:W-:Y:S04]  /*18c40*/  STL.64 [R1+0x558], R90 ;  /* 0x0005585a01007387 */ /* 0x0007e80000100a00 */
[----:B------:R-:W-:Y:S04]  /*18c50*/  STL.64 [R1+0x5a0], R72 ;  /* 0x0005a04801007387 */ /* 0x000fe80000100a00 */
[----:B------:R-:W-:Y:S04]  /*18c60*/  STL.64 [R1+0x5a8], R74 ;  /* 0x0005a84a01007387 */ /* 0x000fe80000100a00 */
[----:B------:R4:W-:Y:S04]  /*18c70*/  STL.64 [R1+0x630], R64 ;  /* 0x0006304001007387 */ /* 0x0009e80000100a00 */
[----:B------:R1:W-:Y:S04]  /*18c80*/  STL.64 [R1+0x638], R66 ;  /* 0x0006384201007387 */ /* 0x0003e80000100a00 */
[----:B--2---:R-:W2:Y:S04]  /*18c90*/  LDL.LU R88, [R1+0x160] ;  /* 0x0001600001587983 */ /* 0x004ea80000300800 */
[----:B------:R-:W-:Y:S04]  /*18ca0*/  STL.64 [R1+0x6e0], R52 ;  /* 0x0006e03401007387 */ /* 0x000fe80000100a00 */
[----:B------:R-:W-:Y:S04]  /*18cb0*/  STL.64 [R1+0x6e8], R54 ;  /* 0x0006e83601007387 */ /* 0x000fe80000100a00 */
[----:B------:R-:W-:Y:S04]  /*18cc0*/  STL.64 [R1+0x720], R36 ;  /* 0x0007202401007387 */ /* 0x000fe80000100a00 */
[----:B------:R1:W-:Y:S04]  /*18cd0*/  STL.64 [R1+0x728], R38 ;  /* 0x0007282601007387 */ /* 0x0003e80000100a00 */
[----:B------:R-:W2:Y:S04]  /*18ce0*/  LDL.LU R89, [R1+0x164] ;  /* 0x0001640001597983 */ /* 0x000ea80000300800 */
[----:B---3--:R-:W2:Y:S04]  /*18cf0*/  LDL.LU R90, [R1+0x168] ;  /* 0x00016800015a7983 */ /* 0x008ea80000300800 */
[----:B------:R-:W2:Y:S04]  /*18d00*/  LDL.LU R91, [R1+0x16c] ;  /* 0x00016c00015b7983 */ /* 0x000ea80000300800 */
[----:B------:R-:W3:Y:S04]  /*18d10*/  LDL.LU R100, [R1+0x1f0] ;  /* 0x0001f00001647983 */ /* 0x000ee80000300800 */
[----:B------:R-:W3:Y:S04]  /*18d20*/  LDL.LU R101, [R1+0x1f4] ;  /* 0x0001f40001657983 */ /* 0x000ee80000300800 */
[----:B------:R-:W3:Y:S04]  /*18d30*/  LDL.LU R102, [R1+0x1f8] ;  /* 0x0001f80001667983 */ /* 0x000ee80000300800 */
[----:B------:R-:W3:Y:S04]  /*18d40*/  LDL.LU R103, [R1+0x1fc] ;  /* 0x0001fc0001677983 */ /* 0x000ee80000300800 */
[----:B----4-:R-:W4:Y:S04]  /*18d50*/  LDL.LU R64, [R1+0x350] ;  /* 0x0003500001407983 */ /* 0x010f280000300800 */
[----:B------:R-:W4:Y:S04]  /*18d60*/  LDL.LU R65, [R1+0x354] ;  /* 0x0003540001417983 */ /* 0x000f280000300800 */
[----:B-1----:R-:W4:Y:S04]  /*18d70*/  LDL.LU R66, [R1+0x358] ;  /* 0x0003580001427983 */ /* 0x002f280000300800 */
[----:B------:R-:W4:Y:S04]  /*18d80*/  LDL.LU R67, [R1+0x35c] ;  /* 0x00035c0001437983 */ /* 0x000f280000300800 */
[----:B------:R-:W2:Y:S04]  /*18d90*/  LDL.LU R104, [R1+0x2e0] ;  /* 0x0002e00001687983 */ /* 0x000ea80000300800 */
[----:B------:R-:W2:Y:S04]  /*18da0*/  LDL.LU R105, [R1+0x2e4] ;  /* 0x0002e40001697983 */ /* 0x000ea80000300800 */
[----:B------:R-:W2:Y:S04]  /*18db0*/  LDL.LU R106, [R1+0x2e8] ;  /* 0x0002e800016a7983 */ /* 0x000ea80000300800 */
[----:B------:R-:W2:Y:S04]  /*18dc0*/  LDL.LU R107, [R1+0x2ec] ;  /* 0x0002ec00016b7983 */ /* 0x000ea80000300800 */
[----:B------:R-:W2:Y:S04]  /*18dd0*/  LDL.LU R240, [R1+0xb0] ;  /* 0x0000b00001f07983 */ /* 0x000ea80000300800 */
[----:B------:R-:W2:Y:S04]  /*18de0*/  LDL.LU R241, [R1+0xb4] ;  /* 0x0000b40001f17983 */ /* 0x000ea80000300800 */
[----:B------:R-:W2:Y:S01]  /*18df0*/  LDL.LU R242, [R1+0xb8] ;  /* 0x0000b80001f27983 */ /* 0x000ea20000300800 */
[C---:B------:R-:W-:Y:S03]  /*18e00*/  HMMA.1688.F32.TF32 R36, R140.reuse, R22, R92 ;  /* 0x000000168c24723c */ /* 0x040fe6000008105c */
[----:B------:R-:W2:Y:S04]  /*18e10*/  LDL.LU R243, [R1+0xbc] ;  /* 0x0000bc0001f37983 */ /* 0x000ea80000300800 */
[----:B------:R-:W2:Y:S04]  /*18e20*/  LDL.LU R72, [R1+0x110] ;  /* 0x0001100001487983 */ /* 0x000ea80000300800 */
[----:B------:R-:W2:Y:S04]  /*18e30*/  LDL.LU R73, [R1+0x114] ;  /* 0x0001140001497983 */ /* 0x000ea80000300800 */
[----:B------:R-:W2:Y:S04]  /*18e40*/  LDL.LU R74, [R1+0x118] ;  /* 0x00011800014a7983 */ /* 0x000ea80000300800 */
[----:B------:R-:W2:Y:S04]  /*18e50*/  LDL.LU R75, [R1+0x11c] ;  /* 0x00011c00014b7983 */ /* 0x000ea80000300800 */
[----:B------:R1:W-:Y:S04]  /*18e60*/  STL.64 [R1+0x788], R38 ;  /* 0x0007882601007387 */ /* 0x0003e80000100a00 */
[----:B------:R-:W2:Y:S04]  /*18e70*/  LDL.LU R192, [R1+0x50] ;  /* 0x0000500001c07983 */ /* 0x000ea80000300800 */
[----:B------:R-:W2:Y:S04]  /*18e80*/  LDL.LU R193, [R1+0x54] ;  /* 0x0000540001c17983 */ /* 0x000ea80000300800 */
[----:B------:R-:W2:Y:S01]  /*18e90*/  LDL.LU R194, [R1+0x58] ;  /* 0x0000580001c27983 */ /* 0x000ea20000300800 */
[----:B------:R-:W-:Y:S01]  /*18ea0*/  HMMA.1688.F32.TF32 R76, R140, R150, R160 ;  /* 0x000000968c4c723c */ /* 0x000fe200000810a0 */
[----:B------:R-:W-:-:S02]  /*18eb0*/  IMAD.MOV.U32 R116, RZ, RZ, R36 ;  /* 0x000000ffff747224 */ /* 0x000fc400078e0024 */
[----:B------:R-:W-:-:S05]  /*18ec0*/  IMAD.MOV.U32 R117, RZ, RZ, R37 ;  /* 0x000000ffff757224 */ /* 0x000fca00078e0025 */
[C---:B-1----:R-:W-:Y:S01]  /*18ed0*/  HMMA.1688.F32.TF32 R36, R140.reuse, R146, R164 ;  /* 0x000000928c24723c */ /* 0x042fe200000810a4 */
[----:B------:R-:W-:Y:S04]  /*18ee0*/  STL [R1+0x18b4], R117 ;  /* 0x0018b47501007387 */ /* 0x000fe80000100800 */
[----:B------:R-:W-:Y:S03]  /*18ef0*/  STL [R1+0x18b0], R116 ;  /* 0x0018b07401007387 */ /* 0x000fe60000100800 */
[C---:B------:R-:W-:Y:S07]  /*18f00*/  HMMA.1688.F32.TF32 R52, R140.reuse, R122, R152 ;  /* 0x0000007a8c34723c */ /* 0x040fee0000081098 */
[----:B------:R-:W-:Y:S04]  /*18f10*/  STL.64 [R1+0x7b0], R76 ;  /* 0x0007b04c01007387 */ /* 0x000fe80000100a00 */
[----:B------:R1:W-:Y:S04]  /*18f20*/  STL.64 [R1+0x7b8], R78 ;  /* 0x0007b84e01007387 */ /* 0x0003e80000100a00 */
[----:B------:R-:W-:Y:S04]  /*18f30*/  STL.64 [R1+0x860], R36 ;  /* 0x0008602401007387 */ /* 0x000fe80000100a00 */
[----:B------:R1:W-:Y:S02]  /*18f40*/  STL.64 [R1+0x868], R38 ;  /* 0x0008682601007387 */ /* 0x0003e40000100a00 */
[C---:B-1----:R-:W-:Y:S08]  /*18f50*/  HMMA.1688.F32.TF32 R76, R140.reuse, R118, R156 ;  /* 0x000000768c4c723c */ /* 0x042ff0000008109c */
[----:B------:R-:W-:Y:S01]  /*18f60*/  HMMA.1688.F32.TF32 R36, R140, R114, R180 ;  /* 0x000000728c24723c */ /* 0x000fe200000810b4 */
[----:B------:R-:W-:Y:S04]  /*18f70*/  STL.64 [R1+0x850], R52 ;  /* 0x0008503401007387 */ /* 0x000fe80000100a00 */
[----:B------:R-:W-:Y:S01]  /*18f80*/  STL.64 [R1+0x858], R54 ;  /* 0x0008583601007387 */ /* 0x000fe20000100a00 */
[----:B------:R-:W-:-:S02]  /*18f90*/  IMAD.MOV.U32 R195, RZ, RZ, R0 ;  /* 0x000000ffffc37224 */ /* 0x000fc400078e0000 */
[C---:B------:R-:W-:Y:S01]  /*18fa0*/  HMMA.1688.F32.TF32 R40, R48.reuse, R34, R40 ;  /* 0x000000223028723c */ /* 0x040fe20000081028 */
[----:B------:R-:W-:Y:S04]  /*18fb0*/  LDS R52, [R2+0x2180] ;  /* 0x0021800002347984 */ /* 0x000fe80000000800 */
[----:B------:R-:W-:Y:S04]  /*18fc0*/  LDS R54, [R2+0x3180] ;  /* 0x0031800002367984 */ /* 0x000fe80000000800 */
[----:B------:R-:W-:Y:S04]  /*18fd0*/  STL.64 [R1+0x840], R76 ;  /* 0x0008404c01007387 */ /* 0x000fe80000100a00 */
[----:B------:R-:W-:Y:S04]  /*18fe0*/  STL.64 [R1+0x848], R78 ;  /* 0x0008484e01007387 */ /* 0x000fe80000100a00 */
[----:B------:R-:W-:Y:S04]  /*18ff0*/  STL.64 [R1+0x830], R36 ;  /* 0x0008302401007387 */ /* 0x000fe80000100a00 */
[----:B------:R4:W-:Y:S04]  /*19000*/  STL.64 [R1+0x838], R38 ;  /* 0x0008382601007387 */ /* 0x0009e80000100a00 */
[----:B------:R-:W-:Y:S04]  /*19010*/  LDS R53, [R3+0x2180] ;  /* 0x0021800003357984 */ /* 0x000fe80000000800 */
[----:B------:R-:W1:Y:S01]  /*19020*/  LDS R55, [R3+0x3180] ;  /* 0x0031800003377984 */ /* 0x000e620000000800 */
[C---:B----4-:R-:W-:Y:S08]  /*19030*/  HMMA.1688.F32.TF32 R36, R48.reuse, R134, R64 ;  /* 0x000000863024723c */ /* 0x050ff00000081040 */
[C---:B---3--:R-:W-:Y:S08]  /*19040*/  HMMA.1688.F32.TF32 R64, R48.reuse, R126, R100 ;  /* 0x0000007e3040723c */ /* 0x048ff00000081064 */
[----:B--2---:R-:W-:Y:S08]  /*19050*/  HMMA.1688.F32.TF32 R76, R48, R130, R104 ;  /* 0x00000082304c723c */ /* 0x004ff00000081068 */
[----:B------:R-:W-:-:S02]  /*19060*/  IMAD.MOV.U32 R29, RZ, RZ, R36 ;  /* 0x000000ffff1d7224 */ /* 0x000fc400078e0024 */
[----:B------:R-:W-:Y:S02]  /*19070*/  IMAD.MOV.U32 R25, RZ, RZ, R37 ;  /* 0x000000ffff197224 */ /* 0x000fe400078e0025 */
[----:B------:R-:W-:Y:S02]  /*19080*/  IMAD.MOV.U32 R24, RZ, RZ, R38 ;  /* 0x000000ffff187224 */ /* 0x000fe400078e0026 */
[----:B------:R-:W-:Y:S02]  /*19090*/  IMAD.MOV.U32 R21, RZ, RZ, R39 ;  /* 0x000000ffff157224 */ /* 0x000fe400078e0027 */
[----:B------:R-:W-:Y:S07]  /*190a0*/  HMMA.1688.F32.TF32 R36, R48, R18, R88 ;  /* 0x000000123024723c */ /* 0x000fee0000081058 */
[----:B------:R-:W-:Y:S04]  /*190b0*/  STL.64 [R1+0x80], R76 ;  /* 0x0000804c01007387 */ /* 0x000fe80000100a00 */
[----:B------:R-:W-:Y:S04]  /*190c0*/  STL.64 [R1+0x88], R78 ;  /* 0x0000884e01007387 */ /* 0x000fe80000100a00 */
[----:B------:R-:W-:Y:S04]  /*190d0*/  STL.64 [R1+0x70], R64 ;  /* 0x0000704001007387 */ /* 0x000fe80000100a00 */
[----:B------:R2:W-:Y:S05]  /*190e0*/  STL.64 [R1+0x78], R66 ;  /* 0x0000784201007387 */ /* 0x0005ea0000100a00 */
[----:B------:R-:W-:-:S02]  /*190f0*/  IMAD.MOV.U32 R5, RZ, RZ, R36 ;  /* 0x000000ffff057224 */ /* 0x000fc400078e0024 */
[----:B------:R-:W-:Y:S02]  /*19100*/  IMAD.MOV.U32 R9, RZ, RZ, R37 ;  /* 0x000000ffff097224 */ /* 0x000fe400078e0025 */
[----:B------:R-:W-:Y:S01]  /*19110*/  IMAD.MOV.U32 R12, RZ, RZ, R38 ;  /* 0x000000ffff0c7224 */ /* 0x000fe200078e0026 */
[----:B--2---:R-:W-:Y:S01]  /*19120*/  HMMA.1688.F32.TF32 R64, R48, R14, R72 ;  /* 0x0000000e3040723c */ /* 0x004fe20000081048 */
[----:B------:R-:W-:-:S07]  /*19130*/  IMAD.MOV.U32 R8, RZ, RZ, R39 ;  /* 0x000000ffff087224 */ /* 0x000fce00078e0027 */
[----:B------:R-:W-:Y:S11]  /*19140*/  HMMA.1688.F32.TF32 R36, R48, R10, R240 ;  /* 0x0000000a3024723c */ /* 0x000ff600000810f0 */
[----:B------:R-:W-:Y:S04]  /*19150*/  @!UPT UIADD3 URZ, URZ, URZ, URZ ;  /* 0x0000003f3f3ff290 */ /* 0x000fe8000fffe03f */
[----:B------:R-:W-:Y:S04]  /*19160*/  STL.64 [R1+0x110], R64 ;  /* 0x0001104001007387 */ /* 0x000fe80000100a00 */
[----:B------:R2:W-:Y:S04]  /*19170*/  STL.64 [R1+0x118], R66 ;  /* 0x0001184201007387 */ /* 0x0005e80000100a00 */
[----:B------:R3:W-:Y:S01]  /*19180*/  STL [R1+0xb0], R36 ;  /* 0x0000b02401007387 */ /* 0x0007e20000100800 */
[----:B------:R-:W-:Y:S02]  /*19190*/  IMAD.MOV.U32 R33, RZ, RZ, R37 ;  /* 0x000000ffff217224 */ /* 0x000fe400078e0025 */
[----:B------:R-:W-:-:S02]  /*191a0*/  IMAD.MOV.U32 R32, RZ, RZ, R38 ;  /* 0x000000ffff207224 */ /* 0x000fc400078e0026 */
[----:B------:R-:W-:Y:S01]  /*191b0*/  IMAD.MOV.U32 R0, RZ, RZ, R39 ;  /* 0x000000ffff007224 */ /* 0x000fe200078e0027 */
[C---:B--2---:R-:W-:Y:S08]  /*191c0*/  HMMA.1688.F32.TF32 R64, R48.reuse, R6, R192 ;  /* 0x000000063040723c */ /* 0x044ff000000810c0 */
[----:B---3--:R-:W-:Y:S01]  /*191d0*/  HMMA.1688.F32.TF32 R36, R48, R30, R68 ;  /* 0x0000001e3024723c */ /* 0x008fe20000081044 */
[----:B------:R-:W-:Y:S04]  /*191e0*/  STL [R1+0x18d4], R0 ;  /* 0x0018d40001007387 */ /* 0x000fe80000100800 */
[----:B------:R-:W-:Y:S04]  /*191f0*/  STL [R1+0x18d0], R32 ;  /* 0x0018d02001007387 */ /* 0x000fe80000100800 */
[----:B------:R-:W-:Y:S06]  /*19200*/  STL [R1+0x18cc], R33 ;  /* 0x0018cc2101007387 */ /* 0x000fec0000100800 */
[----:B------:R-:W-:Y:S04]  /*19210*/  STL.64 [R1+0x2b0], R64 ;  /* 0x0002b04001007387 */ /* 0x000fe80000100a00 */
[----:B------:R-:W-:Y:S04]  /*19220*/  STL.64 [R1+0x2b8], R66 ;  /* 0x0002b84201007387 */ /* 0x000fe80000100a00 */
[----:B------:R-:W-:Y:S01]  /*19230*/  STL.64 [R1+0x2c0], R40 ;  /* 0x0002c02801007387 */ /* 0x000fe20000100a00 */
[----:B------:R-:W-:Y:S01]  /*19240*/  IMAD.MOV.U32 R113, RZ, RZ, R38 ;  /* 0x000000ffff717224 */ /* 0x000fe200078e0026 */
[----:B------:R-:W-:-:S02]  /*19250*/  MOV R112, R39 ;  /* 0x0000002700707202 */ /* 0x000fc40000000f00 */
[----:B------:R2:W-:Y:S04]  /*19260*/  STL.64 [R1+0x2c8], R42 ;  /* 0x0002c82a01007387 */ /* 0x0005e80000100a00 */
[----:B------:R3:W-:Y:S01]  /*19270*/  STL.64 [R1+0x5f0], R36 ;  /* 0x0005f02401007387 */ /* 0x0007e20000100a00 */
[C---:B--2---:R-:W-:Y:S08]  /*19280*/  HMMA.1688.F32.TF32 R40, R48.reuse, R26, R80 ;  /* 0x0000001a3028723c */ /* 0x044ff00000081050 */
[C---:B---3--:R-:W-:Y:S01]  /*19290*/  HMMA.1688.F32.TF32 R36, R48.reuse, R22, R96 ;  /* 0x000000163024723c */ /* 0x048fe20000081060 */
[----:B------:R-:W-:Y:S04]  /*192a0*/  STL [R1+0x1884], R112 ;  /* 0x0018847001007387 */ /* 0x000fe80000100800 */
[----:B------:R-:W-:Y:S03]  /*192b0*/  STL [R1+0x1880], R113 ;  /* 0x0018807101007387 */ /* 0x000fe60000100800 */
[C---:B------:R-:W-:Y:S01]  /*192c0*/  HMMA.1688.F32.TF32 R64, R48.reuse, R122, R168 ;  /* 0x0000007a3040723c */ /* 0x040fe200000810a8 */
[----:B------:R-:W-:Y:S04]  /*192d0*/  LDS R96, [R2+0x2300] ;  /* 0x0023000002607984 */ /* 0x000fe80000000800 */
[----:B------:R-:W-:Y:S04]  /*192e0*/  LDS R98, [R2+0x3300] ;  /* 0x0033000002627984 */ /* 0x000fe80000000800 */
[----:B------:R-:W-:Y:S04]  /*192f0*/  STL.64 [R1+0x650], R40 ;  /* 0x0006502801007387 */ /* 0x000fe80000100a00 */
[----:B------:R2:W-:Y:S04]  /*19300*/  STL.64 [R1+0x658], R42 ;  /* 0x0006582a01007387 */ /* 0x0005e80000100a00 */
[----:B------:R3:W-:Y:S04]  /*19310*/  STL.64 [R1+0x6c8], R38 ;  /* 0x0006c82601007387 */ /* 0x0007e80000100a00 */
[----:B------:R-:W4:Y:S04]  /*19320*/  LDL.LU R192, [R1+0x40] ;  /* 0x0000400001c07983 */ /* 0x000f280000300800 */
[----:B------:R-:W4:Y:S04]  /*19330*/  LDL.LU R193, [R1+0x44] ;  /* 0x0000440001c17983 */ /* 0x000f280000300800 */
[----:B------:R-:W4:Y:S04]  /*19340*/  LDL.LU R194, [R1+0x48] ;  /* 0x0000480001c27983 */ /* 0x000f280000300800 */
[----:B------:R-:W4:Y:S04]  /*19350*/  LDL.LU R195, [R1+0x4c] ;  /* 0x00004c0001c37983 */ /* 0x000f280000300800 */
[----:B------:R-:W1:Y:S04]  /*19360*/  LDL.LU R104, [R1+0x2d0] ;  /* 0x0002d00001687983 */ /* 0x000e680000300800 */
[----:B------:R-:W1:Y:S04]  /*19370*/  LDL.LU R105, [R1+0x2d4] ;  /* 0x0002d40001697983 */ /* 0x000e680000300800 */
[----:B------:R-:W1:Y:S04]  /*19380*/  LDL.LU R106, [R1+0x2d8] ;  /* 0x0002d800016a7983 */ /* 0x000e680000300800 */
[----:B------:R-:W1:Y:S04]  /*19390*/  LDL.LU R107, [R1+0x2dc] ;  /* 0x0002dc00016b7983 */ /* 0x000e680000300800 */
        /* <DEDUP_REMOVED lines=24> */
[----:B--2---:R-:W-:Y:S01]  /*19520*/  HMMA.1688.F32.TF32 R40, R48, R150, R200 ;  /* 0x000000963028723c */ /* 0x004fe200000810c8 */
[----:B------:R-:W-:-:S02]  /*19530*/  IMAD.MOV.U32 R120, RZ, RZ, R36 ;  /* 0x000000ffff787224 */ /* 0x000fc400078e0024 */
[----:B------:R-:W-:Y:S01]  /*19540*/  IMAD.MOV.U32 R121, RZ, RZ, R37 ;  /* 0x000000ffff797224 */ /* 0x000fe200078e0025 */
[----:B------:R-:W-:Y:S04]  /*19550*/  LDS R97, [R3+0x2300] ;  /* 0x0023000003617984 */ /* 0x000fe80000000800 */
[C---:B---3--:R-:W-:Y:S01]  /*19560*/  HMMA.1688.F32.TF32 R36, R48.reuse, R146, R204 ;  /* 0x000000923024723c */ /* 0x048fe200000810cc */
[----:B------:R-:W-:Y:S04]  /*19570*/  STL [R1+0x188c], R121 ;  /* 0x00188c7901007387 */ /* 0x000fe80000100800 */
[----:B------:R-:W-:Y:S04]  /*19580*/  STL [R1+0x1888], R120 ;  /* 0x0018887801007387 */ /* 0x000fe80000100800 */
[----:B------:R-:W-:Y:S06]  /*19590*/  LDS R99, [R3+0x3300] ;  /* 0x0033000003637984 */ /* 0x000fec0000000800 */
[----:B------:R-:W-:Y:S04]  /*195a0*/  STL.64 [R1+0x6f0], R40 ;  /* 0x0006f02801007387 */ /* 0x000fe80000100a00 */
[----:B------:R2:W-:Y:S04]  /*195b0*/  STL.64 [R1+0x6f8], R42 ;  /* 0x0006f82a01007387 */ /* 0x0005e80000100a00 */
[----:B------:R-:W-:Y:S04]  /*195c0*/  STL.64 [R1+0x800], R36 ;  /* 0x0008002401007387 */ /* 0x000fe80000100a00 */
[----:B------:R3:W-:Y:S01]  /*195d0*/  STL.64 [R1+0x808], R38 ;  /* 0x0008082601007387 */ /* 0x0007e20000100a00 */
[C---:B--2---:R-:W-:Y:S08]  /*195e0*/  HMMA.1688.F32.TF32 R40, R48.reuse, R118, R172 ;  /* 0x000000763028723c */ /* 0x044ff000000810ac */
[----:B---3--:R-:W-:Y:S01]  /*195f0*/  HMMA.1688.F32.TF32 R36, R48, R114, R212 ;  /* 0x000000723024723c */ /* 0x008fe200000810d4 */
[----:B------:R-:W-:Y:S04]  /*19600*/  STL.64 [R1+0x7e0], R64 ;  /* 0x0007e04001007387 */ /* 0x000fe80000100a00 */
[----:B------:R-:W-:Y:S04]  /*19610*/  STL.64 [R1+0x7e8], R66 ;  /* 0x0007e84201007387 */ /* 0x000fe80000100a00 */
[----:B------:R-:W-:Y:S04]  /*19620*/  LDS R64, [R2+0x2200] ;  /* 0x0022000002407984 */ /* 0x000fe80000000800 */
[----:B------:R-:W-:Y:S04]  /*19630*/  LDS R66, [R2+0x3200] ;  /* 0x0032000002427984 */ /* 0x000fe80000000800 */
[----:B------:R-:W-:Y:S04]  /*19640*/  STL.64 [R1+0x7c0], R40 ;  /* 0x0007c02801007387 */ /* 0x000fe80000100a00 */
[----:B------:R1:W-:Y:S04]  /*19650*/  STL.64 [R1+0x7c8], R42 ;  /* 0x0007c82a01007387 */ /* 0x0003e80000100a00 */
[----:B------:R-:W-:Y:S04]  /*19660*/  STL.64 [R1+0x7a0], R36 ;  /* 0x0007a02401007387 */ /* 0x000fe80000100a00 */
[----:B------:R2:W-:Y:S04]  /*19670*/  STL.64 [R1+0x7a8], R38 ;  /* 0x0007a82601007387 */ /* 0x0005e80000100a00 */
[----:B------:R-:W-:Y:S04]  /*19680*/  LDS R65, [R3+0x2200] ;  /* 0x0022000003417984 */ /* 0x000fe80000000800 */
[----:B------:R-:W3:Y:S04]  /*19690*/  LDS R67, [R3+0x3200] ;  /* 0x0032000003437984 */ /* 0x000ee80000000800 */
[----:B------:R-:W-:Y:S04]  /*196a0*/  LDS R172, [R2+0x2380] ;  /* 0x0023800002ac7984 */ /* 0x000fe80000000800 */
[----:B------:R-:W-:Y:S04]  /*196b0*/  LDS R174, [R2+0x3380] ;  /* 0x0033800002ae7984 */ /* 0x000fe80000000800 */
[----:B------:R-:W-:Y:S04]  /*196c0*/  LDS R173, [R3+0x2380] ;  /* 0x0023800003ad7984 */ /* 0x000fe80000000800 */
[----:B------:R-:W-:Y:S01]  /*196d0*/  LDS R175, [R3+0x3380] ;  /* 0x0033800003af7984 */ /* 0x000fe20000000800 */
[C---:B-1----:R-:W-:Y:S08]  /*196e0*/  HMMA.1688.F32.TF32 R40, R52.reuse, R126, R104 ;  /* 0x0000007e3428723c */ /* 0x042ff00000081068 */
[C---:B----4-:R-:W-:Y:S08]  /*196f0*/  HMMA.1688.F32.TF32 R212, R52.reuse, R134, R176 ;  /* 0x0000008634d4723c */ /* 0x050ff000000810b0 */
[C---:B------:R-:W-:Y:S08]  /*19700*/  HMMA.1688.F32.TF32 R48, R52.reuse, R130, R108 ;  /* 0x000000823430723c */ /* 0x040ff0000008106c */
[C---:B--2---:R-:W-:Y:S07]  /*19710*/  HMMA.1688.F32.TF32 R36, R52.reuse, R18, R100 ;  /* 0x000000123424723c */ /* 0x044fee0000081064 */
[----:B------:R-:W-:Y:S04]  /*19720*/  STL.64 [R1+0x1910], R214 ;  /* 0x001910d601007387 */ /* 0x000fe80000100a00 */
[----:B------:R-:W-:Y:S04]  /*19730*/  STL.64 [R1+0x1908], R212 ;  /* 0x001908d401007387 */ /* 0x000fe80000100a00 */
[----:B------:R-:W-:Y:S04]  /*19740*/  STL.64 [R1+0x18e0], R50 ;  /* 0x0018e03201007387 */ /* 0x000fe80000100a00 */
[----:B------:R-:W-:Y:S04]  /*19750*/  STL.64 [R1+0x18d8], R48 ;  /* 0x0018d83001007387 */ /* 0x000fe80000100a00 */
[----:B------:R-:W-:Y:S01]  /*19760*/  STL.64 [R1+0x18f0], R42 ;  /* 0x0018f02a01007387 */ /* 0x000fe20000100a00 */
[C---:B------:R-:W-:Y:S03]  /*19770*/  HMMA.1688.F32.TF32 R240, R52.reuse, R14, R240 ;  /* 0x0000000e34f0723c */ /* 0x040fe600000810f0 */
[----:B------:R1:W-:Y:S04]  /*19780*/  STL.64 [R1+0x18e8], R40 ;  /* 0x0018e82801007387 */ /* 0x0003e80000100a00 */
[----:B------:R-:W-:Y:S04]  /*19790*/  STL.64 [R1+0x1900], R38 ;  /* 0x0019002601007387 */ /* 0x000fe80000100a00 */
[----:B------:R2:W-:Y:S01]  /*197a0*/  STL.64 [R1+0x18f8], R36 ;  /* 0x0018f82401007387 */ /* 0x0005e20000100a00 */
[C---:B-1----:R-:W-:Y:S08]  /*197b0*/  HMMA.1688.F32.TF32 R40, R52.reuse, R34, R192 ;  /* 0x000000223428723c */ /* 0x042ff000000810c0 */
[C---:B--2---:R-:W-:Y:S08]  /*197c0*/  HMMA.1688.F32.TF32 R36, R52.reuse, R10, R88 ;  /* 0x0000000a3424723c */ /* 0x044ff00000081058 */
[----:B------:R-:W-:Y:S01]  /*197d0*/  HMMA.1688.F32.TF32 R48, R52, R6, R72 ;  /* 0x000000063430723c */ /* 0x000fe20000081048 */
[----:B------:R-:W-:Y:S04]  /*197e0*/  STL.64 [R1+0x1920], R242 ;  /* 0x001920f201007387 */ /* 0x000fe80000100a00 */
[----:B------:R-:W-:Y:S04]  /*197f0*/  STL.64 [R1+0x1918], R240 ;  /* 0x001918f001007387 */ /* 0x000fe80000100a00 */
[----:B------:R-:W-:Y:S04]  /*19800*/  LDS R72, [R2+0x2280] ;  /* 0x0022800002487984 */ /* 0x000fe80000000800 */
[----:B------:R-:W-:Y:S04]  /*19810*/  LDS R74, [R2+0x3280] ;  /* 0x00328000024a7984 */ /* 0x000fe80000000800 */
[----:B------:R1:W-:Y:S01]  /*19820*/  STL [R1+0x60], R36 ;  /* 0x0000602401007387 */ /* 0x0003e20000100800 */
[----:B------:R-:W-:-:S02]  /*19830*/  IMAD.MOV.U32 R0, RZ, RZ, R37 ;  /* 0x000000ffff007224 */ /* 0x000fc400078e0025 */
[----:B------:R-:W-:Y:S01]  /*19840*/  IMAD.MOV.U32 R32, RZ, RZ, R38 ;  /* 0x000000ffff207224 */ /* 0x000fe200078e0026 */
[----:B------:R-:W-:Y:S04]  /*19850*/  LDS R73, [R3+0x2280] ;  /* 0x0022800003497984 */ /* 0x000fe80000000800 */
[----:B------:R-:W-:Y:S04]  /*19860*/  STL.64 [R1+0xa0], R48 ;  /* 0x0000a03001007387 */ /* 0x000fe80000100a00 */
[----:B------:R-:W-:Y:S04]  /*19870*/  STL.64 [R1+0xa8], R50 ;  /* 0x0000a83201007387 */ /* 0x000fe80000100a00 */
[----:B------:R-:W-:Y:S04]  /*19880*/  STL.64 [R1+0x150], R40 ;  /* 0x0001502801007387 */ /* 0x000fe80000100a00 */
[----:B------:R2:W-:Y:S04]  /*19890*/  STL.64 [R1+0x158], R42 ;  /* 0x0001582a01007387 */ /* 0x0005e80000100a00 */
[----:B------:R-:W4:Y:S04]  /*198a0*/  LDL.LU R192, [R1+0x90] ;  /* 0x0000900001c07983 */ /* 0x000f280000300800 */
[----:B------:R-:W4:Y:S04]  /*198b0*/  LDL.LU R193, [R1+0x94] ;  /* 0x0000940001c17983 */ /* 0x000f280000300800 */
[----:B------:R-:W4:Y:S04]  /*198c0*/  LDL.LU R194, [R1+0x98] ;  /* 0x0000980001c27983 */ /* 0x000f280000300800 */
[----:B------:R-:W4:Y:S04]  /*198d0*/  LDL.LU R195, [R1+0x9c] ;  /* 0x00009c0001c37983 */ /* 0x000f280000300800 */
[----:B------:R-:W3:Y:S04]  /*198e0*/  LDL.LU R104, [R1+0x140] ;  /* 0x0001400001687983 */ /* 0x000ee80000300800 */
        /* <DEDUP_REMOVED lines=31> */
[----:B------:R-:W-:-:S02]  /*19ae0*/  IMAD.MOV.U32 R33, RZ, RZ, R39 ;  /* 0x000000ffff217224 */ /* 0x000fc400078e0027 */
[C---:B-1----:R-:W-:Y:S01]  /*19af0*/  HMMA.1688.F32.TF32 R36, R52.reuse, R30, R44 ;  /* 0x0000001e3424723c */ /* 0x042fe2000008102c */
[----:B------:R-:W1:Y:S11]  /*19b00*/  LDS R75, [R3+0x3280] ;  /* 0x00328000034b7984 */ /* 0x000e760000000800 */
[----:B------:R-:W-:Y:S11]  /*19b10*/  @!UPT UIADD3 URZ, URZ, URZ, URZ ;  /* 0x0000003f3f3ff290 */ /* 0x000ff6000fffe03f */
[----:B------:R-:W-:Y:S01]  /*19b20*/  @!UPT UIADD3 URZ, URZ, URZ, URZ ;  /* 0x0000003f3f3ff290 */ /* 0x000fe2000fffe03f */
[----:B------:R-:W-:Y:S02]  /*19b30*/  IMAD.MOV.U32 R121, RZ, RZ, R36 ;  /* 0x000000ffff797224 */ /* 0x000fe400078e0024 */
[----:B------:R-:W-:Y:S02]  /*19b40*/  IMAD.MOV.U32 R120, RZ, RZ, R37 ;  /* 0x000000ffff787224 */ /* 0x000fe400078e0025 */
[----:B------:R-:W-:Y:S02]  /*19b50*/  IMAD.MOV.U32 R112, RZ, RZ, R38 ;  /* 0x000000ffff707224 */ /* 0x000fe400078e0026 */
[----:B------:R-:W-:Y:S02]  /*19b60*/  IMAD.MOV.U32 R113, RZ, RZ, R39 ;  /* 0x000000ffff717224 */ /* 0x000fe400078e0027 */
[C---:B------:R-:W-:Y:S01]  /*19b70*/  HMMA.1688.F32.TF32 R36, R52.reuse, R26, R56 ;  /* 0x0000001a3424723c */ /* 0x040fe20000081038 */
[----:B------:R-:W-:Y:S04]  /*19b80*/  STL [R1+0x189c], R120 ;  /* 0x00189c7801007387 */ /* 0x000fe80000100800 */
[----:B------:R-:W-:Y:S03]  /*19b90*/  STL [R1+0x1898], R121 ;  /* 0x0018987901007387 */ /* 0x000fe60000100800 */
[C---:B------:R-:W-:Y:S01]  /*19ba0*/  HMMA.1688.F32.TF32 R44, R52.reuse, R22, R60 ;  /* 0x00000016342c723c */ /* 0x040fe2000008103c */
[----:B------:R-:W-:Y:S04]  /*19bb0*/  STL [R1+0x1894], R112 ;  /* 0x0018947001007387 */ /* 0x000fe80000100800 */
[----:B------:R-:W-:Y:S03]  /*19bc0*/  STL [R1+0x1890], R113 ;  /* 0x0018907101007387 */ /* 0x000fe60000100800 */
[C---:B--2---:R-:W-:Y:S07]  /*19bd0*/  HMMA.1688.F32.TF32 R40, R52.reuse, R150, R184 ;  /* 0x000000963428723c */ /* 0x044fee00000810b8 */
[----:B------:R-:W-:Y:S04]  /*19be0*/  STL.64 [R1+0x530], R36 ;  /* 0x0005302401007387 */ /* 0x000fe80000100a00 */
[----:B------:R2:W-:Y:S02]  /*19bf0*/  STL.64 [R1+0x538], R38 ;  /* 0x0005382601007387 */ /* 0x0005e40000100a00 */
[C---:B--2---:R-:W-:Y:S02]  /*19c00*/  HMMA.1688.F32.TF32 R36, R52.reuse, R146, R208 ;  /* 0x000000923424723c */ /* 0x044fe400000810d0 */
[----:B------:R-:W-:Y:S04]  /*19c10*/  STL.64 [R1+0x5b0], R44 ;  /* 0x0005b02c01007387 */ /* 0x000fe80000100a00 */
[----:B------:R2:W-:Y:S04]  /*19c20*/  STL.64 [R1+0x5b8], R46 ;  /* 0x0005b82e01007387 */ /* 0x0005e80000100a00 */
[----:B------:R-:W-:Y:S04]  /*19c30*/  STL.64 [R1+0x620], R40 ;  /* 0x0006202801007387 */ /* 0x000fe80000100a00 */
[----:B------:R1:W-:Y:S01]  /*19c40*/  STL.64 [R1+0x628], R42 ;  /* 0x0006282a01007387 */ /* 0x0003e20000100a00 */
[C---:B--2---:R-:W-:Y:S08]  /*19c50*/  HMMA.1688.F32.TF32 R44, R52.reuse, R122, R216 ;  /* 0x0000007a342c723c */ /* 0x044ff000000810d8 */
[----:B------:R-:W-:Y:S01]  /*19c60*/  STL.64 [R1+0x770], R36 ;  /* 0x0007702401007387 */ /* 0x000fe20000100a00 */
[C---:B-1----:R-:W-:Y:S03]  /*19c70*/  HMMA.1688.F32.TF32 R40, R52.reuse, R118, R220 ;  /* 0x000000763428723c */ /* 0x042fe600000810dc */
[----:B------:R1:W-:Y:S05]  /*19c80*/  STL.64 [R1+0x778], R38 ;  /* 0x0007782601007387 */ /* 0x0003ea0000100a00 */
[----:B-1----:R-:W-:Y:S06]  /*19c90*/  HMMA.1688.F32.TF32 R36, R52, R114, R228 ;  /* 0x000000723424723c */ /* 0x002fec00000810e4 */
[----:B------:R-:W-:Y:S04]  /*19ca0*/  STL.64 [R1+0x760], R44 ;  /* 0x0007602c01007387 */ /* 0x000fe80000100a00 */
[----:B------:R1:W-:Y:S05]  /*19cb0*/  STL.64 [R1+0x768], R46 ;  /* 0x0007682e01007387 */ /* 0x0003ea0000100a00 */
[----:B------:R-:W-:Y:S04]  /*19cc0*/  STL.64 [R1+0x750], R40 ;  /* 0x0007502801007387 */ /* 0x000fe80000100a00 */
[----:B------:R-:W-:Y:S04]  /*19cd0*/  STL.64 [R1+0x758], R42 ;  /* 0x0007582a01007387 */ /* 0x000fe80000100a00 */
[----:B------:R-:W-:Y:S04]  /*19ce0*/  STL.64 [R1+0x740], R36 ;  /* 0x0007402401007387 */ /* 0x000fe80000100a00 */
[----:B------:R2:W-:Y:S01]  /*19cf0*/  STL.64 [R1+0x748], R38 ;  /* 0x0007482601007387 */ /* 0x0005e20000100a00 */
[C---:B---3--:R-:W-:Y:S08]  /*19d00*/  HMMA.1688.F32.TF32 R76, R64.reuse, R126, R76 ;  /* 0x0000007e404c723c */ /* 0x048ff0000008104c */
[C---:B----4-:R-:W-:Y:S08]  /*19d10*/  HMMA.1688.F32.TF32 R88, R64.reuse, R134, R88 ;  /* 0x000000864058723c */ /* 0x050ff00000081058 */
[C---:B------:R-:W-:Y:S08]  /*19d20*/  HMMA.1688.F32.TF32 R80, R64.reuse, R130, R92 ;  /* 0x000000824050723c */ /* 0x040ff0000008105c */
[C---:B-1----:R-:W-:Y:S07]  /*19d30*/  HMMA.1688.F32.TF32 R44, R64.reuse, R18, R196 ;  /* 0x00000012402c723c */ /* 0x042fee00000810c4 */
[----:B------:R-:W-:Y:S04]  /*19d40*/  STL.64 [R1+0x1930], R90 ;  /* 0x0019305a01007387 */ /* 0x000fe80000100a00 */
[----:B------:R-:W-:Y:S04]  /*19d50*/  STL.64 [R1+0x1928], R88 ;  /* 0x0019285801007387 */ /* 0x000fe80000100a00 */
[----:B------:R-:W-:Y:S04]  /*19d60*/  STL.64 [R1+0x1950], R82 ;  /* 0x0019505201007387 */ /* 0x000fe80000100a00 */
[----:B------:R-:W-:Y:S01]  /*19d70*/  STL.64 [R1+0x1948], R80 ;  /* 0x0019485001007387 */ /* 0x000fe20000100a00 */
[----:B--2---:R-:W-:Y:S03]  /*19d80*/  HMMA.1688.F32.TF32 R36, R64, R34, R100 ;  /* 0x000000224024723c */ /* 0x004fe60000081064 */
[----:B------:R-:W-:Y:S04]  /*19d90*/  STL.64 [R1+0x1960], R78 ;  /* 0x0019604e01007387 */ /* 0x000fe80000100a00 */
[----:B------:R-:W-:Y:S04]  /*19da0*/  STL.64 [R1+0x1958], R76 ;  /* 0x0019584c01007387 */ /* 0x000fe80000100a00 */
[----:B------:R-:W-:Y:S04]  /*19db0*/  STL.64 [R1+0x1970], R46 ;  /* 0x0019702e01007387 */ /* 0x000fe80000100a00 */
[----:B------:R-:W-:Y:S08]  /*19dc0*/  STL.64 [R1+0x1968], R44 ;  /* 0x0019682c01007387 */ /* 0x000ff00000100a00 */
[----:B------:R-:W-:Y:S01]  /*19dd0*/  STL.64 [R1+0x50], R36 ;  /* 0x0000502401007387 */ /* 0x000fe20000100a00 */
[----:B------:R-:W-:-:S03]  /*19de0*/  IMAD.MOV.U32 R252, RZ, RZ, R39 ;  /* 0x000000fffffc7224 */ /* 0x000fc600078e0027 */
[----:B------:R1:W-:Y:S02]  /*19df0*/  STL [R1+0x58], R38 ;  /* 0x0000582601007387 */ /* 0x0003e40000100800 */
[C---:B-1----:R-:W-:Y:S11]  /*19e00*/  HMMA.1688.F32.TF32 R36, R64.reuse, R30, R192 ;  /* 0x0000001e4024723c */ /* 0x042ff600000810c0 */
[----:B------:R-:W-:Y:S11]  /*19e10*/  @!UPT UIADD3 URZ, URZ, URZ, URZ ;  /* 0x0000003f3f3ff290 */ /* 0x000ff6000fffe03f */
[----:B------:R-:W-:Y:S01]  /*19e20*/  @!UPT UIADD3 URZ, URZ, URZ, URZ ;  /* 0x0000003f3f3ff290 */ /* 0x000fe2000fffe03f */
[----:B------:R1:W-:Y:S04]  /*19e30*/  STL.64 [R1+0x148], R38 ;  /* 0x0001482601007387 */ /* 0x0003e80000100a00 */
[----:B------:R-:W2:Y:S04]  /*19e40*/  LDL.LU R192, [R1+0x230] ;  /* 0x0002300001c07983 */ /* 0x000ea80000300800 */
[----:B------:R-:W2:Y:S04]  /*19e50*/  LDL.LU R193, [R1+0x234] ;  /* 0x0002340001c17983 */ /* 0x000ea80000300800 */
[----:B------:R-:W2:Y:S04]  /*19e60*/  LDL.LU R194, [R1+0x238] ;  /* 0x0002380001c27983 */ /* 0x000ea80000300800 */
[----:B------:R-:W2:Y:S04]  /*19e70*/  LDL.LU R195, [R1+0x23c] ;  /* 0x00023c0001c37983 */ /* 0x000ea80000300800 */
[----:B------:R-:W3:Y:S04]  /*19e80*/  LDL.LU R100, [R1+0x290] ;  /* 0x0002900001647983 */ /* 0x000ee80000300800 */
[----:B------:R-:W3:Y:S04]  /*19e90*/  LDL.LU R101, [R1+0x294] ;  /* 0x0002940001657983 */ /* 0x000ee80000300800 */
[----:B------:R-:W3:Y:S04]  /*19ea0*/  LDL.LU R102, [R1+0x298] ;  /* 0x0002980001667983 */ /* 0x000ee80000300800 */
[----:B------:R-:W3:Y:S04]  /*19eb0*/  LDL.LU R103, [R1+0x29c] ;  /* 0x00029c0001677983 */ /* 0x000ee80000300800 */
[----:B------:R-:W1:Y:S04]  /*19ec0*/  LDL.LU R152, [R1+0x30] ;  /* 0x0000300001987983 */ /* 0x000e680000300800 */
[----:B------:R-:W1:Y:S04]  /*19ed0*/  LDL.LU R153, [R1+0x34] ;  /* 0x0000340001997983 */ /* 0x000e680000300800 */
[----:B------:R-:W1:Y:S04]  /*19ee0*/  LDL.LU R154, [R1+0x38] ;  /* 0x00003800019a7983 */ /* 0x000e680000300800 */
[----:B------:R-:W1:Y:S01]  /*19ef0*/  LDL.LU R155, [R1+0x3c] ;  /* 0x00003c00019b7983 */ /* 0x000e620000300800 */
[C---:B------:R-:W-:Y:S03]  /*19f00*/  HMMA.1688.F32.TF32 R228, R64.reuse, R6, R104 ;  /* 0x0000000640e4723c */ /* 0x040fe60000081068 */
[----:B------:R-:W4:Y:S04]  /*19f10*/  LDL.LU R104, [R1+0x310] ;  /* 0x0003100001687983 */ /* 0x000f280000300800 */
[----:B------:R-:W4:Y:S01]  /*19f20*/  LDL.LU R105, [R1+0x314] ;  /* 0x0003140001697983 */ /* 0x000f220000300800 */
[C---:B------:R-:W-:Y:S03]  /*19f30*/  HMMA.1688.F32.TF32 R52, R64.reuse, R14, R176 ;  /* 0x0000000e4034723c */ /* 0x040fe600000810b0 */
[----:B------:R-:W4:Y:S04]  /*19f40*/  LDL.LU R106, [R1+0x318] ;  /* 0x00031800016a7983 */ /* 0x000f280000300800 */
[----:B------:R-:W4:Y:S04]  /*19f50*/  LDL.LU R107, [R1+0x31c] ;  /* 0x00031c00016b7983 */ /* 0x000f280000300800 */
[----:B------:R-:W2:Y:S04]  /*19f60*/  LDL.LU R176, [R1+0x3f0] ;  /* 0x0003f00001b07983 */ /* 0x000ea80000300800 */
        /* <DEDUP_REMOVED lines=14> */
[----:B------:R-:W2:Y:S01]  /*1a050*/  LDL.LU R95, [R1+0x49c] ;  /* 0x00049c00015f7983 */ /* 0x000ea20000300800 */
[----:B------:R-:W-:Y:S03]  /*1a060*/  HMMA.1688.F32.TF32 R56, R64, R10, R108 ;  /* 0x0000000a4038723c */ /* 0x000fe6000008106c */
        /* <DEDUP_REMOVED lines=8> */
[----:B------:R-:W-:-:S02]  /*1a0f0*/  IMAD.MOV.U32 R112, RZ, RZ, R36 ;  /* 0x000000ffff707224 */ /* 0x000fc400078e0024 */
[----:B------:R-:W-:-:S05]  /*1a100*/  IMAD.MOV.U32 R113, RZ, RZ, R37 ;  /* 0x000000ffff717224 */ /* 0x000fca00078e0025 */
[----:B------:R-:W-:Y:S04]  /*1a110*/  STL [R1+0x18a4], R113 ;  /* 0x0018a47101007387 */ /* 0x000fe80000100800 */
[----:B------:R-:W-:Y:S01]  /*1a120*/  STL [R1+0x18a0], R112 ;  /* 0x0018a07001007387 */ /* 0x000fe20000100800 */
[C---:B------:R-:W-:Y:S08]  /*1a130*/  HMMA.1688.F32.TF32 R40, R64.reuse, R150, R188 ;  /* 0x000000964028723c */ /* 0x040ff000000810bc */
[C---:B------:R-:W-:Y:S08]  /*1a140*/  HMMA.1688.F32.TF32 R44, R64.reuse, R122, R232 ;  /* 0x0000007a402c723c */ /* 0x040ff000000810e8 */
[C---:B-1----:R-:W-:Y:S11]  /*1a150*/  HMMA.1688.F32.TF32 R36, R64.reuse, R26, R152 ;  /* 0x0000001a4024723c */ /* 0x042ff60000081098 */
[----:B------:R-:W-:Y:S11]  /*1a160*/  @!UPT UIADD3 URZ, URZ, URZ, URZ ;  /* 0x0000003f3f3ff290 */ /* 0x000ff6000fffe03f */
[----:B------:R-:W-:Y:S01]  /*1a170*/  @!UPT UIADD3 URZ, URZ, URZ, URZ ;  /* 0x0000003f3f3ff290 */ /* 0x000fe2000fffe03f */
[----:B------:R1:W-:Y:S01]  /*1a180*/  STL.64 [R1+0x190], R36 ;  /* 0x0001902401007387 */ /* 0x0003e20000100a00 */
[----:B------:R-:W-:Y:S02]  /*1a190*/  IMAD.MOV.U32 R120, RZ, RZ, R38 ;  /* 0x000000ffff787224 */ /* 0x000fe400078e0026 */
[----:B------:R-:W-:Y:S02]  /*1a1a0*/  IMAD.MOV.U32 R121, RZ, RZ, R39 ;  /* 0x000000ffff797224 */ /* 0x000fe400078e0027 */
[C---:B-1----:R-:W-:Y:S01]  /*1a1b0*/  HMMA.1688.F32.TF32 R36, R64.reuse, R22, R84 ;  /* 0x000000164024723c */ /* 0x042fe20000081054 */
[----:B------:R-:W-:Y:S04]  /*1a1c0*/  STL [R1+0x18ac], R120 ;  /* 0x0018ac7801007387 */ /* 0x000fe80000100800 */
[----:B------:R-:W-:Y:S11]  /*1a1d0*/  STL [R1+0x18a8], R121 ;  /* 0x0018a87901007387 */ /* 0x000ff60000100800 */
[----:B------:R-:W-:Y:S07]  /*1a1e0*/  @!UPT UIADD3 URZ, URZ, URZ, URZ ;  /* 0x0000003f3f3ff290 */ /* 0x000fee000fffe03f */
[----:B------:R-:W-:Y:S01]  /*1a1f0*/  STL [R1+0x2a0], R36 ;  /* 0x0002a02401007387 */ /* 0x000fe20000100800 */
[----:B------:R-:W-:Y:S02]  /*1a200*/  IMAD.MOV.U32 R117, RZ, RZ, R37 ;  /* 0x000000ffff757224 */ /* 0x000fe400078e0025 */
[----:B------:R-:W-:Y:S01]  /*1a210*/  IMAD.MOV.U32 R116, RZ, RZ, R38 ;  /* 0x000000ffff747224 */ /* 0x000fe200078e0026 */
[----:B------:R1:W-:Y:S02]  /*1a220*/  STL [R1+0x2ac], R39 ;  /* 0x0002ac2701007387 */ /* 0x0003e40000100800 */
[C---:B-1----:R-:W-:Y:S02]  /*1a230*/  HMMA.1688.F32.TF32 R36, R64.reuse, R146, R224 ;  /* 0x000000924024723c */ /* 0x042fe400000810e0 */
[----:B------:R-:W-:Y:S04]  /*1a240*/  STL [R1+0x18bc], R117 ;  /* 0x0018bc7501007387 */ /* 0x000fe80000100800 */
[----:B------:R-:W-:Y:S04]  /*1a250*/  STL [R1+0x18b8], R116 ;  /* 0x0018b87401007387 */ /* 0x000fe80000100800 */
[----:B------:R-:W-:Y:S04]  /*1a260*/  STL.64 [R1+0x400], R40 ;  /* 0x0004002801007387 */ /* 0x000fe80000100a00 */
[----:B------:R1:W-:Y:S09]  /*1a270*/  STL.64 [R1+0x408], R42 ;  /* 0x0004082a01007387 */ /* 0x0003f20000100a00 */
[----:B------:R-:W-:Y:S01]  /*1a280*/  STL.64 [R1+0x6b0], R36 ;  /* 0x0006b02401007387 */ /* 0x000fe20000100a00 */
[C---:B-1----:R-:W-:Y:S03]  /*1a290*/  HMMA.1688.F32.TF32 R40, R64.reuse, R118, R236 ;  /* 0x000000764028723c */ /* 0x042fe600000810ec */
[----:B------:R1:W-:Y:S05]  /*1a2a0*/  STL.64 [R1+0x6b8], R38 ;  /* 0x0006b82601007387 */ /* 0x0003ea0000100a00 */
[----:B-1----:R-:W-:Y:S01]  /*1a2b0*/  HMMA.1688.F32.TF32 R36, R64, R114, R136 ;  /* 0x000000724024723c */ /* 0x002fe20000081088 */
[----:B------:R-:W-:Y:S04]  /*1a2c0*/  STL.64 [R1+0x6a0], R44 ;  /* 0x0006a02c01007387 */ /* 0x000fe80000100a00 */
[----:B------:R-:W-:Y:S10]  /*1a2d0*/  STL.64 [R1+0x6a8], R46 ;  /* 0x0006a82e01007387 */ /* 0x000ff40000100a00 */
[----:B------:R1:W-:Y:S01]  /*1a2e0*/  STL.64 [R1+0x690], R40 ;  /* 0x0006902801007387 */ /* 0x0003e20000100a00 */
[C---:B--2---:R-:W-:Y:S03]  /*1a2f0*/  HMMA.1688.F32.TF32 R232, R72.reuse, R30, R192 ;  /* 0x0000001e48e8723c */ /* 0x044fe600000810c0 */
[----:B------:R2:W-:Y:S05]  /*1a300*/  STL.64 [R1+0x698], R42 ;  /* 0x0006982a01007387 */ /* 0x0005ea0000100a00 */
[C---:B------:R-:W-:Y:S01]  /*1a310*/  HMMA.1688.F32.TF32 R136, R72.reuse, R126, R92 ;  /* 0x0000007e4888723c */ /* 0x040fe2000008105c */
[----:B------:R-:W-:Y:S04]  /*1a320*/  STL.64 [R1+0x670], R36 ;  /* 0x0006702401007387 */ /* 0x000fe80000100a00 */
[----:B------:R1:W-:Y:S03]  /*1a330*/  STL.64 [R1+0x678], R38 ;  /* 0x0006782601007387 */ /* 0x0003e60000100a00 */
[C---:B------:R-:W-:Y:S01]  /*1a340*/  HMMA.1688.F32.TF32 R92, R72.reuse, R10, R108 ;  /* 0x0000000a485c723c */ /* 0x040fe2000008106c */
[----:B------:R-:W4:Y:S04]  /*1a350*/  LDL.LU R192, [R1+0x360] ;  /* 0x0003600001c07983 */ /* 0x000f280000300800 */
[----:B------:R-:W4:Y:S04]  /*1a360*/  LDL.LU R193, [R1+0x364] ;  /* 0x0003640001c17983 */ /* 0x000f280000300800 */
[----:B------:R-:W4:Y:S04]  /*1a370*/  LDL.LU R194, [R1+0x368] ;  /* 0x0003680001c27983 */ /* 0x000f280000300800 */
[----:B------:R-:W4:Y:S01]  /*1a380*/  LDL.LU R195, [R1+0x36c] ;  /* 0x00036c0001c37983 */ /* 0x000f220000300800 */
[C---:B------:R-:W-:Y:S03]  /*1a390*/  HMMA.1688.F32.TF32 R168, R72.reuse, R18, R196 ;  /* 0x0000001248a8723c */ /* 0x040fe600000810c4 */
        /* <DEDUP_REMOVED lines=8> */
[C---:B---3--:R-:W-:Y:S03]  /*1a420*/  HMMA.1688.F32.TF32 R68, R72.reuse, R34, R100 ;  /* 0x000000224844723c */ /* 0x048fe60000081064 */
        /* <DEDUP_REMOVED lines=16> */
[----:B-1----:R-:W3:Y:S04]  /*1a530*/  LDL.LU R40, [R1+0x1b0] ;  /* 0x0001b00001287983 */ /* 0x002ee80000300800 */
[----:B------:R-:W3:Y:S04]  /*1a540*/  LDL.LU R41, [R1+0x1b4] ;  /* 0x0001b40001297983 */ /* 0x000ee80000300800 */
[----:B--2---:R-:W3:Y:S04]  /*1a550*/  LDL.LU R42, [R1+0x1b8] ;  /* 0x0001b800012a7983 */ /* 0x004ee80000300800 */
[----:B------:R-:W3:Y:S04]  /*1a560*/  LDL.LU R43, [R1+0x1bc] ;  /* 0x0001bc00012b7983 */ /* 0x000ee80000300800 */
[----:B------:R-:W2:Y:S04]  /*1a570*/  LDL.LU R200, [R1] ;  /* 0x0000000001c87983 */ /* 0x000ea80000300800 */
        /* <DEDUP_REMOVED lines=17> */
[----:B------:R-:W2:Y:S01]  /*1a690*/  LDL.LU R165, [R1+0x5c4] ;  /* 0x0005c40001a57983 */ /* 0x000ea20000300800 */
[C---:B------:R-:W-:Y:S03]  /*1a6a0*/  HMMA.1688.F32.TF32 R84, R72.reuse, R14, R176 ;  /* 0x0000000e4854723c */ /* 0x040fe600000810b0 */
[----:B------:R-:W2:Y:S04]  /*1a6b0*/  LDL.LU R166, [R1+0x5c8] ;  /* 0x0005c80001a67983 */ /* 0x000ea80000300800 */
[----:B------:R-:W2:Y:S01]  /*1a6c0*/  LDL.LU R167, [R1+0x5cc] ;  /* 0x0005cc0001a77983 */ /* 0x000ea20000300800 */
[C---:B----4-:R-:W-:Y:S03]  /*1a6d0*/  HMMA.1688.F32.TF32 R60, R72.reuse, R6, R104 ;  /* 0x00000006483c723c */ /* 0x050fe60000081068 */
        /* <DEDUP_REMOVED lines=8> */
[----:B------:R-:W-:Y:S04]  /*1a760*/  STL [R1+0x1874], R232 ;  /* 0x001874e801007387 */ /* 0x000fe80000100800 */
[----:B------:R-:W-:Y:S04]  /*1a770*/  STL [R1+0x1870], R233 ;  /* 0x001870e901007387 */ /* 0x000fe80000100800 */
[----:B------:R-:W-:Y:S04]  /*1a780*/  STL [R1+0x186c], R234 ;  /* 0x00186cea01007387 */ /* 0x000fe80000100800 */
[----:B------:R-:W-:Y:S01]  /*1a790*/  STL [R1+0x1868], R235 ;  /* 0x001868eb01007387 */ /* 0x000fe20000100800 */
[C---:B------:R-:W-:Y:S08]  /*1a7a0*/  HMMA.1688.F32.TF32 R160, R72.reuse, R134, R160 ;  /* 0x0000008648a0723c */ /* 0x040ff000000810a0 */
[C---:B---3--:R-:W-:Y:S11]  /*1a7b0*/  HMMA.1688.F32.TF32 R36, R72.reuse, R26, R40 ;  /* 0x0000001a4824723c */ /* 0x048ff60000081028 */
[----:B------:R-:W-:Y:S11]  /*1a7c0*/  @!UPT UIADD3 URZ, URZ, URZ, URZ ;  /* 0x0000003f3f3ff290 */ /* 0x000ff6000fffe03f */
[----:B------:R-:W-:Y:S02]  /*1a7d0*/  @!UPT UIADD3 URZ, URZ, URZ, URZ ;  /* 0x0000003f3f3ff290 */ /* 0x000fe4000fffe03f */
[----:B------:R-:W-:Y:S01]  /*1a7e0*/  IMAD.MOV.U32 R120, RZ, RZ, R36 ;  /* 0x000000ffff787224 */ /* 0x000fe200078e0024 */
[----:B------:R-:W-:Y:S01]  /*1a7f0*/  MOV R113, R38 ;  /* 0x0000002600717202 */ /* 0x000fe20000000f00 */
[----:B------:R-:W-:Y:S02]  /*1a800*/  IMAD.MOV.U32 R121, RZ, RZ, R37 ;  /* 0x000000ffff797224 */ /* 0x000fe400078e0025 */
[----:B------:R-:W-:Y:S02]  /*1a810*/  IMAD.MOV.U32 R112, RZ, RZ, R39 ;  /* 0x000000ffff707224 */ /* 0x000fe400078e0027 */
[----:B--2---:R-:W-:Y:S01]  /*1a820*/  HMMA.1688.F32.TF32 R36, R72, R22, R48 ;  /* 0x000000164824723c */ /* 0x004fe20000081030 */
[----:B------:R-:W-:Y:S04]  /*1a830*/  STL [R1+0x18c8], R113 ;  /* 0x0018c87101007387 */ /* 0x000fe80000100800 */
[----:B------:R-:W-:Y:S04]  /*1a840*/  STL [R1+0x18c4], R121 ;  /* 0x0018c47901007387 */ /* 0x000fe80000100800 */
[----:B------:R-:W-:Y:S11]  /*1a850*/  STL [R1+0x18c0], R120 ;  /* 0x0018c07801007387 */ /* 0x000ff60000100800 */
[----:B------:R-:W-:Y:S03]  /*1a860*/  @!UPT UIADD3 URZ, URZ, URZ, URZ ;  /* 0x0000003f3f3ff290 */ /* 0x000fe6000fffe03f */
[----:B------:R-:W-:Y:S01]  /*1a870*/  STL [R1+0x164], R37 ;  /* 0x0001642501007387 */ /* 0x000fe20000100800 */
[----:B------:R-:W-:-:S03]  /*1a880*/  IMAD.MOV.U32 R116, RZ, RZ, R36 ;  /* 0x000000ffff747224 */ /* 0x000fc600078e0024 */
[----:B------:R1:W-:Y:S02]  /*1a890*/  STL.64 [R1+0x168], R38 ;  /* 0x0001682601007387 */ /* 0x0003e40000100a00 */
[C---:B-1----:R-:W-:Y:S08]  /*1a8a0*/  HMMA.1688.F32.TF32 R36, R72.reuse, R150, R212 ;  /* 0x000000964824723c */ /* 0x042ff000000810d4 */
[C---:B------:R-:W-:Y:S08]  /*1a8b0*/  HMMA.1688.F32.TF32 R44, R72.reuse, R146, R204 ;  /* 0x00000092482c723c */ /* 0x040ff000000810cc */
[----:B------:R-:W-:Y:S08]  /*1a8c0*/  HMMA.1688.F32.TF32 R40, R72, R122, R200 ;  /* 0x0000007a4828723c */ /* 0x000ff000000810c8 */
[----:B------:R-:W-:-:S02]  /*1a8d0*/  IMAD.MOV.U32 R113, RZ, RZ, R36 ;  /* 0x000000ffff717224 */ /* 0x000fc400078e0024 */
[----:B------:R-:W-:Y:S02]  /*1a8e0*/  IMAD.MOV.U32 R121, RZ, RZ, R37 ;  /* 0x000000ffff797224 */ /* 0x000fe400078e0025 */
[----:B------:R-:W-:Y:S02]  /*1a8f0*/  IMAD.MOV.U32 R120, RZ, RZ, R38 ;  /* 0x000000ffff787224 */ /* 0x000fe400078e0026 */
[----:B------:R-:W-:Y:S02]  /*1a900*/  IMAD.MOV.U32 R117, RZ, RZ, R39 ;  /* 0x000000ffff757224 */ /* 0x000fe400078e0027 */
[----:B------:R-:W-:Y:S01]  /*1a910*/  HMMA.1688.F32.TF32 R36, R72, R118, R248 ;  /* 0x000000764824723c */ /* 0x000fe200000810f8 */
[----:B------:R-:W-:Y:S04]  /*1a920*/  STL.64 [R1+0x5e0], R44 ;  /* 0x0005e02c01007387 */ /* 0x000fe80000100a00 */
[----:B------:R-:W-:Y:S04]  /*1a930*/  STL.64 [R1+0x5e8], R46 ;  /* 0x0005e82e01007387 */ /* 0x000fe80000100a00 */
[----:B------:R-:W-:Y:S04]  /*1a940*/  STL.64 [R1+0x5d0], R40 ;  /* 0x0005d02801007387 */ /* 0x000fe80000100a00 */
[----:B------:R-:W-:Y:S10]  /*1a950*/  STL.64 [R1+0x5d8], R42 ;  /* 0x0005d82a01007387 */ /* 0x000ff40000100a00 */
[----:B------:R1:W-:Y:S01]  /*1a960*/  STL.64 [R1+0x520], R36 ;  /* 0x0005202401007387 */ /* 0x0003e20000100a00 */
[----:B------:R-:W-:-:S02]  /*1a970*/  IMAD.MOV.U32 R145, RZ, RZ, R38 ;  /* 0x000000ffff917224 */ /* 0x000fc400078e0026 */
[----:B------:R-:W-:Y:S02]  /*1a980*/  IMAD.MOV.U32 R144, RZ, RZ, R39 ;  /* 0x000000ffff907224 */ /* 0x000fe400078e0027 */
[----:B-1----:R-:W-:Y:S01]  /*1a990*/  HMMA.1688.F32.TF32 R36, R72, R114, R244 ;  /* 0x000000724824723c */ /* 0x002fe200000810f4 */
[----:B------:R-:W-:Y:S02]  /*1a9a0*/  IMAD.MOV.U32 R214, RZ, RZ, R148 ;  /* 0x000000ffffd67224 */ /* 0x000fe400078e0094 */
[----:B------:R-:W-:Y:S02]  /*1a9b0*/  IMAD.MOV.U32 R215, RZ, RZ, R149 ;  /* 0x000000ffffd77224 */ /* 0x000fe400078e0095 */
[----:B------:R-:W-:Y:S02]  /*1a9c0*/  IMAD.MOV.U32 R48, RZ, RZ, R128 ;  /* 0x000000ffff307224 */ /* 0x000fe400078e0080 */
[----:B------:R-:W-:Y:S02]  /*1a9d0*/  IMAD.MOV.U32 R49, RZ, RZ, R129 ;  /* 0x000000ffff317224 */ /* 0x000fe400078e0081 */
[----:B------:R-:W-:-:S02]  /*1a9e0*/  IMAD.MOV.U32 R50, RZ, RZ, R132 ;  /* 0x000000ffff327224 */ /* 0x000fc400078e0084 */
[----:B------:R-:W-:Y:S11]  /*1a9f0*/  IMAD.MOV.U32 R51, RZ, RZ, R133 ;  /* 0x000000ffff337224 */ /* 0x000ff600078e0085 */
[----:B------:R-:W-:Y:S01]  /*1aa00*/  @!UPT UIADD3 URZ, URZ, URZ, URZ ;  /* 0x0000003f3f3ff290 */ /* 0x000fe2000fffe03f */
[----:B------:R-:W-:Y:S04]  /*1aa10*/  STL.64 [R1+0x4f0], R36 ;  /* 0x0004f02401007387 */ /* 0x000fe80000100a00 */
[----:B------:R-:W-:Y:S04]  /*1aa20*/  STL.64 [R1+0x4f8], R38 ;  /* 0x0004f82601007387 */ /* 0x000fe80000100a00 */
[----:B------:R-:W2:Y:S04]  /*1aa30*/  LDL.LU R212, [R1+0x390] ;  /* 0x0003900001d47983 */ /* 0x000ea80000300800 */
[----:B------:R-:W2:Y:S04]  /*1aa40*/  LDL.LU R213, [R1+0x394] ;  /* 0x0003940001d57983 */ /* 0x000ea80000300800 */
[----:B------:R-:W3:Y:S04]  /*1aa50*/  LDL.LU R148, [R1+0x198c] ;  /* 0x00198c0001947983 */ /* 0x000ee80000300800 */
        /* <DEDUP_REMOVED lines=79> */
[----:B------:R-:W-:Y:S01]  /*1af50*/  IMAD.MOV.U32 R206, RZ, RZ, R28 ;  /* 0x000000ffffce7224 */ /* 0x000fe200078e001c */
[C---:B--2---:R-:W-:Y:S08]  /*1af60*/  HMMA.1688.F32.TF32 R248, R96.reuse, R118, R248 ;  /* 0x0000007660f8723c */ /* 0x044ff000000810f8 */
[C---:B---3--:R-:W-:Y:S08]  /*1af70*/  HMMA.1688.F32.TF32 R244, R96.reuse, R22, R232 ;  /* 0x0000001660f4723c */ /* 0x048ff000000810e8 */
[C---:B----4-:R-:W-:Y:S08]  /*1af80*/  HMMA.1688.F32.TF32 R44, R96.reuse, R150, R44 ;  /* 0x00000096602c723c */ /* 0x050ff0000008102c */
[C---:B------:R-:W-:Y:S08]  /*1af90*/  HMMA.1688.F32.TF32 R80, R96.reuse, R122, R80 ;  /* 0x0000007a6050723c */ /* 0x040ff00000081050 */
[----:B------:R-:W-:Y:S01]  /*1afa0*/  HMMA.1688.F32.TF32 R76, R96, R146, R76 ;  /* 0x00000092604c723c */ /* 0x000fe2000008104c */
[----:B------:R-:W-:-:S02]  /*1afb0*/  IMAD.MOV.U32 R232, RZ, RZ, R244 ;  /* 0x000000ffffe87224 */ /* 0x000fc400078e00f4 */
[----:B------:R-:W-:Y:S02]  /*1afc0*/  IMAD.MOV.U32 R233, RZ, RZ, R245 ;  /* 0x000000ffffe97224 */ /* 0x000fe400078e00f5 */
[----:B------:R-:W-:Y:S02]  /*1afd0*/  IMAD.MOV.U32 R234, RZ, RZ, R246 ;  /* 0x000000ffffea7224 */ /* 0x000fe400078e00f6 */
[----:B------:R-:W-:Y:S02]  /*1afe0*/  IMAD.MOV.U32 R235, RZ, RZ, R247 ;  /* 0x000000ffffeb7224 */ /* 0x000fe400078e00f7 */
[----:B------:R-:W-:Y:S02]  /*1aff0*/  IMAD.MOV.U32 R245, RZ, RZ, R46 ;  /* 0x000000fffff57224 */ /* 0x000fe400078e002e */
[----:B------:R-:W-:Y:S02]  /*1b000*/  IMAD.MOV.U32 R244, RZ, RZ, R47 ;  /* 0x000000fffff47224 */ /* 0x000fe400078e002f */
[----:B------:R-:W-:Y:S01]  /*1b010*/  IMAD.MOV.U32 R247, RZ, RZ, R44 ;  /* 0x000000fffff77224 */ /* 0x000fe200078e002c */
[----:B------:R-:W2:Y:S01]  /*1b020*/  LDL.LU.64 R46, [R1+0x1970] ;  /* 0x00197000012e7983 */ /* 0x000ea20000300a00 */
[----:B------:R-:W-:-:S03]  /*1b030*/  IMAD.MOV.U32 R246, RZ, RZ, R45 ;  /* 0x000000fffff67224 */ /* 0x000fc600078e002d */
[----:B------:R-:W2:Y:S05]  /*1b040*/  LDL.LU.64 R44, [R1+0x1968] ;  /* 0x00196800012c7983 */ /* 0x000eaa0000300a00 */
[----:B------:R-:W-:Y:S04]  /*1b050*/  STL.64 [R1+0x1b0], R76 ;  /* 0x0001b04c01007387 */ /* 0x000fe80000100a00 */
[----:B------:R1:W-:Y:S04]  /*1b060*/  STL.64 [R1+0x1b8], R78 ;  /* 0x0001b84e01007387 */ /* 0x0003e80000100a00 */
[----:B-1----:R-:W3:Y:S04]  /*1b070*/  LDL.LU.64 R78, [R1+0x1960] ;  /* 0x00196000014e7983 */ /* 0x002ee80000300a00 */
[----:B------:R-:W3:Y:S04]  /*1b080*/  LDL.LU.64 R76, [R1+0x1958] ;  /* 0x00195800014c7983 */ /* 0x000ee80000300a00 */
[----:B------:R-:W-:Y:S04]  /*1b090*/  STL.64 [R1+0x4e0], R80 ;  /* 0x0004e05001007387 */ /* 0x000fe80000100a00 */
[----:B------:R1:W-:Y:S04]  /*1b0a0*/  STL.64 [R1+0x4e8], R82 ;  /* 0x0004e85201007387 */ /* 0x0003e80000100a00 */
[----:B-1----:R-:W4:Y:S04]  /*1b0b0*/  LDL.LU.64 R82, [R1+0x1950] ;  /* 0x0019500001527983 */ /* 0x002f280000300a00 */
[----:B------:R-:W4:Y:S04]  /*1b0c0*/  LDL.LU.64 R80, [R1+0x1948] ;  /* 0x0019480001507983 */ /* 0x000f280000300a00 */
[----:B------:R1:W-:Y:S04]  /*1b0d0*/  STL.64 [R1+0x470], R248 ;  /* 0x000470f801007387 */ /* 0x0003e80000100a00 */
[----:B------:R1:W-:Y:S04]  /*1b0e0*/  STL.64 [R1+0x478], R250 ;  /* 0x000478fa01007387 */ /* 0x0003e80000100a00 */
[----:B------:R-:W2:Y:S01]  /*1b0f0*/  LDL R28, [R1+0x1164] ;  /* 0x00116400011c7983 */ /* 0x000ea20000100800 */
[----:B------:R-:W-:Y:S01]  /*1b100*/  IMAD.MOV.U32 R36, RZ, RZ, R133 ;  /* 0x000000ffff247224 */ /* 0x000fe200078e0085 */
[----:B------:R-:W-:Y:S01]  /*1b110*/  MOV R38, R129 ;  /* 0x0000008100267202 */ /* 0x000fe20000000f00 */
[----:B------:R-:W-:-:S02]  /*1b120*/  IMAD.MOV.U32 R37, RZ, RZ, R132 ;  /* 0x000000ffff257224 */ /* 0x000fc400078e0084 */
[----:B------:R-:W-:Y:S02]  /*1b130*/  IMAD.MOV.U32 R39, RZ, RZ, R128 ;  /* 0x000000ffff277224 */ /* 0x000fe400078e0080 */
[----:B------:R-:W-:Y:S02]  /*1b140*/  IMAD.MOV.U32 R42, RZ, RZ, R149 ;  /* 0x000000ffff2a7224 */ /* 0x000fe400078e0095 */
[----:B------:R-:W-:Y:S01]  /*1b150*/  IMAD.MOV.U32 R43, RZ, RZ, R148 ;  /* 0x000000ffff2b7224 */ /* 0x000fe200078e0094 */
[C---:B------:R-:W-:Y:S08]  /*1b160*/  HMMA.1688.F32.TF32 R164, R96.reuse, R134, R164 ;  /* 0x0000008660a4723c */ /* 0x040ff000000810a4 */
[C---:B------:R-:W-:Y:S08]  /*1b170*/  HMMA.1688.F32.TF32 R176, R96.reuse, R130, R176 ;  /* 0x0000008260b0723c */ /* 0x040ff000000810b0 */
[C---:B------:R-:W-:Y:S08]  /*1b180*/  HMMA.1688.F32.TF32 R140, R96.reuse, R126, R140 ;  /* 0x0000007e608c723c */ /* 0x040ff0000008108c */
[C---:B------:R-:W-:Y:S08]  /*1b190*/  HMMA.1688.F32.TF32 R152, R96.reuse, R18, R152 ;  /* 0x000000126098723c */ /* 0x040ff00000081098 */
[C---:B------:R-:W-:Y:S08]  /*1b1a0*/  HMMA.1688.F32.TF32 R100, R96.reuse, R14, R100 ;  /* 0x0000000e6064723c */ /* 0x040ff00000081064 */
[C---:B------:R-:W-:Y:S08]  /*1b1b0*/  HMMA.1688.F32.TF32 R104, R96.reuse, R10, R104 ;  /* 0x0000000a6068723c */ /* 0x040ff00000081068 */
[----:B------:R-:W-:Y:S01]  /*1b1c0*/  HMMA.1688.F32.TF32 R96, R96, R114, R236 ;  /* 0x000000726060723c */ /* 0x000fe200000810ec */
[----:B------:R-:W-:-:S02]  /*1b1d0*/  IMAD.MOV.U32 R204, RZ, RZ, R125 ;  /* 0x000000ffffcc7224 */ /* 0x000fc400078e007d */
[----:B------:R-:W-:Y:S02]  /*1b1e0*/  IMAD.MOV.U32 R205, RZ, RZ, R124 ;  /* 0x000000ffffcd7224 */ /* 0x000fe400078e007c */
[----:B------:R-:W-:-:S03]  /*1b1f0*/  IMAD.MOV.U32 R207, RZ, RZ, R4 ;  /* 0x000000ffffcf7224 */ /* 0x000fc600078e0004 */
[C---:B------:R-:W-:Y:S01]  /*1b200*/  HMMA.1688.F32.TF32 R48, R172.reuse, R122, R48 ;  /* 0x0000007aac30723c */ /* 0x040fe20000081030 */
[----:B-1----:R-:W-:Y:S02]  /*1b210*/  IMAD.MOV.U32 R248, RZ, RZ, R5 ;  /* 0x000000fffff87224 */ /* 0x002fe400078e0005 */
[----:B------:R-:W-:Y:S02]  /*1b220*/  IMAD.MOV.U32 R249, RZ, RZ, R9 ;  /* 0x000000fffff97224 */ /* 0x000fe400078e0009 */
[----:B------:R-:W-:Y:S01]  /*1b230*/  IMAD.MOV.U32 R250, RZ, RZ, R12 ;  /* 0x000000fffffa7224 */ /* 0x000fe200078e000c */
[----:B------:R-:W-:Y:S01]  /*1b240*/  MOV R251, R8 ;  /* 0x0000000800fb7202 */ /* 0x000fe20000000f00 */
[----:B------:R-:W-:Y:S01]  /*1b250*/  LDS R236, [R2+0x4200] ;  /* 0x0042000002ec7984 */ /* 0x000fe20000000800 */
[C---:B------:R-:W-:Y:S03]  /*1b260*/  HMMA.1688.F32.TF32 R148, R172.reuse, R150, R36 ;  /* 0x00000096ac94723c */ /* 0x040fe60000081024 */
[----:B------:R-:W-:Y:S04]  /*1b270*/  LDS R238, [R2+0x5200] ;  /* 0x0052000002ee7984 */ /* 0x000fe80000000800 */
[----:B------:R-:W-:Y:S01]  /*1b280*/  LDS R237, [R3+0x4200] ;  /* 0x0042000003ed7984 */ /* 0x000fe20000000800 */
[C---:B------:R-:W-:Y:S03]  /*1b290*/  HMMA.1688.F32.TF32 R36, R172.reuse, R146, R40 ;  /* 0x00000092ac24723c */ /* 0x040fe60000081028 */
[----:B------:R-:W-:Y:S04]  /*1b2a0*/  STL.64 [R1+0x460], R96 ;  /* 0x0004606001007387 */ /* 0x000fe80000100a00 */
[----:B------:R-:W-:Y:S01]  /*1b2b0*/  STL.64 [R1+0x468], R98 ;  /* 0x0004686201007387 */ /* 0x000fe20000100a00 */
[C---:B------:R-:W-:Y:S03]  /*1b2c0*/  HMMA.1688.F32.TF32 R40, R172.reuse, R118, R212 ;  /* 0x00000076ac28723c */ /* 0x040fe600000810d4 */
[----:B------:R-:W-:Y:S11]  /*1b2d0*/  LDS R239, [R3+0x5200] ;  /* 0x0052000003ef7984 */ /* 0x000ff60000000800 */
[----:B------:R-:W-:Y:S01]  /*1b2e0*/  @!UPT UIADD3 URZ, URZ, URZ, URZ ;  /* 0x0000003f3f3ff290 */ /* 0x000fe2000fffe03f */
[----:B------:R-:W-:Y:S04]  /*1b2f0*/  STL.64 [R1+0x2f0], R36 ;  /* 0x0002f02401007387 */ /* 0x000fe80000100a00 */
[----:B------:R1:W-:Y:S02]  /*1b300*/  STL.64 [R1+0x2f8], R38 ;  /* 0x0002f82601007387 */ /* 0x0003e40000100a00 */
[C---:B-1----:R-:W-:Y:S02]  /*1b310*/  HMMA.1688.F32.TF32 R36, R172.reuse, R114, R204 ;  /* 0x00000072ac24723c */ /* 0x042fe400000810cc */
[----:B------:R-:W-:Y:S04]  /*1b320*/  STL.64 [R1+0x2e0], R48 ;  /* 0x0002e03001007387 */ /* 0x000fe80000100a00 */
[----:B------:R-:W-:Y:S04]  /*1b330*/  STL.64 [R1+0x2e8], R50 ;  /* 0x0002e83201007387 */ /* 0x000fe80000100a00 */
[----:B------:R1:W-:Y:S04]  /*1b340*/  STL.64 [R1+0x2d0], R40 ;  /* 0x0002d02801007387 */ /* 0x0003e80000100a00 */
[----:B------:R1:W-:Y:S01]  /*1b350*/  STL.64 [R1+0x2d8], R42 ;  /* 0x0002d82a01007387 */ /* 0x0003e20000100a00 */
[----:B------:R-:W-:Y:S01]  /*1b360*/  IMAD.U32 R4, RZ, RZ, UR4 ;  /* 0x00000004ff047e24 */ /* 0x000fe2000f8e00ff */
[C---:B------:R-:W-:Y:S02]  /*1b370*/  HMMA.1688.F32.TF32 R196, R172.reuse, R126, R196 ;  /* 0x0000007eacc4723c */ /* 0x040fe400000810c4 */
[----:B------:R-:W-:Y:S04]  /*1b380*/  LDS R204, [R2+0x4100] ;  /* 0x0041000002cc7984 */ /* 0x000fe80000000800 */
[----:B------:R-:W-:Y:S04]  /*1b390*/  LDS R206, [R2+0x5100] ;  /* 0x0051000002ce7984 */ /* 0x000fe80000000800 */
[----:B------:R1:W-:Y:S04]  /*1b3a0*/  STL.64 [R1+0x260], R36 ;  /* 0x0002602401007387 */ /* 0x0003e80000100a00 */
[----:B------:R1:W-:Y:S04]  /*1b3b0*/  STL.64 [R1+0x268], R38 ;  /* 0x0002682601007387 */ /* 0x0003e80000100a00 */
[----:B------:R-:W3:Y:S04]  /*1b3c0*/  LDL.LU R5, [R1+0x1944] ;  /* 0x0019440001057983 */ /* 0x000ee80000300800 */
[----:B------:R-:W3:Y:S04]  /*1b3d0*/  LDL.LU R9, [R1+0x1940] ;  /* 0x0019400001097983 */ /* 0x000ee80000300800 */
[----:B------:R-:W3:Y:S01]  /*1b3e0*/  LDL.LU R12, [R1+0x193c] ;  /* 0x00193c00010c7983 */ /* 0x000ee20000300800 */
[C---:B------:R-:W-:Y:S03]  /*1b3f0*/  HMMA.1688.F32.TF32 R184, R172.reuse, R130, R184 ;  /* 0x00000082acb8723c */ /* 0x040fe600000810b8 */
[----:B------:R-:W-:Y:S04]  /*1b400*/  LDS R205, [R3+0x4100] ;  /* 0x0041000003cd7984 */ /* 0x000fe80000000800 */
[----:B------:R-:W-:Y:S01]  /*1b410*/  LDS R207, [R3+0x5100] ;  /* 0x0051000003cf7984 */ /* 0x000fe20000000800 */
[----:B--2---:R-:W-:Y:S01]  /*1b420*/  IMAD R28, R4, 0x10000, R28 ;  /* 0x00010000041c7824 */ /* 0x004fe200078e021c */
[C---:B------:R-:W-:Y:S08]  /*1b430*/  HMMA.1688.F32.TF32 R124, R172.reuse, R26, R208 ;  /* 0x0000001aac7c723c */ /* 0x040ff000000810d0 */
[C---:B------:R-:W-:Y:S01]  /*1b440*/  HMMA.1688.F32.TF32 R180, R172.reuse, R134, R180 ;  /* 0x00000086acb4723c */ /* 0x040fe200000810b4 */
[----:B------:R-:W-:Y:S04]  /*1b450*/  STL [R1+0x910], R28 ;  /* 0x0009101c01007387 */ /* 0x000fe80000100800 */
[----:B------:R-:W2:Y:S03]  /*1b460*/  LDL.LU R8, [R1+0x1938] ;  /* 0x0019380001087983 */ /* 0x000ea60000300800 */
[C---:B------:R-:W-:Y:S08]  /*1b470*/  HMMA.1688.F32.TF32 R128, R172.reuse, R6, R88 ;  /* 0x00000006ac80723c */ /* 0x040ff00000081058 */
[C---:B------:R-:W-:Y:S08]  /*1b480*/  HMMA.1688.F32.TF32 R200, R172.reuse, R18, R200 ;  /* 0x00000012acc8723c */ /* 0x040ff000000810c8 */
[C---:B------:R-:W-:Y:S08]  /*1b490*/  HMMA.1688.F32.TF32 R192, R172.reuse, R10, R192 ;  /* 0x0000000aacc0723c */ /* 0x040ff000000810c0 */
[C---:B------:R-:W-:Y:S08]  /*1b4a0*/  HMMA.1688.F32.TF32 R108, R172.reuse, R34, R108 ;  /* 0x00000022ac6c723c */ /* 0x040ff0000008106c */
[----:B------:R-:W-:Y:S01]  /*1b4b0*/  HMMA.1688.F32.TF32 R96, R172, R30, R220 ;  /* 0x0000001eac60723c */ /* 0x000fe200000810dc */
[----:B------:R-:W-:Y:S01]  /*1b4c0*/  IMAD.MOV.U32 R212, RZ, RZ, R29 ;  /* 0x000000ffffd47224 */ /* 0x000fe200078e001d */
[----:B-1----:R-:W4:Y:S01]  /*1b4d0*/  LDL.LU R40, [R1+0x120] ;  /* 0x0001200001287983 */ /* 0x002f220000300800 */
[----:B------:R-:W-:-:S02]  /*1b4e0*/  IMAD.MOV.U32 R213, RZ, RZ, R25 ;  /* 0x000000ffffd57224 */ /* 0x000fc400078e0019 */
[----:B------:R-:W-:Y:S01]  /*1b4f0*/  IMAD.MOV.U32 R214, RZ, RZ, R24 ;  /* 0x000000ffffd67224 */ /* 0x000fe200078e0018 */
[----:B------:R-:W4:Y:S02]  /*1b500*/  LDL.LU R41, [R1+0x124] ;  /* 0x0001240001297983 */ /* 0x000f240000300800 */
[C---:B------:R-:W-:Y:S01]  /*1b510*/  HMMA.1688.F32.TF32 R208, R172.reuse, R22, R240 ;  /* 0x00000016acd0723c */ /* 0x040fe200000810f0 */
[----:B------:R-:W-:Y:S01]  /*1b520*/  IMAD.MOV.U32 R215, RZ, RZ, R21 ;  /* 0x000000ffffd77224 */ /* 0x000fe200078e0015 */
[----:B------:R-:W4:Y:S04]  /*1b530*/  LDL.LU R42, [R1+0x128] ;  /* 0x00012800012a7983 */ /* 0x000f280000300800 */
[----:B------:R-:W4:Y:S01]  /*1b540*/  LDL.LU R43, [R1+0x12c] ;  /* 0x00012c00012b7983 */ /* 0x000f220000300800 */
[----:B------:R-:W-:Y:S01]  /*1b550*/  IMAD.MOV.U32 R243, RZ, RZ, R13 ;  /* 0x000000fffff37224 */ /* 0x000fe200078e000d */
[----:B------:R-:W-:Y:S02]  /*1b560*/  HMMA.1688.F32.TF32 R132, R172, R14, R188 ;  /* 0x0000000eac84723c */ /* 0x000fe400000810bc */
        /* <DEDUP_REMOVED lines=8> */
[----:B------:R-:W-:-:S02]  /*1b5f0*/  IMAD.MOV.U32 R240, RZ, RZ, R20 ;  /* 0x000000fffff07224 */ /* 0x000fc400078e0014 */
[----:B------:R-:W-:Y:S01]  /*1b600*/  IMAD.MOV.U32 R241, RZ, RZ, R17 ;  /* 0x000000fffff17224 */ /* 0x000fe200078e0011 */
[----:B------:R-:W4:Y:S01]  /*1b610*/  LDL.LU R36, [R1+0x4c0] ;  /* 0x0004c00001247983 */ /* 0x000f220000300800 */
[----:B------:R-:W-:-:S03]  /*1b620*/  IMAD.MOV.U32 R242, RZ, RZ, R16 ;  /* 0x000000fffff27224 */ /* 0x000fc600078e0010 */
[----:B------:R-:W4:Y:S04]  /*1b630*/  LDL.LU R37, [R1+0x4c4] ;  /* 0x0004c40001257983 */ /* 0x000f280000300800 */
[----:B------:R-:W4:Y:S04]  /*1b640*/  LDL.LU R38, [R1+0x4c8] ;  /* 0x0004c80001267983 */ /* 0x000f280000300800 */
[----:B------:R-:W4:Y:S04]  /*1b650*/  LDL.LU R39, [R1+0x4cc] ;  /* 0x0004cc0001277983 */ /* 0x000f280000300800 */
[----:B------:R-:W4:Y:S04]  /*1b660*/  LDL.LU R48, [R1+0x80] ;  /* 0x0000800001307983 */ /* 0x000f280000300800 */
[----:B------:R-:W4:Y:S04]  /*1b670*/  LDL.LU R49, [R1+0x84] ;  /* 0x0000840001317983 */ /* 0x000f280000300800 */
[----:B------:R-:W4:Y:S04]  /*1b680*/  LDL.LU R50, [R1+0x88] ;  /* 0x0000880001327983 */ /* 0x000f280000300800 */
[----:B------:R-:W4:Y:S04]  /*1b690*/  LDL.LU R51, [R1+0x8c] ;  /* 0x00008c0001337983 */ /* 0x000f280000300800 */
[----:B------:R-:W-:Y:S04]  /*1b6a0*/  LDS R220, [R2+0x4180] ;  /* 0x0041800002dc7984 */ /* 0x000fe80000000800 */
[----:B------:R-:W-:Y:S04]  /*1b6b0*/  LDS R222, [R2+0x5180] ;  /* 0x0051800002de7984 */ /* 0x000fe80000000800 */
[----:B------:R-:W-:Y:S04]  /*1b6c0*/  LDS R221, [R3+0x4180] ;  /* 0x0041800003dd7984 */ /* 0x000fe80000000800 */
[----:B------:R-:W-:Y:S04]  /*1b6d0*/  LDS R223, [R3+0x5180] ;  /* 0x0051800003df7984 */ /* 0x000fe80000000800 */
[----:B------:R-:W-:Y:S04]  /*1b6e0*/  LDS R4, [R2+0x4280] ;  /* 0x0042800002047984 */ /* 0x000fe80000000800 */
[----:B------:R-:W-:Y:S04]  /*1b6f0*/  LDS R6, [R2+0x5280] ;  /* 0x0052800002067984 */ /* 0x000fe80000000800 */
[----:B------:R-:W-:Y:S01]  /*1b700*/  LDS R7, [R3+0x5280] ;  /* 0x0052800003077984 */ /* 0x000fe20000000800 */
[----:B---3--:R-:W-:-:S03]  /*1b710*/  IMAD.MOV.U32 R88, RZ, RZ, R12 ;  /* 0x000000ffff587224 */ /* 0x008fc600078e000c */
[----:B------:R-:W-:Y:S04]  /*1b720*/  LDS R10, [R2+0x5300] ;  /* 0x00530000020a7984 */ /* 0x000fe80000000800 */
[----:B------:R-:W1:Y:S01]  /*1b730*/  LDSM.16.M88.4 R12, [R28+0x20000] ;  /* 0x020000001c0c783b */ /* 0x000e620000000200 */
[----:B------:R-:W-:Y:S02]  /*1b740*/  IMAD.MOV.U32 R89, RZ, RZ, R9 ;  /* 0x000000ffff597224 */ /* 0x000fe400078e0009 */
[----:B------:R-:W-:Y:S01]  /*1b750*/  IMAD.MOV.U32 R91, RZ, RZ, R5 ;  /* 0x000000ffff5b7224 */ /* 0x000fe200078e0005 */
[----:B------:R-:W-:Y:S04]  /*1b760*/  LDS R9, [R3+0x4300] ;  /* 0x0043000003097984 */ /* 0x000fe80000000800 */
[----:B------:R-:W3:Y:S04]  /*1b770*/  LDS R5, [R3+0x4280] ;  /* 0x0042800003057984 */ /* 0x000ee80000000800 */
[----:B------:R-:W-:Y:S04]  /*1b780*/  LDS R11, [R3+0x5300] ;  /* 0x00530000030b7984 */ /* 0x000fe80000000800 */
[----:B------:R-:W-:Y:S04]  /*1b790*/  LDS R16, [R2+0x4380] ;  /* 0x0043800002107984 */ /* 0x000fe80000000800 */
[----:B------:R-:W-:Y:S04]  /*1b7a0*/  LDS R18, [R2+0x5380] ;  /* 0x0053800002127984 */ /* 0x000fe80000000800 */
[----:B------:R-:W-:Y:S04]  /*1b7b0*/  LDS R17, [R3+0x4380] ;  /* 0x0043800003117984 */ /* 0x000fe80000000800 */
[----:B------:R-:W-:Y:S04]  /*1b7c0*/  LDS R19, [R3+0x5380] ;  /* 0x0053800003137984 */ /* 0x000fe80000000800 */
[----:B------:R-:W-:Y:S04]  /*1b7d0*/  LDSM.16.M88.4 R20, [R28+0x21000] ;  /* 0x021000001c14783b */ /* 0x000fe80000000200 */
[----:B------:R-:W-:Y:S01]  /*1b7e0*/  LDSM.16.M88.4 R24, [R28+0x22000] ;  /* 0x022000001c18783b */ /* 0x000fe20000000200 */
[-C--:B-1----:R-:W-:Y:S03]  /*1b7f0*/  HMMA.1688.F32.TF32 R240, R188, R12.reuse, R240 ;  /* 0x0000000cbcf0723c */ /* 0x082fe600000810f0 */
[----:B------:R-:W-:Y:S05]  /*1b800*/  LDSM.16.M88.4 R28, [R28+0x23000] ;  /* 0x023000001c1c783b */ /* 0x000fea0000000200 */
[----:B------:R-:W-:Y:S01]  /*1b810*/  HMMA.1688.F32.TF32 R212, R204, R12, R212 ;  /* 0x0000000cccd4723c */ /* 0x000fe200000810d4 */
[----:B--2---:R-:W-:-:S02]  /*1b820*/  IMAD.MOV.U32 R90, RZ, RZ, R8 ;  /* 0x000000ffff5a7224 */ /* 0x004fc400078e0008 */
[----:B------:R-:W1:Y:S05]  /*1b830*/  LDS R8, [R2+0x4300] ;  /* 0x0043000002087984 */ /* 0x000e6a0000000800 */
[-C--:B------:R-:W-:Y:S11]  /*1b840*/  HMMA.1688.F32.TF32 R88, R172, R12.reuse, R88 ;  /* 0x0000000cac58723c */ /* 0x080ff60000081058 */
[----:B------:R-:W-:Y:S11]  /*1b850*/  @!UPT UIADD3 URZ, URZ, URZ, URZ ;  /* 0x0000003f3f3ff290 */ /* 0x000ff6000fffe03f */
[----:B------:R-:W-:Y:S01]  /*1b860*/  @!UPT UIADD3 URZ, URZ, URZ, URZ ;  /* 0x0000003f3f3ff290 */ /* 0x000fe2000fffe03f */
[----:B------:R-:W-:Y:S04]  /*1b870*/  STL.64 [R1+0x350], R88 ;  /* 0x0003505801007387 */ /* 0x000fe80000100a00 */
[----:B------:R2:W-:Y:S04]  /*1b880*/  STL.64 [R1+0x358], R90 ;  /* 0x0003585a01007387 */ /* 0x0005e80000100a00 */
[----:B--2---:R-:W2:Y:S04]  /*1b890*/  LDL.LU.64 R90, [R1+0x1930] ;  /* 0x00193000015a7983 */ /* 0x004ea80000300a00 */
[----:B------:R-:W2:Y:S04]  /*1b8a0*/  LDL.LU.64 R88, [R1+0x1928] ;  /* 0x0019280001587983 */ /* 0x000ea80000300a00 */
[----:B------:R-:W-:Y:S04]  /*1b8b0*/  STL.64 [R1+0x340], R240 ;  /* 0x000340f001007387 */ /* 0x000fe80000100a00 */
[----:B------:R1:W-:Y:S04]  /*1b8c0*/  STL.64 [R1+0x348], R242 ;  /* 0x000348f201007387 */ /* 0x0003e80000100a00 */
[----:B-1----:R-:W2:Y:S04]  /*1b8d0*/  LDL.LU.64 R242, [R1+0x1920] ;  /* 0x0019200001f27983 */ /* 0x002ea80000300a00 */
[----:B------:R-:W2:Y:S04]  /*1b8e0*/  LDL.LU.64 R240, [R1+0x1918] ;  /* 0x0019180001f07983 */ /* 0x000ea80000300a00 */
[----:B------:R-:W-:Y:S04]  /*1b8f0*/  STL.64 [R1+0x390], R212 ;  /* 0x000390d401007387 */ /* 0x000fe80000100a00 */
[----:B------:R1:W-:Y:S04]  /*1b900*/  STL.64 [R1+0x398], R214 ;  /* 0x000398d601007387 */ /* 0x0003e80000100a00 */
[----:B-1----:R-:W2:Y:S04]  /*1b910*/  LDL.LU.64 R214, [R1+0x1910] ;  /* 0x0019100001d67983 */ /* 0x002ea80000300a00 */
[----:B------:R-:W2:Y:S01]  /*1b920*/  LDL.LU.64 R212, [R1+0x1908] ;  /* 0x0019080001d47983 */ /* 0x000ea20000300a00 */
[-C--:B---3--:R-:W-:Y:S08]  /*1b930*/  HMMA.1688.F32.TF32 R160, R4, R12.reuse, R160 ;  /* 0x0000000c04a0723c */ /* 0x088ff000000810a0 */
[-C--:B------:R-:W-:Y:S08]  /*1b940*/  HMMA.1688.F32.TF32 R164, R8, R12.reuse, R164 ;  /* 0x0000000c08a4723c */ /* 0x080ff000000810a4 */
[----:B------:R-:W-:Y:S08]  /*1b950*/  HMMA.1688.F32.TF32 R180, R16, R12, R180 ;  /* 0x0000000c10b4723c */ /* 0x000ff000000810b4 */
[-C--:B----4-:R-:W-:Y:S08]  /*1b960*/  HMMA.1688.F32.TF32 R36, R172, R20.reuse, R36 ;  /* 0x00000014ac24723c */ /* 0x090ff00000081024 */
[-C--:B------:R-:W-:Y:S08]  /*1b970*/  HMMA.1688.F32.TF32 R40, R188, R20.reuse, R40 ;  /* 0x00000014bc28723c */ /* 0x080ff00000081028 */
[----:B------:R-:W-:Y:S08]  /*1b980*/  HMMA.1688.F32.TF32 R48, R204, R20, R48 ;  /* 0x00000014cc30723c */ /* 0x000ff00000081030 */
[-C--:B--2---:R-:W-:Y:S08]  /*1b990*/  HMMA.1688.F32.TF32 R88, R236, R12.reuse, R88 ;  /* 0x0000000cec58723c */ /* 0x084ff00000081058 */
[----:B------:R-:W-:Y:S11]  /*1b9a0*/  HMMA.1688.F32.TF32 R212, R220, R12, R212 ;  /* 0x0000000cdcd4723c */ /* 0x000ff600000810d4 */
[----:B------:R-:W-:Y:S11]  /*1b9b0*/  @!UPT UIADD3 URZ, URZ, URZ, URZ ;  /* 0x0000003f3f3ff290 */ /* 0x000ff6000fffe03f */
[----:B------:R-:W-:Y:S01]  /*1b9c0*/  @!UPT UIADD3 URZ, URZ, URZ, URZ ;  /* 0x0000003f3f3ff290 */ /* 0x000fe2000fffe03f */
[----:B------:R1:W-:Y:S04]  /*1b9d0*/  STL.64 [R1+0x3d0], R212 ;  /* 0x0003d0d401007387 */ /* 0x0003e80000100a00 */
[----:B------:R2:W-:Y:S04]  /*1b9e0*/  STL.64 [R1+0x3d8], R214 ;  /* 0x0003d8d601007387 */ /* 0x0005e80000100a00 */
[----:B-1----:R-:W3:Y:S04]  /*1b9f0*/  LDL.LU R212, [R1+0x130] ;  /* 0x0001300001d47983 */ /* 0x002ee80000300800 */
[----:B------:R-:W3:Y:S04]  /*1ba00*/  LDL.LU R213, [R1+0x134] ;  /* 0x0001340001d57983 */ /* 0x000ee80000300800 */
[----:B--2---:R-:W3:Y:S04]  /*1ba10*/  LDL.LU R214, [R1+0x138] ;  /* 0x0001380001d67983 */ /* 0x004ee80000300800 */
[----:B------:R-:W3:Y:S04]  /*1ba20*/  LDL.LU R215, [R1+0x13c] ;  /* 0x00013c0001d77983 */ /* 0x000ee80000300800 */
[----:B------:R1:W-:Y:S04]  /*1ba30*/  STL.64 [R1+0x540], R88 ;  /* 0x0005405801007387 */ /* 0x0003e80000100a00 */
[----:B------:R2:W-:Y:S04]  /*1ba40*/  STL.64 [R1+0x548], R90 ;  /* 0x0005485a01007387 */ /* 0x0005e80000100a00 */
[----:B-1----:R-:W4:Y:S04]  /*1ba50*/  LDL.LU R88, [R1+0x560] ;  /* 0x0005600001587983 */ /* 0x002f280000300800 */
[----:B------:R-:W4:Y:S04]  /*1ba60*/  LDL.LU R89, [R1+0x564] ;  /* 0x0005640001597983 */ /* 0x000f280000300800 */
[----:B--2---:R-:W4:Y:S04]  /*1ba70*/  LDL.LU R90, [R1+0x568] ;  /* 0x00056800015a7983 */ /* 0x004f280000300800 */
[----:B------:R-:W4:Y:S04]  /*1ba80*/  LDL.LU R91, [R1+0x56c] ;  /* 0x00056c00015b7983 */ /* 0x000f280000300800 */
        /* <DEDUP_REMOVED lines=14> */
[----:B-1----:R-:W4:Y:S04]  /*1bb70*/  LDL.LU R180, [R1+0x500] ;  /* 0x0005000001b47983 */ /* 0x002f280000300800 */
[----:B------:R-:W4:Y:S04]  /*1bb80*/  LDL.LU R181, [R1+0x504] ;  /* 0x0005040001b57983 */ /* 0x000f280000300800 */
[----:B--2---:R-:W4:Y:S04]  /*1bb90*/  LDL.LU R182, [R1+0x508] ;  /* 0x0005080001b67983 */ /* 0x004f280000300800 */
[----:B------:R-:W4:Y:S04]  /*1bba0*/  LDL.LU R183, [R1+0x50c] ;  /* 0x00050c0001b77983 */ /* 0x000f280000300800 */
[----:B------:R-:W-:Y:S04]  /*1bbb0*/  STL.64 [R1+0x250], R36 ;  /* 0x0002502401007387 */ /* 0x000fe80000100a00 */
[----:B------:R1:W-:Y:S04]  /*1bbc0*/  STL.64 [R1+0x258], R38 ;  /* 0x0002582601007387 */ /* 0x0003e80000100a00 */
[----:B-1----:R-:W2:Y:S04]  /*1bbd0*/  LDL.LU.64 R38, [R1+0x1900] ;  /* 0x0019000001267983 */ /* 0x002ea80000300a00 */
        /* <DEDUP_REMOVED lines=9> */
[----:B------:R-:W-:Y:S08]  /*1bc70*/  HMMA.1688.F32.TF32 R44, R236, R28, R44 ;  /* 0x0000001cec2c723c */ /* 0x000ff0000008102c */
[----:B---3--:R-:W-:Y:S08]  /*1bc80*/  HMMA.1688.F32.TF32 R160, R204, R24, R160 ;  /* 0x00000018cca0723c */ /* 0x008ff000000810a0 */
[-C--:B--2---:R-:W-:Y:S11]  /*1bc90*/  HMMA.1688.F32.TF32 R48, R220, R20.reuse, R48 ;  /* 0x00000014dc30723c */ /* 0x084ff60000081030 */
[----:B------:R-:W-:Y:S11]  /*1bca0*/  @!UPT UIADD3 URZ, URZ, URZ, URZ ;  /* 0x0000003f3f3ff290 */ /* 0x000ff6000fffe03f */
[----:B------:R-:W-:Y:S01]  /*1bcb0*/  @!UPT UIADD3 URZ, URZ, URZ, URZ ;  /* 0x0000003f3f3ff290 */ /* 0x000fe2000fffe03f */
[----:B------:R-:W-:Y:S04]  /*1bcc0*/  STL.64 [R1+0x3c0], R48 ;  /* 0x0003c03001007387 */ /* 0x000fe80000100a00 */
[----:B------:R1:W-:Y:S02]  /*1bcd0*/  STL.64 [R1+0x3c8], R50 ;  /* 0x0003c83201007387 */ /* 0x0003e40000100a00 */
[-C--:B-1----:R-:W-:Y:S08]  /*1bce0*/  HMMA.1688.F32.TF32 R48, R236, R20.reuse, R80 ;  /* 0x00000014ec30723c */ /* 0x082ff00000081050 */
[-C--:B------:R-:W-:Y:S01]  /*1bcf0*/  HMMA.1688.F32.TF32 R80, R4, R20.reuse, R156 ;  /* 0x000000140450723c */ /* 0x080fe2000008109c */
[----:B------:R-:W2:Y:S11]  /*1bd00*/  LDL R159, [R1+0x910] ;  /* 0x00091000019f7983 */ /* 0x000eb60000100800 */
[----:B------:R-:W-:Y:S03]  /*1bd10*/  @!UPT UIADD3 URZ, URZ, URZ, URZ ;  /* 0x0000003f3f3ff290 */ /* 0x000fe6000fffe03f */
[----:B------:R-:W-:Y:S04]  /*1bd20*/  STL.64 [R1+0x4c0], R48 ;  /* 0x0004c03001007387 */ /* 0x000fe80000100a00 */
[----:B------:R1:W-:Y:S02]  /*1bd30*/  STL.64 [R1+0x4c8], R50 ;  /* 0x0004c83201007387 */ /* 0x0003e40000100a00 */
[-C--:B-1----:R-:W-:Y:S02]  /*1bd40*/  HMMA.1688.F32.TF32 R48, R8, R20.reuse, R176 ;  /* 0x000000140830723c */ /* 0x082fe400000810b0 */
[----:B------:R-:W-:Y:S04]  /*1bd50*/  STL.64 [R1+0x570], R80 ;  /* 0x0005705001007387 */ /* 0x000fe80000100a00 */
[----:B------:R4:W-:Y:S02]  /*1bd60*/  STL.64 [R1+0x578], R82 ;  /* 0x0005785201007387 */ /* 0x0009e40000100a00 */
[----:B------:R-:W-:Y:S08]  /*1bd70*/  HMMA.1688.F32.TF32 R176, R16, R20, R184 ;  /* 0x0000001410b0723c */ /* 0x000ff000000810b8 */
[-C--:B----4-:R-:W-:Y:S07]  /*1bd80*/  HMMA.1688.F32.TF32 R80, R172, R24.reuse, R180 ;  /* 0x00000018ac50723c */ /* 0x090fee00000810b4 */
[----:B------:R-:W-:Y:S04]  /*1bd90*/  STL.64 [R1+0x7d0], R48 ;  /* 0x0007d03001007387 */ /* 0x000fe80000100a00 */
[----:B------:R1:W-:Y:S02]  /*1bda0*/  STL.64 [R1+0x7d8], R50 ;  /* 0x0007d83201007387 */ /* 0x0003e40000100a00 */
[-C--:B-1----:R-:W-:Y:S02]  /*1bdb0*/  HMMA.1688.F32.TF32 R48, R188, R24.reuse, R164 ;  /* 0x00000018bc30723c */ /* 0x082fe400000810a4 */
[----:B------:R-:W-:Y:S04]  /*1bdc0*/  STL.64 [R1+0x8a0], R176 ;  /* 0x0008a0b001007387 */ /* 0x000fe80000100a00 */
[----:B------:R-:W-:Y:S04]  /*1bdd0*/  STL.64 [R1+0x8a8], R178 ;  /* 0x0008a8b201007387 */ /* 0x000fe80000100a00 */
[----:B------:R-:W-:Y:S04]  /*1bde0*/  STL.64 [R1+0x200], R80 ;  /* 0x0002005001007387 */ /* 0x000fe80000100a00 */
[----:B------:R1:W-:Y:S09]  /*1bdf0*/  STL.64 [R1+0x208], R82 ;  /* 0x0002085201007387 */ /* 0x0003f20000100a00 */
[----:B------:R-:W-:Y:S01]  /*1be00*/  STL.64 [R1+0x210], R48 ;  /* 0x0002103001007387 */ /* 0x000fe20000100a00 */
[-C--:B-1----:R-:W-:Y:S03]  /*1be10*/  HMMA.1688.F32.TF32 R80, R220, R24.reuse, R40 ;  /* 0x00000018dc50723c */ /* 0x082fe60000081028 */
[----:B------:R1:W-:Y:S05]  /*1be20*/  STL.64 [R1+0x218], R50 ;  /* 0x0002183201007387 */ /* 0x0003ea0000100a00 */
[-C--:B------:R-:W-:Y:S08]  /*1be30*/  HMMA.1688.F32.TF32 R40, R4, R24.reuse, R136 ;  /* 0x000000180428723c */ /* 0x080ff00000081088 */
[-C--:B-1----:R-:W-:Y:S01]  /*1be40*/  HMMA.1688.F32.TF32 R48, R236, R24.reuse, R76 ;  /* 0x00000018ec30723c */ /* 0x082fe2000008104c */
[----:B------:R-:W-:Y:S04]  /*1be50*/  STL.64 [R1+0x240], R160 ;  /* 0x000240a001007387 */ /* 0x000fe80000100a00 */
[----:B------:R-:W-:Y:S04]  /*1be60*/  STL.64 [R1+0x248], R162 ;  /* 0x000248a201007387 */ /* 0x000fe80000100a00 */
[----:B------:R-:W-:Y:S01]  /*1be70*/  STL.64 [R1+0x320], R80 ;  /* 0x0003205001007387 */ /* 0x000fe20000100a00 */
[-C--:B------:R-:W-:Y:S03]  /*1be80*/  HMMA.1688.F32.TF32 R76, R8, R24.reuse, R140 ;  /* 0x00000018084c723c */ /* 0x080fe6000008108c */
[----:B------:R-:W-:Y:S10]  /*1be90*/  STL.64 [R1+0x328], R82 ;  /* 0x0003285201007387 */ /* 0x000ff40000100a00 */
[----:B------:R-:W-:Y:S04]  /*1bea0*/  STL.64 [R1+0x420], R48 ;  /* 0x0004203001007387 */ /* 0x000fe80000100a00 */
[----:B------:R1:W-:Y:S04]  /*1beb0*/  STL.64 [R1+0x428], R50 ;  /* 0x0004283201007387 */ /* 0x0003e80000100a00 */
[----:B------:R-:W-:Y:S04]  /*1bec0*/  STL.64 [R1+0x500], R40 ;  /* 0x0005002801007387 */ /* 0x000fe80000100a00 */
[----:B------:R3:W-:Y:S01]  /*1bed0*/  STL.64 [R1+0x508], R42 ;  /* 0x0005082a01007387 */ /* 0x0007e20000100a00 */
[----:B-1----:R-:W-:Y:S08]  /*1bee0*/  HMMA.1688.F32.TF32 R48, R16, R24, R196 ;  /* 0x000000181030723c */ /* 0x002ff000000810c4 */
[-C--:B---3--:R-:W-:Y:S01]  /*1bef0*/  HMMA.1688.F32.TF32 R40, R172, R28.reuse, R88 ;  /* 0x0000001cac28723c */ /* 0x088fe20000081058 */
[----:B------:R-:W-:Y:S04]  /*1bf00*/  STL.64 [R1+0x710], R76 ;  /* 0x0007104c01007387 */ /* 0x000fe80000100a00 */
[----:B------:R-:W-:Y:S03]  /*1bf10*/  STL.64 [R1+0x718], R78 ;  /* 0x0007184e01007387 */ /* 0x000fe60000100a00 */
[----:B------:R-:W-:Y:S11]  /*1bf20*/  HMMA.1688.F32.TF32 R36, R220, R28, R36 ;  /* 0x0000001cdc24723c */ /* 0x000ff60000081024 */
[----:B------:R-:W-:Y:S04]  /*1bf30*/  @!UPT UIADD3 URZ, URZ, URZ, URZ ;  /* 0x0000003f3f3ff290 */ /* 0x000fe8000fffe03f */
[----:B------:R-:W-:Y:S04]  /*1bf40*/  STL.64 [R1+0x120], R40 ;  /* 0x0001202801007387 */ /* 0x000fe80000100a00 */
[----:B------:R-:W-:Y:S01]  /*1bf50*/  STL.64 [R1+0x890], R48 ;  /* 0x0008903001007387 */ /* 0x000fe20000100a00 */
[----:B------:R-:W-:-:S03]  /*1bf60*/  IMAD.MOV.U32 R21, RZ, RZ, R43 ;  /* 0x000000ffff157224 */ /* 0x000fc600078e002b */
[----:B------:R1:W-:Y:S04]  /*1bf70*/  STL.64 [R1+0x898], R50 ;  /* 0x0008983201007387 */ /* 0x0003e80000100a00 */
[----:B------:R3:W-:Y:S01]  /*1bf80*/  STL [R1+0x128], R42 ;  /* 0x0001282a01007387 */ /* 0x0007e20000100800 */
[-C--:B-1----:R-:W-:Y:S08]  /*1bf90*/  HMMA.1688.F32.TF32 R48, R188, R28.reuse, R212 ;  /* 0x0000001cbc30723c */ /* 0x082ff000000810d4 */
[-C--:B---3--:R-:W-:Y:S11]  /*1bfa0*/  HMMA.1688.F32.TF32 R40, R204, R28.reuse, R248 ;  /* 0x0000001ccc28723c */ /* 0x088ff600000810f8 */
[----:B------:R-:W-:Y:S04]  /*1bfb0*/  @!UPT UIADD3 URZ, URZ, URZ, URZ ;  /* 0x0000003f3f3ff290 */ /* 0x000fe8000fffe03f */
[----:B------:R-:W-:Y:S04]  /*1bfc0*/  STL.64 [R1+0x130], R48 ;  /* 0x0001303001007387 */ /* 0x000fe80000100a00 */
[----:B------:R-:W-:Y:S04]  /*1bfd0*/  STL.64 [R1+0x138], R50 ;  /* 0x0001383201007387 */ /* 0x000fe80000100a00 */
[----:B------:R-:W3:Y:S04]  /*1bfe0*/  LDL.LU R180, [R1+0xe0] ;  /* 0x0000e00001b47983 */ /* 0x000ee80000300800 */
[----:B------:R-:W-:Y:S04]  /*1bff0*/  STL.64 [R1+0x1f0], R40 ;  /* 0x0001f02801007387 */ /* 0x000fe80000100a00 */
[----:B------:R1:W-:Y:S04]  /*1c000*/  STL.64 [R1+0x1f8], R42 ;  /* 0x0001f82a01007387 */ /* 0x0003e80000100a00 */
[----:B------:R-:W-:Y:S04]  /*1c010*/  STL.64 [R1+0x270], R36 ;  /* 0x0002702401007387 */ /* 0x000fe80000100a00 */
[----:B------:R4:W-:Y:S01]  /*1c020*/  STL.64 [R1+0x278], R38 ;  /* 0x0002782601007387 */ /* 0x0009e20000100a00 */
[-C--:B-1----:R-:W-:Y:S03]  /*1c030*/  HMMA.1688.F32.TF32 R40, R4, R28.reuse, R168 ;  /* 0x0000001c0428723c */ /* 0x082fe600000810a8 */
[----:B------:R-:W3:Y:S04]  /*1c040*/  LDL.LU R181, [R1+0xe4] ;  /* 0x0000e40001b57983 */ /* 0x000ee80000300800 */
[----:B------:R-:W3:Y:S01]  /*1c050*/  LDL.LU R182, [R1+0xe8] ;  /* 0x0000e80001b67983 */ /* 0x000ee20000300800 */
[-C--:B----4-:R-:W-:Y:S03]  /*1c060*/  HMMA.1688.F32.TF32 R36, R8, R28.reuse, R152 ;  /* 0x0000001c0824723c */ /* 0x090fe60000081098 */
[----:B------:R-:W3:Y:S04]  /*1c070*/  LDL.LU R183, [R1+0xec] ;  /* 0x0000ec0001b77983 */ /* 0x000ee80000300800 */
        /* <DEDUP_REMOVED lines=8> */
[----:B------:R-:W-:Y:S04]  /*1c100*/  STL.64 [R1+0x380], R44 ;  /* 0x0003802c01007387 */ /* 0x000fe80000100a00 */
[----:B------:R-:W-:Y:S04]  /*1c110*/  STL.64 [R1+0x388], R46 ;  /* 0x0003882e01007387 */ /* 0x000fe80000100a00 */
[----:B------:R-:W3:Y:S04]  /*1c120*/  LDL.LU R160, [R1+0x660] ;  /* 0x0006600001a07983 */ /* 0x000ee80000300800 */
[----:B------:R-:W-:Y:S04]  /*1c130*/  STL.64 [R1+0x4b0], R40 ;  /* 0x0004b02801007387 */ /* 0x000fe80000100a00 */
[----:B------:R-:W-:Y:S04]  /*1c140*/  STL.64 [R1+0x4b8], R42 ;  /* 0x0004b82a01007387 */ /* 0x000fe80000100a00 */
[----:B------:R-:W-:Y:S04]  /*1c150*/  STL.64 [R1+0x5c0], R36 ;  /* 0x0005c02401007387 */ /* 0x000fe80000100a00 */
[----:B------:R1:W-:Y:S04]  /*1c160*/  STL.64 [R1+0x5c8], R38 ;  /* 0x0005c82601007387 */ /* 0x0003e80000100a00 */
[----:B------:R-:W3:Y:S04]  /*1c170*/  LDL.LU R161, [R1+0x664] ;  /* 0x0006640001a17983 */ /* 0x000ee80000300800 */
[----:B------:R-:W3:Y:S01]  /*1c180*/  LDL.LU R162, [R1+0x668] ;  /* 0x0006680001a27983 */ /* 0x000ee20000300800 */
[----:B-1----:R-:W-:Y:S03]  /*1c190*/  HMMA.1688.F32.TF32 R36, R16, R28, R200 ;  /* 0x0000001c1024723c */ /* 0x002fe600000810c8 */
[----:B------:R-:W3:Y:S01]  /*1c1a0*/  LDL.LU R163, [R1+0x66c] ;  /* 0x00066c0001a37983 */ /* 0x000ee20000300800 */
[----:B------:R-:W-:-:S03]  /*1c1b0*/  IMAD.MOV.U32 R249, RZ, RZ, R0 ;  /* 0x000000fffff97224 */ /* 0x000fc600078e0000 */
[----:B------:R-:W3:Y:S01]  /*1c1c0*/  LDL.LU R248, [R1+0x60] ;  /* 0x0000600001f87983 */ /* 0x000ee20000300800 */
[----:B------:R-:W-:Y:S02]  /*1c1d0*/  IMAD.MOV.U32 R250, RZ, RZ, R32 ;  /* 0x000000fffffa7224 */ /* 0x000fe400078e0020 */
[----:B------:R-:W-:Y:S01]  /*1c1e0*/  IMAD.MOV.U32 R251, RZ, RZ, R33 ;  /* 0x000000fffffb7224 */ /* 0x000fe200078e0021 */
[----:B--2---:R-:W1:Y:S04]  /*1c1f0*/  LDSM.16.M88.4 R40, [R159+0x26000] ;  /* 0x026000009f28783b */ /* 0x004e680000000200 */
[----:B------:R-:W2:Y:S08]  /*1c200*/  LDSM.16.M88.4 R44, [R159+0x27000] ;  /* 0x027000009f2c783b */ /* 0x000eb00000000200 */
[----:B------:R-:W-:Y:S04]  /*1c210*/  STL.64 [R1+0x7f0], R36 ;  /* 0x0007f02401007387 */ /* 0x000fe80000100a00 */
[----:B------:R-:W-:Y:S04]  /*1c220*/  STL.64 [R1+0x7f8], R38 ;  /* 0x0007f82601007387 */ /* 0x000fe80000100a00 */
        /* <DEDUP_REMOVED lines=8> */
[----:B------:R-:W-:Y:S04]  /*1c2b0*/  STL.64 [R1+0x17b8], R30 ;  /* 0x0017b81e01007387 */ /* 0x000fe80000100a00 */
[----:B-1----:R-:W-:Y:S04]  /*1c2c0*/  STL [R1+0x1814], R42 ;  /* 0x0018142a01007387 */ /* 0x002fe80000100800 */
[----:B------:R-:W-:Y:S04]  /*1c2d0*/  STL [R1+0x1810], R43 ;  /* 0x0018102b01007387 */ /* 0x000fe80000100800 */
[----:B--2---:R-:W-:Y:S04]  /*1c2e0*/  STL [R1+0x1818], R47 ;  /* 0x0018182f01007387 */ /* 0x004fe80000100800 */
[----:B------:R-:W-:Y:S01]  /*1c2f0*/  LDSM.16.M88.4 R36, [R159+0x25000] ;  /* 0x025000009f24783b */ /* 0x000fe20000000200 */
[----:B---3--:R-:W-:-:S02]  /*1c300*/  IMAD.MOV.U32 R214, RZ, RZ, R32 ;  /* 0x000000ffffd67224 */ /* 0x008fc400078e0020 */
[----:B----4-:R-:W-:Y:S02]  /*1c310*/  IMAD.MOV.U32 R213, RZ, RZ, R33 ;  /* 0x000000ffffd57224 */ /* 0x010fe400078e0021 */
[----:B------:R-:W1:Y:S02]  /*1c320*/  LDSM.16.M88.4 R32, [R159+0x24000] ;  /* 0x024000009f20783b */ /* 0x000e640000000200 */
[-C--:B-1----:R-:W-:Y:S08]  /*1c330*/  HMMA.1688.F32.TF32 R28, R172, R32.reuse, R48 ;  /* 0x00000020ac1c723c */ /* 0x082ff00000081030 */
[-C--:B------:R-:W-:Y:S08]  /*1c340*/  HMMA.1688.F32.TF32 R48, R188, R32.reuse, R180 ;  /* 0x00000020bc30723c */ /* 0x080ff000000810b4 */
[-C--:B------:R-:W-:Y:S07]  /*1c350*/  HMMA.1688.F32.TF32 R76, R204, R32.reuse, R164 ;  /* 0x00000020cc4c723c */ /* 0x080fee00000810a4 */
[----:B------:R-:W-:Y:S04]  /*1c360*/  STL.64 [R1+0xc0], R28 ;  /* 0x0000c01c01007387 */ /* 0x000fe80000100a00 */
[----:B------:R1:W-:Y:S02]  /*1c370*/  STL.64 [R1+0xc8], R30 ;  /* 0x0000c81e01007387 */ /* 0x0003e40000100a00 */
[-C--:B-1----:R-:W-:Y:S02]  /*1c380*/  HMMA.1688.F32.TF32 R28, R220, R32.reuse, R240 ;  /* 0x00000020dc1c723c */ /* 0x082fe400000810f0 */
[----:B------:R-:W-:Y:S04]  /*1c390*/  STL.64 [R1+0xe0], R48 ;  /* 0x0000e03001007387 */ /* 0x000fe80000100a00 */
[----:B------:R1:W-:Y:S04]  /*1c3a0*/  STL.64 [R1+0xe8], R50 ;  /* 0x0000e83201007387 */ /* 0x0003e80000100a00 */
[----:B------:R-:W-:Y:S04]  /*1c3b0*/  STL.64 [R1+0x110], R76 ;  /* 0x0001104c01007387 */ /* 0x000fe80000100a00 */
[----:B------:R-:W-:Y:S01]  /*1c3c0*/  STL.64 [R1+0x118], R78 ;  /* 0x0001184e01007387 */ /* 0x000fe20000100a00 */
[-C--:B-1----:R-:W-:Y:S01]  /*1c3d0*/  HMMA.1688.F32.TF32 R48, R236, R32.reuse, R52 ;  /* 0x00000020ec30723c */ /* 0x082fe20000081034 */
[----:B------:R-:W-:Y:S01]  /*1c3e0*/  MOV R215, R0 ;  /* 0x0000000000d77202 */ /* 0x000fe20000000f00 */
[----:B------:R-:W-:Y:S01]  /*1c3f0*/  IMAD.MOV.U32 R196, RZ, RZ, R116 ;  /* 0x000000ffffc47224 */ /* 0x000fe200078e0074 */
[----:B------:R-:W-:Y:S01]  /*1c400*/  MOV R141, R233 ;  /* 0x000000e9008d7202 */ /* 0x000fe20000000f00 */
[----:B------:R-:W-:Y:S01]  /*1c410*/  IMAD.MOV.U32 R203, RZ, RZ, R112 ;  /* 0x000000ffffcb7224 */ /* 0x000fe200078e0070 */
[----:B------:R-:W-:Y:S03]  /*1c420*/  LDSM.16.M88.4 R76, [R159+0x2a000] ;  /* 0x02a000009f4c783b */ /* 0x000fe60000000200 */
[-C--:B------:R-:W-:Y:S01]  /*1c430*/  HMMA.1688.F32.TF32 R52, R4, R32.reuse, R84 ;  /* 0x000000200434723c */ /* 0x080fe20000081054 */
[----:B------:R-:W-:Y:S04]  /*1c440*/  STL.64 [R1+0x1e0], R28 ;  /* 0x0001e01c01007387 */ /* 0x000fe80000100a00 */
[----:B------:R1:W-:Y:S03]  /*1c450*/  STL.64 [R1+0x1e8], R30 ;  /* 0x0001e81e01007387 */ /* 0x0003e60000100a00 */
[----:B-1----:R-:W-:Y:S07]  /*1c460*/  HMMA.1688.F32.TF32 R28, R8, R32, R100 ;  /* 0x00000020081c723c */ /* 0x002fee0000081064 */
[----:B------:R-:W-:Y:S04]  /*1c470*/  STL.64 [R1+0x300], R48 ;  /* 0x0003003001007387 */ /* 0x000fe80000100a00 */
[----:B------:R-:W-:Y:S04]  /*1c480*/  STL.64 [R1+0x308], R50 ;  /* 0x0003083201007387 */ /* 0x000fe80000100a00 */
[----:B------:R-:W-:Y:S04]  /*1c490*/  STL.64 [R1+0x440], R52 ;  /* 0x0004403401007387 */ /* 0x000fe80000100a00 */
[----:B------:R-:W-:Y:S04]  /*1c4a0*/  STL.64 [R1+0x448], R54 ;  /* 0x0004483601007387 */ /* 0x000fe80000100a00 */
[----:B------:R-:W-:Y:S04]  /*1c4b0*/  STL.64 [R1+0x17b0], R34 ;  /* 0x0017b02201007387 */ /* 0x000fe80000100a00 */
[----:B------:R-:W-:Y:S04]  /*1c4c0*/  STL.64 [R1+0x4d0], R28 ;  /* 0x0004d01c01007387 */ /* 0x000fe80000100a00 */
[----:B------:R1:W-:Y:S02]  /*1c4d0*/  STL.64 [R1+0x4d8], R30 ;  /* 0x0004d81e01007387 */ /* 0x0003e40000100a00 */
[----:B-1----:R-:W-:Y:S08]  /*1c4e0*/  HMMA.1688.F32.TF32 R28, R172, R36, R160 ;  /* 0x00000024ac1c723c */ /* 0x002ff000000810a0 */
[----:B------:R-:W-:Y:S11]  /*1c4f0*/  HMMA.1688.F32.TF32 R48, R16, R32, R132 ;  /* 0x000000201030723c */ /* 0x000ff60000081084 */
[----:B------:R-:W-:Y:S05]  /*1c500*/  @!UPT UIADD3 URZ, URZ, URZ, URZ ;  /* 0x0000003f3f3ff290 */ /* 0x000fea000fffe03f */
[----:B------:R-:W-:Y:S02]  /*1c510*/  IMAD.MOV.U32 R20, RZ, RZ, R28 ;  /* 0x000000ffff147224 */ /* 0x000fe400078e001c */
[----:B------:R-:W-:Y:S02]  /*1c520*/  IMAD.MOV.U32 R13, RZ, RZ, R29 ;  /* 0x000000ffff0d7224 */ /* 0x000fe400078e001d */
[----:B------:R-:W-:Y:S02]  /*1c530*/  IMAD.MOV.U32 R12, RZ, RZ, R30 ;  /* 0x000000ffff0c7224 */ /* 0x000fe400078e001e */
[----:B------:R-:W-:Y:S02]  /*1c540*/  IMAD.MOV.U32 R0, RZ, RZ, R31 ;  /* 0x000000ffff007224 */ /* 0x000fe400078e001f */
[----:B------:R-:W-:Y:S01]  /*1c550*/  HMMA.1688.F32.TF32 R28, R188, R36, R88 ;  /* 0x00000024bc1c723c */ /* 0x000fe20000081058 */
[----:B------:R-:W-:Y:S04]  /*1c560*/  STL.64 [R1+0x730], R48 ;  /* 0x0007303001007387 */ /* 0x000fe80000100a00 */
[----:B------:R-:W-:Y:S04]  /*1c570*/  STL.64 [R1+0x738], R50 ;  /* 0x0007383201007387 */ /* 0x000fe80000100a00 */
[----:B------:R-:W-:Y:S04]  /*1c580*/  STL.64 [R1+0x17f8], R14 ;  /* 0x0017f80e01007387 */ /* 0x000fe80000100a00 */
[----:B------:R1:W-:Y:S04]  /*1c590*/  STL.64 [R1+0x17f0], R12 ;  /* 0x0017f00c01007387 */ /* 0x0003e80000100a00 */
[----:B------:R-:W-:Y:S04]  /*1c5a0*/  STL.64 [R1+0x17e8], R22 ;  /* 0x0017e81601007387 */ /* 0x000fe80000100a00 */
[----:B------:R-:W-:Y:S03]  /*1c5b0*/  STL [R1+0x17e0], R20 ;  /* 0x0017e01401007387 */ /* 0x000fe60000100800 */
[----:B------:R-:W-:-:S02]  /*1c5c0*/  IMAD.MOV.U32 R25, RZ, RZ, R30 ;  /* 0x000000ffff197224 */ /* 0x000fc400078e001e */
[----:B------:R-:W-:Y:S01]  /*1c5d0*/  IMAD.MOV.U32 R24, RZ, RZ, R31 ;  /* 0x000000ffff187224 */ /* 0x000fe200078e001f */
[----:B------:R2:W-:Y:S04]  /*1c5e0*/  STL.64 [R1+0x30], R28 ;  /* 0x0000301c01007387 */ /* 0x0005e80000100a00 */
[----:B------:R-:W-:Y:S01]  /*1c5f0*/  STL.64 [R1+0x17c8], R26 ;  /* 0x0017c81a01007387 */ /* 0x000fe20000100a00 */
[-C--:B-1----:R-:W-:Y:S03]  /*1c600*/  HMMA.1688.F32.TF32 R12, R236, R36.reuse, R56 ;  /* 0x00000024ec0c723c */ /* 0x082fe60000081038 */
[----:B------:R1:W-:Y:S05]  /*1c610*/  STL.64 [R1+0x17c0], R24 ;  /* 0x0017c01801007387 */ /* 0x0003ea0000100a00 */
[-C--:B--2---:R-:W-:Y:S08]  /*1c620*/  HMMA.1688.F32.TF32 R28, R204, R36.reuse, R212 ;  /* 0x00000024cc1c723c */ /* 0x084ff000000810d4 */
[-C--:B-1----:R-:W-:Y:S11]  /*1c630*/  HMMA.1688.F32.TF32 R24, R220, R36.reuse, R248 ;  /* 0x00000024dc18723c */ /* 0x082ff600000810f8 */
[----:B------:R-:W-:Y:S04]  /*1c640*/  @!UPT UIADD3 URZ, URZ, URZ, URZ ;  /* 0x0000003f3f3ff290 */ /* 0x000fe8000fffe03f */
[----:B------:R-:W-:Y:S04]  /*1c650*/  STL.64 [R1+0x20], R28 ;  /* 0x0000201c01007387 */ /* 0x000fe80000100a00 */
[----:B------:R1:W-:Y:S04]  /*1c660*/  STL.64 [R1+0x28], R30 ;  /* 0x0000281e01007387 */ /* 0x0003e80000100a00 */
[----:B------:R-:W-:Y:S04]  /*1c670*/  STL.64 [R1+0x100], R24 ;  /* 0x0001001801007387 */ /* 0x000fe80000100a00 */
[----:B------:R2:W-:Y:S01]  /*1c680*/  STL.64 [R1+0x108], R26 ;  /* 0x0001081a01007387 */ /* 0x0005e20000100a00 */
[-C--:B-1----:R-:W-:Y:S03]  /*1c690*/  HMMA.1688.F32.TF32 R28, R4, R36.reuse, R92 ;  /* 0x00000024041c723c */ /* 0x082fe6000008105c */
[----:B------:R-:W-:Y:S04]  /*1c6a0*/  STL.64 [R1+0x230], R12 ;  /* 0x0002300c01007387 */ /* 0x000fe80000100a00 */
[----:B------:R1:W-:Y:S01]  /*1c6b0*/  STL.64 [R1+0x238], R14 ;  /* 0x0002380e01007387 */ /* 0x0003e20000100a00 */
[-C--:B--2---:R-:W-:Y:S08]  /*1c6c0*/  HMMA.1688.F32.TF32 R24, R8, R36.reuse, R104 ;  /* 0x000000240818723c */ /* 0x084ff00000081068 */
[----:B-1----:R-:W-:Y:S07]  /*1c6d0*/  HMMA.1688.F32.TF32 R12, R16, R36, R192 ;  /* 0x00000024100c723c */ /* 0x002fee00000810c0 */
[----:B------:R-:W-:Y:S04]  /*1c6e0*/  STL.64 [R1+0x3b0], R28 ;  /* 0x0003b01c01007387 */ /* 0x000fe80000100a00 */
[----:B------:R1:W-:Y:S04]  /*1c6f0*/  STL.64 [R1+0x3b8], R30 ;  /* 0x0003b81e01007387 */ /* 0x0003e80000100a00 */
[----:B------:R-:W2:Y:S04]  /*1c700*/  LDL.LU R176, [R1+0x6d0] ;  /* 0x0006d00001b07983 */ /* 0x000ea80000300800 */
[----:B------:R-:W-:Y:S04]  /*1c710*/  STL.64 [R1+0x4a0], R24 ;  /* 0x0004a01801007387 */ /* 0x000fe80000100a00 */
[----:B------:R-:W-:Y:S04]  /*1c720*/  STL.64 [R1+0x4a8], R26 ;  /* 0x0004a81a01007387 */ /* 0x000fe80000100a00 */
[----:B------:R-:W-:Y:S04]  /*1c730*/  STL.64 [R1+0x660], R12 ;  /* 0x0006600c01007387 */ /* 0x000fe80000100a00 */
[----:B------:R2:W-:Y:S04]  /*1c740*/  STL.64 [R1+0x668], R14 ;  /* 0x0006680e01007387 */ /* 0x0005e80000100a00 */
        /* <DEDUP_REMOVED lines=35> */
[----:B------:R-:W-:Y:S01]  /*1c980*/  STL.64 [R1+0x17a8], R38 ;  /* 0x0017a82601007387 */ /* 0x000fe20000100a00 */
[-C--:B-1----:R-:W-:Y:S08]  /*1c990*/  HMMA.1688.F32.TF32 R28, R4, R40.reuse, R60 ;  /* 0x00000028041c723c */ /* 0x082ff0000008103c */
[-C--:B--2---:R-:W-:Y:S08]  /*1c9a0*/  HMMA.1688.F32.TF32 R12, R172, R40.reuse, R176 ;  /* 0x00000028ac0c723c */ /* 0x084ff000000810b0 */
[-C--:B---3--:R-:W-:Y:S01]  /*1c9b0*/  HMMA.1688.F32.TF32 R52, R204, R40.reuse, R80 ;  /* 0x00000028cc34723c */ /* 0x088fe20000081050 */
[----:B------:R-:W-:Y:S01]  /*1c9c0*/  IMAD.MOV.U32 R140, RZ, RZ, R232 ;  /* 0x000000ffff8c7224 */ /* 0x000fe200078e00e8 */
[----:B------:R-:W-:Y:S11]  /*1c9d0*/  LDSM.16.M88.4 R80, [R159+0x2b000] ;  /* 0x02b000009f50783b */ /* 0x000ff60000000200 */
[----:B------:R-:W-:Y:S03]  /*1c9e0*/  @!UPT UIADD3 URZ, URZ, URZ, URZ ;  /* 0x0000003f3f3ff290 */ /* 0x000fe6000fffe03f */
[----:B------:R-:W-:Y:S02]  /*1c9f0*/  IMAD.MOV.U32 R47, RZ, RZ, R12 ;  /* 0x000000ffff2f7224 */ /* 0x000fe400078e000c */
[----:B------:R-:W-:Y:S01]  /*1ca00*/  IMAD.MOV.U32 R42, RZ, RZ, R13 ;  /* 0x000000ffff2a7224 */ /* 0x000fe200078e000d */
[----:B----4-:R-:W-:Y:S01]  /*1ca10*/  HMMA.1688.F32.TF32 R48, R188, R40, R48 ;  /* 0x00000028bc30723c */ /* 0x010fe20000081030 */
[----:B------:R-:W-:Y:S02]  /*1ca20*/  IMAD.MOV.U32 R43, RZ, RZ, R14 ;  /* 0x000000ffff2b7224 */ /* 0x000fe400078e000e */
[----:B------:R-:W-:-:S05]  /*1ca30*/  IMAD.MOV.U32 R252, RZ, RZ, R15 ;  /* 0x000000fffffc7224 */ /* 0x000fca00078e000f */
[-C--:B------:R-:W-:Y:S08]  /*1ca40*/  HMMA.1688.F32.TF32 R12, R236, R40.reuse, R228 ;  /* 0x00000028ec0c723c */ /* 0x080ff000000810e4 */
[-C--:B------:R-:W-:Y:S07]  /*1ca50*/  HMMA.1688.F32.TF32 R24, R220, R40.reuse, R180 ;  /* 0x00000028dc18723c */ /* 0x080fee00000810b4 */
        /* <DEDUP_REMOVED lines=12> */
[-C--:B------:R-:W-:Y:S01]  /*1cb20*/  HMMA.1688.F32.TF32 R248, R172, R44.reuse, R248 ;  /* 0x0000002cacf8723c */ /* 0x080fe200000810f8 */
[----:B------:R-:W-:Y:S07]  /*1cb30*/  STL.64 [R1+0x1820], R42 ;  /* 0x0018202a01007387 */ /* 0x000fee0000100a00 */
[-C--:B------:R-:W-:Y:S01]  /*1cb40*/  HMMA.1688.F32.TF32 R56, R188, R44.reuse, R164 ;  /* 0x0000002cbc38723c */ /* 0x080fe200000810a4 */
[----:B------:R-:W-:Y:S04]  /*1cb50*/  STL.64 [R1+0x430], R24 ;  /* 0x0004301801007387 */ /* 0x000fe80000100a00 */
[----:B------:R-:W-:Y:S03]  /*1cb60*/  STL.64 [R1+0x438], R26 ;  /* 0x0004381a01007387 */ /* 0x000fe60000100a00 */
[-C--:B------:R-:W-:Y:S01]  /*1cb70*/  HMMA.1688.F32.TF32 R60, R204, R44.reuse, R160 ;  /* 0x0000002ccc3c723c */ /* 0x080fe200000810a0 */
[----:B------:R-:W-:Y:S04]  /*1cb80*/  STL.64 [R1+0x5a0], R12 ;  /* 0x0005a00c01007387 */ /* 0x000fe80000100a00 */
[----:B------:R1:W-:Y:S03]  /*1cb90*/  STL.64 [R1+0x5a8], R14 ;  /* 0x0005a80e01007387 */ /* 0x0003e60000100a00 */
[-C--:B------:R-:W-:Y:S08]  /*1cba0*/  HMMA.1688.F32.TF32 R64, R220, R44.reuse, R88 ;  /* 0x0000002cdc40723c */ /* 0x080ff00000081058 */
[-C--:B-1----:R-:W-:Y:S01]  /*1cbb0*/  HMMA.1688.F32.TF32 R12, R236, R44.reuse, R212 ;  /* 0x0000002cec0c723c */ /* 0x082fe200000810d4 */
[----:B------:R-:W-:Y:S04]  /*1cbc0*/  STL.64 [R1+0x1830], R250 ;  /* 0x001830fa01007387 */ /* 0x000fe80000100a00 */
[----:B------:R-:W-:Y:S04]  /*1cbd0*/  STL.64 [R1+0x1828], R248 ;  /* 0x001828f801007387 */ /* 0x000fe80000100a00 */
[----:B------:R-:W-:Y:S01]  /*1cbe0*/  STL.64 [R1+0x1840], R58 ;  /* 0x0018403a01007387 */ /* 0x000fe20000100a00 */
[-C--:B------:R-:W-:Y:S03]  /*1cbf0*/  HMMA.1688.F32.TF32 R28, R4, R44.reuse, R68 ;  /* 0x0000002c041c723c */ /* 0x080fe60000081044 */
[----:B------:R-:W-:Y:S04]  /*1cc00*/  STL.64 [R1+0x1838], R56 ;  /* 0x0018383801007387 */ /* 0x000fe80000100a00 */
[----:B------:R-:W-:Y:S01]  /*1cc10*/  STL.64 [R1+0x1850], R62 ;  /* 0x0018503e01007387 */ /* 0x000fe20000100a00 */
[----:B------:R-:W-:Y:S03]  /*1cc20*/  HMMA.1688.F32.TF32 R24, R8, R44, R72 ;  /* 0x0000002c0818723c */ /* 0x000fe60000081048 */
[----:B------:R-:W-:Y:S04]  /*1cc30*/  STL.64 [R1+0x1848], R60 ;  /* 0x0018483c01007387 */ /* 0x000fe80000100a00 */
[----:B------:R-:W-:Y:S04]  /*1cc40*/  STL.64 [R1+0x1860], R66 ;  /* 0x0018604201007387 */ /* 0x000fe80000100a00 */
[----:B------:R-:W-:Y:S04]  /*1cc50*/  STL.64 [R1+0x1858], R64 ;  /* 0x0018584001007387 */ /* 0x000fe80000100a00 */
[----:B------:R-:W-:Y:S04]  /*1cc60*/  STL.64 [R1+0xf0], R12 ;  /* 0x0000f00c01007387 */ /* 0x000fe80000100a00 */
[----:B------:R1:W-:Y:S01]  /*1cc70*/  STL.64 [R1+0xf8], R14 ;  /* 0x0000f80e01007387 */ /* 0x0003e20000100a00 */
[----:B------:R-:W-:-:S02]  /*1cc80*/  IMAD.MOV.U32 R160, RZ, RZ, R113 ;  /* 0x000000ffffa07224 */ /* 0x000fc400078e0071 */
[----:B------:R-:W-:Y:S01]  /*1cc90*/  IMAD.MOV.U32 R161, RZ, RZ, R121 ;  /* 0x000000ffffa17224 */ /* 0x000fe200078e0079 */
[----:B------:R-:W-:Y:S01]  /*1cca0*/  MOV R163, R117 ;  /* 0x0000007500a37202 */ /* 0x000fe20000000f00 */
[----:B------:R-:W-:Y:S01]  /*1ccb0*/  IMAD.MOV.U32 R162, RZ, RZ, R120 ;  /* 0x000000ffffa27224 */ /* 0x000fe200078e0078 */
[----:B------:R-:W2:Y:S01]  /*1ccc0*/  LDSM.16.M88.4 R68, [R159+0x28000] ;  /* 0x028000009f44783b */ /* 0x000ea20000000200 */
[----:B------:R-:W-:Y:S02]  /*1ccd0*/  IMAD.MOV.U32 R215, RZ, RZ, R244 ;  /* 0x000000ffffd77224 */ /* 0x000fe400078e00f4 */
[----:B------:R-:W-:Y:S01]  /*1cce0*/  IMAD.MOV.U32 R214, RZ, RZ, R245 ;  /* 0x000000ffffd67224 */ /* 0x000fe200078e00f5 */
[----:B------:R-:W3:Y:S01]  /*1ccf0*/  LDSM.16.M88.4 R72, [R159+0x29000] ;  /* 0x029000009f48783b */ /* 0x000ee20000000200 */
[----:B-1----:R-:W-:Y:S03]  /*1cd00*/  HMMA.1688.F32.TF32 R12, R16, R44, R108 ;  /* 0x0000002c100c723c */ /* 0x002fe6000008106c */
[----:B------:R1:W-:Y:S04]  /*1cd10*/  STL.64 [R1+0x2b0], R28 ;  /* 0x0002b01c01007387 */ /* 0x0003e80000100a00 */
[----:B------:R4:W-:Y:S04]  /*1cd20*/  STL.64 [R1+0x2b8], R30 ;  /* 0x0002b81e01007387 */ /* 0x0009e80000100a00 */
[----:B------:R-:W-:Y:S04]  /*1cd30*/  STL.64 [R1+0x3f0], R24 ;  /* 0x0003f01801007387 */ /* 0x000fe80000100a00 */
[----:B------:R-:W-:Y:S08]  /*1cd40*/  STL.64 [R1+0x3f8], R26 ;  /* 0x0003f81a01007387 */ /* 0x000ff00000100a00 */
[----:B------:R1:W-:Y:S04]  /*1cd50*/  STL.64 [R1+0x490], R12 ;  /* 0x0004900c01007387 */ /* 0x0003e80000100a00 */
        /* <DEDUP_REMOVED lines=25> */
[----:B------:R-:W4:Y:S01]  /*1cef0*/  LDL.LU R168, [R1+0x2a0] ;  /* 0x0002a00001a87983 */ /* 0x000f220000300800 */
[----:B--2---:R-:W-:-:S03]  /*1cf00*/  IMAD.MOV.U32 R169, RZ, RZ, R117 ;  /* 0x000000ffffa97224 */ /* 0x004fc600078e0075 */
[----:B------:R-:W2:Y:S01]  /*1cf10*/  LDL.LU R117, [R1+0x18b4] ;  /* 0x0018b40001757983 */ /* 0x000ea20000300800 */
[----:B------:R-:W-:Y:S02]  /*1cf20*/  IMAD.MOV.U32 R200, RZ, RZ, R120 ;  /* 0x000000ffffc87224 */ /* 0x000fe400078e0078 */
[----:B------:R-:W-:Y:S02]  /*1cf30*/  IMAD.MOV.U32 R201, RZ, RZ, R121 ;  /* 0x000000ffffc97224 */ /* 0x000fe400078e0079 */
[----:B------:R-:W-:Y:S02]  /*1cf40*/  IMAD.MOV.U32 R202, RZ, RZ, R113 ;  /* 0x000000ffffca7224 */ /* 0x000fe400078e0071 */
[----:B---3--:R-:W-:Y:S02]  /*1cf50*/  IMAD.MOV.U32 R170, RZ, RZ, R116 ;  /* 0x000000ffffaa7224 */ /* 0x008fe400078e0074 */
        /* <DEDUP_REMOVED lines=8> */
[----:B------:R-:W4:Y:S04]  /*1cfe0*/  LDL.LU R120, [R1+0x18ac] ;  /* 0x0018ac0001787983 */ /* 0x000f280000300800 */
[----:B------:R-:W2:Y:S04]  /*1cff0*/  LDL.LU R121, [R1+0x18a8] ;  /* 0x0018a80001797983 */ /* 0x000ea80000300800 */
[----:B------:R-:W3:Y:S04]  /*1d000*/  LDL.LU R113, [R1+0x18a4] ;  /* 0x0018a40001717983 */ /* 0x000ee80000300800 */
[----:B------:R-:W3:Y:S04]  /*1d010*/  LDL.LU R112, [R1+0x18a0] ;  /* 0x0018a00001707983 */ /* 0x000ee80000300800 */
[----:B-1----:R-:W3:Y:S04]  /*1d020*/  LDL.LU R28, [R1+0x190] ;  /* 0x00019000011c7983 */ /* 0x002ee80000300800 */
[----:B------:R-:W3:Y:S01]  /*1d030*/  LDL.LU R29, [R1+0x194] ;  /* 0x00019400011d7983 */ /* 0x000ee20000300800 */
[----:B----4-:R-:W-:-:S03]  /*1d040*/  IMAD.MOV.U32 R30, RZ, RZ, R120 ;  /* 0x000000ffff1e7224 */ /* 0x010fc600078e0078 */
[----:B------:R-:W4:Y:S01]  /*1d050*/  LDL.LU R120, [R1+0x189c] ;  /* 0x00189c0001787983 */ /* 0x000f220000300800 */
[----:B--2---:R-:W-:-:S03]  /*1d060*/  IMAD.MOV.U32 R31, RZ, RZ, R121 ;  /* 0x000000ffff1f7224 */ /* 0x004fc600078e0079 */
[----:B------:R-:W2:Y:S04]  /*1d070*/  LDL.LU R121, [R1+0x1898] ;  /* 0x0018980001797983 */ /* 0x000ea80000300800 */
[----:B------:R-:W2:Y:S04]  /*1d080*/  LDL.LU R240, [R1+0x530] ;  /* 0x0005300001f07983 */ /* 0x000ea80000300800 */
[----:B------:R-:W2:Y:S04]  /*1d090*/  LDL.LU R241, [R1+0x534] ;  /* 0x0005340001f17983 */ /* 0x000ea80000300800 */
[----:B------:R-:W2:Y:S04]  /*1d0a0*/  LDL.LU R242, [R1+0x538] ;  /* 0x0005380001f27983 */ /* 0x000ea80000300800 */
[----:B------:R-:W2:Y:S01]  /*1d0b0*/  LDL.LU R243, [R1+0x53c] ;  /* 0x00053c0001f37983 */ /* 0x000ea20000300800 */
[----:B---3--:R-:W-:-:S03]  /*1d0c0*/  IMAD.MOV.U32 R12, RZ, RZ, R112 ;  /* 0x000000ffff0c7224 */ /* 0x008fc600078e0070 */
[----:B------:R-:W3:Y:S01]  /*1d0d0*/  LDL.LU R100, [R1+0x720] ;  /* 0x0007200001647983 */ /* 0x000ee20000300800 */
[----:B------:R-:W-:-:S03]  /*1d0e0*/  IMAD.MOV.U32 R13, RZ, RZ, R113 ;  /* 0x000000ffff0d7224 */ /* 0x000fc600078e0071 */
[----:B------:R-:W3:Y:S04]  /*1d0f0*/  LDL.LU R101, [R1+0x724] ;  /* 0x0007240001657983 */ /* 0x000ee80000300800 */
[----:B------:R-:W3:Y:S04]  /*1d100*/  LDL.LU R102, [R1+0x728] ;  /* 0x0007280001667983 */ /* 0x000ee80000300800 */
[----:B------:R-:W3:Y:S04]  /*1d110*/  LDL.LU R103, [R1+0x72c] ;  /* 0x00072c0001677983 */ /* 0x000ee80000300800 */
[----:B------:R-:W3:Y:S04]  /*1d120*/  LDL.LU R112, [R1+0x1894] ;  /* 0x0018940001707983 */ /* 0x000ee80000300800 */
[----:B------:R-:W3:Y:S04]  /*1d130*/  LDL.LU R113, [R1+0x1890] ;  /* 0x0018900001717983 */ /* 0x000ee80000300800 */
[----:B------:R-:W3:Y:S04]  /*1d140*/  LDL.LU R14, [R1+0x148] ;  /* 0x00014800010e7983 */ /* 0x000ee80000300800 */
[----:B------:R-:W3:Y:S01]  /*1d150*/  LDL.LU R15, [R1+0x14c] ;  /* 0x00014c00010f7983 */ /* 0x000ee20000300800 */
[----:B----4-:R-:W-:-:S02]  /*1d160*/  IMAD.MOV.U32 R25, RZ, RZ, R120 ;  /* 0x000000ffff197224 */ /* 0x010fc400078e0078 */
[----:B--2---:R-:W-:Y:S02]  /*1d170*/  IMAD.MOV.U32 R24, RZ, RZ, R121 ;  /* 0x000000ffff187224 */ /* 0x004fe400078e0079 */
[----:B------:R-:W2:Y:S04]  /*1d180*/  LDL.LU R121, [R1+0x188c] ;  /* 0x00188c0001797983 */ /* 0x000ea80000300800 */
[----:B------:R-:W2:Y:S01]  /*1d190*/  LDL.LU R120, [R1+0x1888] ;  /* 0x0018880001787983 */ /* 0x000ea20000300800 */
[----:B---3--:R-:W-:-:S03]  /*1d1a0*/  IMAD.MOV.U32 R26, RZ, RZ, R112 ;  /* 0x000000ffff1a7224 */ /* 0x008fc600078e0070 */
[----:B------:R-:W3:Y:S01]  /*1d1b0*/  LDL.LU R112, [R1+0x1884] ;  /* 0x0018840001707983 */ /* 0x000ee20000300800 */
[----:B------:R-:W-:-:S03]  /*1d1c0*/  IMAD.MOV.U32 R27, RZ, RZ, R113 ;  /* 0x000000ffff1b7224 */ /* 0x000fc600078e0071 */
[----:B------:R-:W4:Y:S04]  /*1d1d0*/  LDL.LU R113, [R1+0x1880] ;  /* 0x0018800001717983 */ /* 0x000f280000300800 */
[----:B------:R-:W2:Y:S04]  /*1d1e0*/  LDL.LU R84, [R1+0x6e0] ;  /* 0x0006e00001547983 */ /* 0x000ea80000300800 */
[----:B------:R-:W2:Y:S01]  /*1d1f0*/  LDL.LU R85, [R1+0x6e4] ;  /* 0x0006e40001557983 */ /* 0x000ea20000300800 */
[----:B------:R-:W-:-:S03]  /*1d200*/  IMAD.MOV.U32 R213, RZ, RZ, R246 ;  /* 0x000000ffffd57224 */ /* 0x000fc600078e00f6 */
[----:B------:R-:W2:Y:S01]  /*1d210*/  LDL.LU R86, [R1+0x6e8] ;  /* 0x0006e80001567983 */ /* 0x000ea20000300800 */
[----:B------:R-:W-:-:S03]  /*1d220*/  IMAD.MOV.U32 R212, RZ, RZ, R247 ;  /* 0x000000ffffd47224 */ /* 0x000fc600078e00f7 */
        /* <DEDUP_REMOVED lines=8> */
[----:B------:R-:W-:Y:S02]  /*1d2b0*/  IMAD.MOV.U32 R143, RZ, RZ, R235 ;  /* 0x000000ffff8f7224 */ /* 0x000fe400078e00eb */
[----:B---3--:R-:W-:Y:S02]  /*1d2c0*/  IMAD.MOV.U32 R91, RZ, RZ, R112 ;  /* 0x000000ffff5b7224 */ /* 0x008fe400078e0070 */
[----:B----4-:R-:W-:Y:S02]  /*1d2d0*/  IMAD.MOV.U32 R90, RZ, RZ, R113 ;  /* 0x000000ffff5a7224 */ /* 0x010fe400078e0071 */
[----:B------:R-:W3:Y:S04]  /*1d2e0*/  LDL.LU R113, [R1+0x187c] ;  /* 0x00187c0001717983 */ /* 0x000ee80000300800 */
[----:B------:R-:W3:Y:S04]  /*1d2f0*/  LDL.LU R112, [R1+0x1878] ;  /* 0x0018780001707983 */ /* 0x000ee80000300800 */
[----:B------:R-:W4:Y:S04]  /*1d300*/  LDL.LU R32, [R1+0x810] ;  /* 0x0008100001207983 */ /* 0x000f280000300800 */
[----:B------:R-:W4:Y:S04]  /*1d310*/  LDL.LU R33, [R1+0x814] ;  /* 0x0008140001217983 */ /* 0x000f280000300800 */
[----:B------:R-:W4:Y:S04]  /*1d320*/  LDL.LU R34, [R1+0x818] ;  /* 0x0008180001227983 */ /* 0x000f280000300800 */
[----:B------:R-:W4:Y:S04]  /*1d330*/  LDL.LU R35, [R1+0x81c] ;  /* 0x00081c0001237983 */ /* 0x000f280000300800 */
[----:B------:R-:W2:Y:S04]  /*1d340*/  LDL.LU R132, [R1+0x650] ;  /* 0x0006500001847983 */ /* 0x000ea80000300800 */
[----:B------:R-:W2:Y:S04]  /*1d350*/  LDL.LU R133, [R1+0x654] ;  /* 0x0006540001857983 */ /* 0x000ea80000300800 */
[----:B------:R-:W2:Y:S04]  /*1d360*/  LDL.LU R134, [R1+0x658] ;  /* 0x0006580001867983 */ /* 0x000ea80000300800 */
[----:B------:R-:W2:Y:S04]  /*1d370*/  LDL.LU R135, [R1+0x65c] ;  /* 0x00065c0001877983 */ /* 0x000ea80000300800 */
[----:B------:R-:W3:Y:S04]  /*1d380*/  LDL.LU R114, [R1+0x828] ;  /* 0x0008280001727983 */ /* 0x000ee80000300800 */
[----:B------:R-:W3:Y:S04]  /*1d390*/  LDL.LU R115, [R1+0x82c] ;  /* 0x00082c0001737983 */ /* 0x000ee80000300800 */
        /* <DEDUP_REMOVED lines=9> */
[----:B------:R-:W3:Y:S01]  /*1d430*/  LDL.LU R179, [R1+0x6fc] ;  /* 0x0006fc0001b37983 */ /* 0x000ee20000300800 */
[-C--:B------:R-:W-:Y:S08]  /*1d440*/  HMMA.1688.F32.TF32 R12, R236, R68.reuse, R12 ;  /* 0x00000044ec0c723c */ /* 0x080ff0000008100c */
[-C--:B------:R-:W-:Y:S08]  /*1d450*/  HMMA.1688.F32.TF32 R92, R220, R68.reuse, R24 ;  /* 0x00000044dc5c723c */ /* 0x080ff00000081018 */
[-C--:B------:R-:W-:Y:S07]  /*1d460*/  HMMA.1688.F32.TF32 R24, R8, R68.reuse, R216 ;  /* 0x000000440818723c */ /* 0x080fee00000810d8 */
[----:B------:R-:W-:Y:S04]  /*1d470*/  STL.64 [R1+0xd0], R12 ;  /* 0x0000d00c01007387 */ /* 0x000fe80000100a00 */
[----:B------:R1:W-:Y:S02]  /*1d480*/  STL.64 [R1+0xd8], R14 ;  /* 0x0000d80e01007387 */ /* 0x0003e40000100a00 */
[----:B-1----:R-:W-:Y:S08]  /*1d490*/  HMMA.1688.F32.TF32 R12, R16, R68, R96 ;  /* 0x00000044100c723c */ /* 0x002ff00000081060 */
[----:B------:R-:W-:Y:S08]  /*1d4a0*/  HMMA.1688.F32.TF32 R108, R220, R72, R240 ;  /* 0x00000048dc6c723c */ /* 0x000ff000000810f0 */
[----:B------:R-:W-:Y:S08]  /*1d4b0*/  HMMA.1688.F32.TF32 R128, R172, R80, R136 ;  /* 0x00000050ac80723c */ /* 0x000ff00000081088 */
[----:B--2---:R-:W-:Y:S11]  /*1d4c0*/  HMMA.1688.F32.TF32 R36, R4, R68, R232 ;  /* 0x000000440424723c */ /* 0x004ff600000810e8 */
[----:B------:R-:W-:Y:S11]  /*1d4d0*/  @!UPT UIADD3 URZ, URZ, URZ, URZ ;  /* 0x0000003f3f3ff290 */ /* 0x000ff6000fffe03f */
[----:B------:R-:W-:Y:S01]  /*1d4e0*/  @!UPT UIADD3 URZ, URZ, URZ, URZ ;  /* 0x0000003f3f3ff290 */ /* 0x000fe2000fffe03f */
[----:B------:R-:W-:Y:S04]  /*1d4f0*/  STL.64 [R1+0x220], R36 ;  /* 0x0002202401007387 */ /* 0x000fe80000100a00 */
[----:B------:R-:W-:Y:S04]  /*1d500*/  STL.64 [R1+0x228], R38 ;  /* 0x0002282601007387 */ /* 0x000fe80000100a00 */
[----:B------:R-:W-:Y:S04]  /*1d510*/  STL.64 [R1+0x370], R24 ;  /* 0x0003701801007387 */ /* 0x000fe80000100a00 */
[----:B------:R-:W-:Y:S04]  /*1d520*/  STL.64 [R1+0x378], R26 ;  /* 0x0003781a01007387 */ /* 0x000fe80000100a00 */
[----:B------:R-:W-:Y:S04]  /*1d530*/  STL.64 [R1+0x480], R12 ;  /* 0x0004800c01007387 */ /* 0x000fe80000100a00 */
[----:B------:R1:W-:Y:S02]  /*1d540*/  STL.64 [R1+0x488], R14 ;  /* 0x0004880e01007387 */ /* 0x0003e40000100a00 */
[-C--:B-1----:R-:W-:Y:S08]  /*1d550*/  HMMA.1688.F32.TF32 R12, R236, R72.reuse, R28 ;  /* 0x00000048ec0c723c */ /* 0x082ff0000008101c */
[-C--:B------:R-:W-:Y:S08]  /*1d560*/  HMMA.1688.F32.TF32 R28, R4, R72.reuse, R200 ;  /* 0x00000048041c723c */ /* 0x080ff000000810c8 */
[-C--:B------:R-:W-:Y:S07]  /*1d570*/  HMMA.1688.F32.TF32 R24, R8, R72.reuse, R224 ;  /* 0x000000480818723c */ /* 0x080fee00000810e0 */
[----:B------:R-:W-:Y:S04]  /*1d580*/  STL.64 [R1+0x60], R12 ;  /* 0x0000600c01007387 */ /* 0x000fe80000100a00 */
[----:B------:R1:W-:Y:S02]  /*1d590*/  STL.64 [R1+0x68], R14 ;  /* 0x0000680e01007387 */ /* 0x0003e40000100a00 */
[----:B-1----:R-:W-:Y:S02]  /*1d5a0*/  HMMA.1688.F32.TF32 R12, R16, R72, R124 ;  /* 0x00000048100c723c */ /* 0x002fe4000008107c */
[----:B------:R-:W-:Y:S04]  /*1d5b0*/  STL.64 [R1+0x1c0], R28 ;  /* 0x0001c01c01007387 */ /* 0x000fe80000100a00 */
[----:B------:R-:W-:Y:S04]  /*1d5c0*/  STL.64 [R1+0x1c8], R30 ;  /* 0x0001c81e01007387 */ /* 0x000fe80000100a00 */
[----:B------:R-:W-:Y:S04]  /*1d5d0*/  STL.64 [R1+0x330], R24 ;  /* 0x0003301801007387 */ /* 0x000fe80000100a00 */
[----:B------:R-:W-:Y:S09]  /*1d5e0*/  STL.64 [R1+0x338], R26 ;  /* 0x0003381a01007387 */ /* 0x000ff20000100a00 */
        /* <DEDUP_REMOVED lines=21> */
[----:B------:R-:W-:Y:S02]  /*1d740*/  STL.64 [R1+0x158], R30 ;  /* 0x0001581e01007387 */ /* 0x000fe40000100a00 */
[----:B----4-:R-:W-:Y:S02]  /*1d750*/  HMMA.1688.F32.TF32 R96, R172, R72, R32 ;  /* 0x00000048ac60723c */ /* 0x010fe40000081020 */
[----:B------:R-:W2:Y:S04]  /*1d760*/  LDL.LU R32, [R1+0x5d0] ;  /* 0x0005d00001207983 */ /* 0x000ea80000300800 */
[----:B------:R1:W-:Y:S04]  /*1d770*/  STL.64 [R1+0x290], R24 ;  /* 0x0002901801007387 */ /* 0x0003e80000100a00 */
[----:B------:R4:W-:Y:S01]  /*1d780*/  STL.64 [R1+0x298], R26 ;  /* 0x0002981a01007387 */ /* 0x0009e20000100a00 */
[-C--:B------:R-:W-:Y:S03]  /*1d790*/  HMMA.1688.F32.TF32 R140, R220, R80.reuse, R180 ;  /* 0x00000050dc8c723c */ /* 0x080fe600000810b4 */
[----:B------:R-:W-:Y:S04]  /*1d7a0*/  LDSM.16.M88.4 R148, [R159+0x2d000] ;  /* 0x02d000009f94783b */ /* 0x000fe80000000200 */
[----:B------:R1:W-:Y:S04]  /*1d7b0*/  STL.64 [R1+0x3a0], R12 ;  /* 0x0003a00c01007387 */ /* 0x0003e80000100a00 */
[----:B------:R1:W-:Y:S04]  /*1d7c0*/  STL.64 [R1+0x3a8], R14 ;  /* 0x0003a80e01007387 */ /* 0x0003e80000100a00 */
        /* <DEDUP_REMOVED lines=62> */
[----:B------:R-:W3:Y:S01]  /*1dbb0*/  LDL.LU R162, [R1+0x8e8] ;  /* 0x0008e80001a27983 */ /* 0x000ee20000300800 */
[----:B------:R-:W-:Y:S03]  /*1dbc0*/  HMMA.1688.F32.TF32 R104, R204, R72, R132 ;  /* 0x00000048cc68723c */ /* 0x000fe60000081084 */
[----:B------:R-:W3:Y:S04]  /*1dbd0*/  LDL.LU R163, [R1+0x8ec] ;  /* 0x0008ec0001a37983 */ /* 0x000ee80000300800 */
[----:B------:R-:W3:Y:S01]  /*1dbe0*/  LDL.LU R168, [R1+0x8c0] ;  /* 0x0008c00001a87983 */ /* 0x000ee20000300800 */
[----:B------:R-:W-:Y:S03]  /*1dbf0*/  HMMA.1688.F32.TF32 R132, R188, R80, R184 ;  /* 0x00000050bc84723c */ /* 0x000fe600000810b8 */
        /* <DEDUP_REMOVED lines=17> */
[----:B----4-:R-:W4:Y:S04]  /*1dd10*/  LDL.LU R26, [R1+0x698] ;  /* 0x00069800011a7983 */ /* 0x010f280000300800 */
[----:B------:R-:W4:Y:S04]  /*1dd20*/  LDL.LU R27, [R1+0x69c] ;  /* 0x00069c00011b7983 */ /* 0x000f280000300800 */
[----:B------:R-:W4:Y:S04]  /*1dd30*/  LDL.LU R12, [R1+0x5e0] ;  /* 0x0005e000010c7983 */ /* 0x000f280000300800 */
[----:B------:R-:W4:Y:S04]  /*1dd40*/  LDL.LU R13, [R1+0x5e4] ;  /* 0x0005e400010d7983 */ /* 0x000f280000300800 */
[----:B------:R-:W4:Y:S04]  /*1dd50*/  LDL.LU R14, [R1+0x5e8] ;  /* 0x0005e800010e7983 */ /* 0x000f280000300800 */
[----:B------:R-:W4:Y:S04]  /*1dd60*/  LDL.LU R15, [R1+0x5ec] ;  /* 0x0005ec00010f7983 */ /* 0x000f280000300800 */
[----:B------:R-:W4:Y:S04]  /*1dd70*/  LDL.LU R28, [R1+0x520] ;  /* 0x00052000011c7983 */ /* 0x000f280000300800 */
[----:B------:R-:W4:Y:S01]  /*1dd80*/  LDL.LU R29, [R1+0x524] ;  /* 0x00052400011d7983 */ /* 0x000f220000300800 */
[----:B------:R-:W-:Y:S01]  /*1dd90*/  HMMA.1688.F32.TF32 R124, R220, R76, R152 ;  /* 0x0000004cdc7c723c */ /* 0x000fe20000081098 */
[----:B------:R-:W-:-:S02]  /*1dda0*/  IMAD.MOV.U32 R30, RZ, RZ, R145 ;  /* 0x000000ffff1e7224 */ /* 0x000fc400078e0091 */
[----:B------:R-:W-:Y:S01]  /*1ddb0*/  LDSM.16.M88.4 R152, [R159+0x2e000] ;  /* 0x02e000009f98783b */ /* 0x000fe20000000200 */
[----:B------:R-:W-:-:S03]  /*1ddc0*/  IMAD.MOV.U32 R31, RZ, RZ, R144 ;  /* 0x000000ffff1f7224 */ /* 0x000fc600078e0090 */
[----:B------:R-:W2:Y:S04]  /*1ddd0*/  LDSM.16.M88.4 R144, [R159+0x2c000] ;  /* 0x02c000009f90783b */ /* 0x000ea80000000200 */
[----:B------:R-:W1:Y:S01]  /*1dde0*/  LDSM.16.M88.4 R156, [R159+0x2f000] ;  /* 0x02f000009f9c783b */ /* 0x000e620000000200 */
[C---:B------:R-:W-:Y:S08]  /*1ddf0*/  HMMA.1688.F32.TF32 R88, R204.reuse, R68, R88 ;  /* 0x00000044cc58723c */ /* 0x040ff00000081058 */
[----:B------:R-:W-:Y:S08]  /*1de00*/  HMMA.1688.F32.TF32 R120, R204, R76, R120 ;  /* 0x0000004ccc78723c */ /* 0x000ff00000081078 */
[C---:B------:R-:W-:Y:S08]  /*1de10*/  HMMA.1688.F32.TF32 R244, R172.reuse, R68, R244 ;  /* 0x00000044acf4723c */ /* 0x040ff000000810f4 */
[----:B------:R-:W-:Y:S08]  /*1de20*/  HMMA.1688.F32.TF32 R112, R172, R76, R112 ;  /* 0x0000004cac70723c */ /* 0x000ff00000081070 */
[----:B--2---:R-:W-:Y:S08]  /*1de30*/  HMMA.1688.F32.TF32 R208, R220, R144, R40 ;  /* 0x00000090dcd0723c */ /* 0x004ff00000081028 */
[C---:B------:R-:W-:Y:S08]  /*1de40*/  HMMA.1688.F32.TF32 R84, R188.reuse, R68, R84 ;  /* 0x00000044bc54723c */ /* 0x040ff00000081054 */
[----:B------:R-:W-:Y:S08]  /*1de50*/  HMMA.1688.F32.TF32 R100, R188, R72, R100 ;  /* 0x00000048bc64723c */ /* 0x000ff00000081064 */
[C---:B------:R-:W-:Y:S08]  /*1de60*/  HMMA.1688.F32.TF32 R196, R204.reuse, R148, R196 ;  /* 0x00000094ccc4723c */ /* 0x040ff000000810c4 */
[----:B------:R-:W-:Y:S08]  /*1de70*/  HMMA.1688.F32.TF32 R192, R204, R144, R192 ;  /* 0x00000090ccc0723c */ /* 0x000ff000000810c0 */
[C---:B------:R-:W-:Y:S08]  /*1de80*/  HMMA.1688.F32.TF32 R116, R188.reuse, R76, R116 ;  /* 0x0000004cbc74723c */ /* 0x040ff00000081074 */
[C---:B---3--:R-:W-:Y:S08]  /*1de90*/  HMMA.1688.F32.TF32 R180, R188.reuse, R148, R180 ;  /* 0x00000094bcb4723c */ /* 0x048ff000000810b4 */
[----:B------:R-:W-:Y:S08]  /*1dea0*/  HMMA.1688.F32.TF32 R176, R188, R144, R176 ;  /* 0x00000090bcb0723c */ /* 0x000ff000000810b0 */
[C---:B------:R-:W-:Y:S08]  /*1deb0*/  HMMA.1688.F32.TF32 R164, R172.reuse, R148, R164 ;  /* 0x00000094aca4723c */ /* 0x040ff000000810a4 */
[----:B------:R-:W-:Y:S08]  /*1dec0*/  HMMA.1688.F32.TF32 R160, R172, R144, R160 ;  /* 0x00000090aca0723c */ /* 0x000ff000000810a0 */
[----:B------:R-:W-:Y:S08]  /*1ded0*/  HMMA.1688.F32.TF32 R216, R220, R152, R228 ;  /* 0x00000098dcd8723c */ /* 0x000ff000000810e4 */
[C---:B------:R-:W-:Y:S08]  /*1dee0*/  HMMA.1688.F32.TF32 R228, R236.reuse, R148, R36 ;  /* 0x00000094ece4723c */ /* 0x040ff00000081024 */
[----:B----4-:R-:W-:Y:S08]  /*1def0*/  HMMA.1688.F32.TF32 R232, R236, R152, R24 ;  /* 0x00000098ece8723c */ /* 0x010ff00000081018 */
[C---:B------:R-:W-:Y:S08]  /*1df00*/  HMMA.1688.F32.TF32 R24, R4.reuse, R148, R32 ;  /* 0x000000940418723c */ /* 0x040ff00000081020 */
[C---:B------:R-:W-:Y:S08]  /*1df10*/  HMMA.1688.F32.TF32 R36, R4.reuse, R144, R12 ;  /* 0x000000900424723c */ /* 0x040ff0000008100c */
[-C--:B------:R-:W-:Y:S01]  /*1df20*/  HMMA.1688.F32.TF32 R12, R4, R152.reuse, R28 ;  /* 0x00000098040c723c */ /* 0x080fe2000008101c */
[----:B------:R-:W-:Y:S11]  /*1df30*/  IMAD.MOV.U32 R35, RZ, RZ, R21 ;  /* 0x000000ffff237224 */ /* 0x000ff600078e0015 */
[----:B------:R-:W-:Y:S03]  /*1df40*/  @!UPT UIADD3 URZ, URZ, URZ, URZ ;  /* 0x0000003f3f3ff290 */ /* 0x000fe6000fffe03f */
[----:B------:R-:W-:Y:S04]  /*1df50*/  STL.64 [R1+0xa0], R36 ;  /* 0x0000a02401007387 */ /* 0x000fe80000100a00 */
[----:B------:R-:W-:Y:S04]  /*1df60*/  STL.64 [R1+0xa8], R38 ;  /* 0x0000a82601007387 */ /* 0x000fe80000100a00 */
[----:B------:R-:W2:Y:S04]  /*1df70*/  LDL.LU R32, [R1+0x120] ;  /* 0x0001200001207983 */ /* 0x000ea80000300800 */
[----:B------:R-:W-:Y:S04]  /*1df80*/  STL.64 [R1+0x90], R24 ;  /* 0x0000901801007387 */ /* 0x000fe80000100a00 */
[----:B------:R-:W-:Y:S04]  /*1df90*/  STL.64 [R1+0x98], R26 ;  /* 0x0000981a01007387 */ /* 0x000fe80000100a00 */
[----:B------:R3:W-:Y:S04]  /*1dfa0*/  STL.64 [R1+0x80], R12 ;  /* 0x0000800c01007387 */ /* 0x0007e80000100a00 */
[----:B------:R4:W-:Y:S04]  /*1dfb0*/  STL.64 [R1+0x88], R14 ;  /* 0x0000880e01007387 */ /* 0x0009e80000100a00 */
        /* <DEDUP_REMOVED lines=8> */
[----:B-1----:R-:W-:Y:S03]  /*1e040*/  HMMA.1688.F32.TF32 R204, R204, R156, R248 ;  /* 0x0000009ccccc723c */ /* 0x002fe600000810f8 */
        /* <DEDUP_REMOVED lines=11> */
[----:B------:R-:W-:Y:S03]  /*1e100*/  HMMA.1688.F32.TF32 R172, R172, R156, R60 ;  /* 0x0000009cacac723c */ /* 0x000fe6000008103c */
[----:B------:R-:W2:Y:S04]  /*1e110*/  LDL.LU R67, [R1+0x4fc] ;  /* 0x0004fc0001437983 */ /* 0x000ea80000300800 */
[----:B------:R-:W2:Y:S01]  /*1e120*/  LDL.LU R60, [R1+0x1b0] ;  /* 0x0001b000013c7983 */ /* 0x000ea20000300800 */
[C---:B------:R-:W-:Y:S03]  /*1e130*/  HMMA.1688.F32.TF32 R184, R188.reuse, R152, R184 ;  /* 0x00000098bcb8723c */ /* 0x040fe600000810b8 */
[----:B------:R-:W2:Y:S04]  /*1e140*/  LDL.LU R61, [R1+0x1b4] ;  /* 0x0001b400013d7983 */ /* 0x000ea80000300800 */
[----:B------:R-:W2:Y:S01]  /*1e150*/  LDL.LU R62, [R1+0x1b8] ;  /* 0x0001b800013e7983 */ /* 0x000ea20000300800 */
[----:B------:R-:W-:Y:S03]  /*1e160*/  HMMA.1688.F32.TF32 R188, R188, R156, R56 ;  /* 0x0000009cbcbc723c */ /* 0x000fe60000081038 */
[----:B------:R-:W2:Y:S04]  /*1e170*/  LDL.LU R63, [R1+0x1bc] ;  /* 0x0001bc00013f7983 */ /* 0x000ea80000300800 */
[----:B------:R-:W2:Y:S04]  /*1e180*/  LDL.LU R56, [R1+0x4e0] ;  /* 0x0004e00001387983 */ /* 0x000ea80000300800 */
[----:B------:R-:W2:Y:S04]  /*1e190*/  LDL.LU R57, [R1+0x4e4] ;  /* 0x0004e40001397983 */ /* 0x000ea80000300800 */
[----:B------:R-:W2:Y:S04]  /*1e1a0*/  LDL.LU R58, [R1+0x4e8] ;  /* 0x0004e800013a7983 */ /* 0x000ea80000300800 */
[----:B------:R-:W2:Y:S01]  /*1e1b0*/  LDL.LU R59, [R1+0x4ec] ;  /* 0x0004ec00013b7983 */ /* 0x000ea20000300800 */
[C---:B------:R-:W-:Y:S08]  /*1e1c0*/  HMMA.1688.F32.TF32 R212, R220.reuse, R148, R212 ;  /* 0x00000094dcd4723c */ /* 0x040ff000000810d4 */
[----:B------:R-:W-:Y:S01]  /*1e1d0*/  HMMA.1688.F32.TF32 R220, R220, R156, R52 ;  /* 0x0000009cdcdc723c */ /* 0x000fe20000081034 */
[----:B------:R-:W2:Y:S04]  /*1e1e0*/  LDL.LU R52, [R1+0x2f0] ;  /* 0x0002f00001347983 */ /* 0x000ea80000300800 */
[----:B------:R-:W2:Y:S04]  /*1e1f0*/  LDL.LU R53, [R1+0x2f4] ;  /* 0x0002f40001357983 */ /* 0x000ea80000300800 */
[----:B------:R-:W2:Y:S04]  /*1e200*/  LDL.LU R54, [R1+0x2f8] ;  /* 0x0002f80001367983 */ /* 0x000ea80000300800 */
[----:B------:R-:W2:Y:S01]  /*1e210*/  LDL.LU R55, [R1+0x2fc] ;  /* 0x0002fc0001377983 */ /* 0x000ea20000300800 */
[----:B------:R-:W-:Y:S03]  /*1e220*/  HMMA.1688.F32.TF32 R224, R236, R144, R48 ;  /* 0x00000090ece0723c */ /* 0x000fe60000081030 */
[----:B---3--:R-:W3:Y:S04]  /*1e230*/  LDL.LU R12, [R1+0x2e0] ;  /* 0x0002e000010c7983 */ /* 0x008ee80000300800 */
[----:B------:R-:W3:Y:S04]  /*1e240*/  LDL.LU R13, [R1+0x2e4] ;  /* 0x0002e400010d7983 */ /* 0x000ee80000300800 */
[----:B----4-:R-:W3:Y:S04]  /*1e250*/  LDL.LU R14, [R1+0x2e8] ;  /* 0x0002e800010e7983 */ /* 0x010ee80000300800 */
        /* <DEDUP_REMOVED lines=17> */
[----:B--2---:R-:W-:Y:S08]  /*1e370*/  HMMA.1688.F32.TF32 R248, R8, R152, R248 ;  /* 0x0000009808f8723c */ /* 0x004ff000000810f8 */
[----:B------:R-:W-:Y:S01]  /*1e380*/  HMMA.1688.F32.TF32 R4, R4, R156, R64 ;  /* 0x0000009c0404723c */ /* 0x000fe20000081040 */
[----:B------:R-:W2:Y:S04]  /*1e390*/  LDL.LU.64 R66, [R1+0x1860] ;  /* 0x0018600001427983 */ /* 0x000ea80000300a00 */
[----:B------:R-:W2:Y:S03]  /*1e3a0*/  LDL.LU.64 R64, [R1+0x1858] ;  /* 0x0018580001407983 */ /* 0x000ea60000300a00 */
[C---:B------:R-:W-:Y:S08]  /*1e3b0*/  HMMA.1688.F32.TF32 R60, R8.reuse, R144, R60 ;  /* 0x00000090083c723c */ /* 0x040ff0000008103c */
[C---:B------:R-:W-:Y:S07]  /*1e3c0*/  HMMA.1688.F32.TF32 R56, R8.reuse, R148, R56 ;  /* 0x000000940838723c */ /* 0x040fee0000081038 */
[----:B------:R1:W-:Y:S04]  /*1e3d0*/  STL.64 [R1+0x70], R4 ;  /* 0x0000700401007387 */ /* 0x0003e80000100a00 */
[----:B------:R1:W-:Y:S04]  /*1e3e0*/  STL.64 [R1+0x78], R6 ;  /* 0x0000780601007387 */ /* 0x0003e80000100a00 */
[----:B-1----:R-:W2:Y:S04]  /*1e3f0*/  LDL.LU R4, [R1+0x260] ;  /* 0x0002600001047983 */ /* 0x002ea80000300800 */
[----:B------:R-:W2:Y:S04]  /*1e400*/  LDL.LU R5, [R1+0x264] ;  /* 0x0002640001057983 */ /* 0x000ea80000300800 */
[----:B------:R-:W2:Y:S04]  /*1e410*/  LDL.LU R6, [R1+0x268] ;  /* 0x0002680001067983 */ /* 0x000ea80000300800 */
[----:B------:R-:W2:Y:S04]  /*1e420*/  LDL.LU R7, [R1+0x26c] ;  /* 0x00026c0001077983 */ /* 0x000ea80000300800 */
[----:B------:R-:W-:Y:S04]  /*1e430*/  STL.64 [R1+0x1b0], R60 ;  /* 0x0001b03c01007387 */ /* 0x000fe80000100a00 */
[----:B------:R1:W-:Y:S01]  /*1e440*/  STL.64 [R1+0x1b8], R62 ;  /* 0x0001b83e01007387 */ /* 0x0003e20000100a00 */
[----:B------:R-:W-:Y:S03]  /*1e450*/  HMMA.1688.F32.TF32 R8, R8, R156, R40 ;  /* 0x0000009c0808723c */ /* 0x000fe60000081028 */
        /* <DEDUP_REMOVED lines=10> */
[----:B------:R-:W2:Y:S01]  /*1e500*/  LDL.LU.64 R42, [R1+0x1820] ;  /* 0x00182000012a7983 */ /* 0x000ea20000300a00 */
[C---:B------:R-:W-:Y:S08]  /*1e510*/  HMMA.1688.F32.TF32 R52, R16.reuse, R144, R52 ;  /* 0x000000901034723c */ /* 0x040ff00000081034 */
[C---:B---3--:R-:W-:Y:S08]  /*1e520*/  HMMA.1688.F32.TF32 R12, R16.reuse, R148, R12 ;  /* 0x00000094100c723c */ /* 0x048ff0000008100c */
[----:B------:R-:W-:Y:S01]  /*1e530*/  HMMA.1688.F32.TF32 R20, R16, R152, R20 ;  /* 0x000000981014723c */ /* 0x000fe20000081014 */
[----:B------:R1:W-:Y:S04]  /*1e540*/  STL.64 [R1+0x180], R8 ;  /* 0x0001800801007387 */ /* 0x0003e80000100a00 */
[----:B------:R3:W-:Y:S01]  /*1e550*/  STL.64 [R1+0x188], R10 ;  /* 0x0001880a01007387 */ /* 0x0007e20000100a00 */
[----:B-1----:R-:W-:-:S03]  /*1e560*/  IMAD.MOV.U32 R8, RZ, RZ, R47 ;  /* 0x000000ffff087224 */ /* 0x002fc600078e002f */
[----:B------:R-:W4:Y:S01]  /*1e570*/  LDL.LU R47, [R1+0x1818] ;  /* 0x00181800012f7983 */ /* 0x000f220000300800 */
[----:B--2---:R-:W-:-:S03]  /*1e580*/  IMAD.MOV.U32 R9, RZ, RZ, R42 ;  /* 0x000000ffff097224 */ /* 0x004fc600078e002a */
[----:B------:R-:W2:Y:S01]  /*1e590*/  LDL.LU R42, [R1+0x1814] ;  /* 0x00181400012a7983 */ /* 0x000ea20000300800 */
[----:B---3--:R-:W-:-:S03]  /*1e5a0*/  IMAD.MOV.U32 R10, RZ, RZ, R43 ;  /* 0x000000ffff0a7224 */ /* 0x008fc600078e002b */
[----:B------:R-:W2:Y:S04]  /*1e5b0*/  LDL.LU R43, [R1+0x1810] ;  /* 0x00181000012b7983 */ /* 0x000ea80000300800 */
[----:B------:R-:W-:Y:S04]  /*1e5c0*/  STL.64 [R1+0x2f0], R52 ;  /* 0x0002f03401007387 */ /* 0x000fe80000100a00 */
[----:B------:R1:W-:Y:S04]  /*1e5d0*/  STL.64 [R1+0x2f8], R54 ;  /* 0x0002f83601007387 */ /* 0x0003e80000100a00 */
[----:B-1----:R-:W3:Y:S04]  /*1e5e0*/  LDL.LU.64 R54, [R1+0x1808] ;  /* 0x0018080001367983 */ /* 0x002ee80000300a00 */
[----:B------:R-:W3:Y:S04]  /*1e5f0*/  LDL.LU.64 R52, [R1+0x1800] ;  /* 0x0018000001347983 */ /* 0x000ee80000300a00 */
[----:B------:R-:W-:Y:S04]  /*1e600*/  STL.64 [R1+0x2e0], R12 ;  /* 0x0002e00c01007387 */ /* 0x000fe80000100a00 */
[----:B------:R1:W-:Y:S04]  /*1e610*/  STL.64 [R1+0x2e8], R14 ;  /* 0x0002e80e01007387 */ /* 0x0003e80000100a00 */
[----:B-1----:R-:W4:Y:S04]  /*1e620*/  LDL.LU.64 R14, [R1+0x17f8] ;  /* 0x0017f800010e7983 */ /* 0x002f280000300a00 */
[----:B------:R-:W2:Y:S04]  /*1e630*/  LDL.LU.64 R12, [R1+0x17f0] ;  /* 0x0017f000010c7983 */ /* 0x000ea80000300a00 */
[----:B------:R-:W-:Y:S04]  /*1e640*/  STL.64 [R1+0x2d0], R20 ;  /* 0x0002d01401007387 */ /* 0x000fe80000100a00 */
[----:B------:R1:W-:Y:S04]  /*1e650*/  STL.64 [R1+0x2d8], R22 ;  /* 0x0002d81601007387 */ /* 0x0003e80000100a00 */
[----:B-1----:R-:W3:Y:S04]  /*1e660*/  LDL.LU.64 R22, [R1+0x17e8] ;  /* 0x0017e80001167983 */ /* 0x002ee80000300a00 */
[----:B------:R-:W3:Y:S01]  /*1e670*/  LDL.LU R20, [R1+0x17e0] ;  /* 0x0017e00001147983 */ /* 0x000ee20000300800 */
[-C--:B------:R-:W-:Y:S03]  /*1e680*/  HMMA.1688.F32.TF32 R236, R236, R156.reuse, R240 ;  /* 0x0000009cecec723c */ /* 0x080fe600000810f0 */
[----:B------:R-:W-:Y:S04]  /*1e690*/  LDS R240, [R2+0x6000] ;  /* 0x0060000002f07984 */ /* 0x000fe80000000800 */
[----:B------:R-:W-:Y:S04]  /*1e6a0*/  LDS R242, [R2+0x7000] ;  /* 0x0070000002f27984 */ /* 0x000fe80000000800 */
[----:B------:R-:W-:Y:S04]  /*1e6b0*/  LDS R241, [R3+0x6000] ;  /* 0x0060000003f17984 */ /* 0x000fe80000000800 */
[----:B------:R-:W4:Y:S01]  /*1e6c0*/  LDS R243, [R3+0x7000] ;  /* 0x0070000003f37984 */ /* 0x000f220000000800 */
[----:B------:R-:W-:Y:S01]  /*1e6d0*/  HMMA.1688.F32.TF32 R4, R16, R156, R4 ;  /* 0x0000009c1004723c */ /* 0x000fe20000081004 */
[----:B------:R-:W-:Y:S11]  /*1e6e0*/  IMAD.MOV.U32 R11, RZ, RZ, R252 ;  /* 0x000000ffff0b7224 */ /* 0x000ff600078e00fc */
[----:B------:R-:W-:Y:S11]  /*1e6f0*/  @!UPT UIADD3 URZ, URZ, URZ, URZ ;  /* 0x0000003f3f3ff290 */ /* 0x000ff6000fffe03f */
[----:B------:R-:W-:Y:S04]  /*1e700*/  STL.64 [R1+0x2a0], R4 ;  /* 0x0002a00401007387 */ /* 0x000fe80000100a00 */
[----:B------:R-:W-:Y:S01]  /*1e710*/  STL.64 [R1+0x2a8], R6 ;  /* 0x0002a80601007387 */ /* 0x000fe20000100a00 */
[C---:B----4-:R-:W-:Y:S01]  /*1e720*/  HMMA.1688.F32.TF32 R48, R240.reuse, R14, R48 ;  /* 0x0000000ef030723c */ /* 0x050fe20000081030 */
[----:B--2---:R-:W-:Y:S02]  /*1e730*/  IMAD.MOV.U32 R17, RZ, RZ, R13 ;  /* 0x000000ffff117224 */ /* 0x004fe400078e000d */
[----:B------:R-:W-:Y:S05]  /*1e740*/  LDS R4, [R2+0x6080] ;  /* 0x0060800002047984 */ /* 0x000fea0000000800 */
[----:B---3--:R-:W-:Y:S01]  /*1e750*/  HMMA.1688.F32.TF32 R24, R240, R22, R24 ;  /* 0x00000016f018723c */ /* 0x008fe20000081018 */
[----:B------:R-:W-:Y:S01]  /*1e760*/  IMAD.MOV.U32 R18, RZ, RZ, R12 ;  /* 0x000000ffff127224 */ /* 0x000fe200078e000c */
[----:B------:R-:W-:Y:S11]  /*1e770*/  LDS R6, [R2+0x7080] ;  /* 0x0070800002067984 */ /* 0x000ff60000000800 */
[----:B------:R-:W-:Y:S03]  /*1e780*/  @!UPT UIADD3 URZ, URZ, URZ, URZ ;  /* 0x0000003f3f3ff290 */ /* 0x000fe6000fffe03f */
[----:B------:R-:W-:Y:S02]  /*1e790*/  IMAD.MOV.U32 R13, RZ, RZ, R50 ;  /* 0x000000ffff0d7224 */ /* 0x000fe400078e0032 */
[----:B------:R-:W-:Y:S01]  /*1e7a0*/  IMAD.MOV.U32 R16, RZ, RZ, R20 ;  /* 0x000000ffff107224 */ /* 0x000fe200078e0014 */
[----:B------:R-:W-:Y:S01]  /*1e7b0*/  LDS R5, [R3+0x6080] ;  /* 0x0060800003057984 */ /* 0x000fe20000000800 */
[----:B------:R-:W-:Y:S02]  /*1e7c0*/  IMAD.MOV.U32 R12, RZ, RZ, R51 ;  /* 0x000000ffff0c7224 */ /* 0x000fe400078e0033 */
[----:B------:R-:W-:Y:S01]  /*1e7d0*/  IMAD.MOV.U32 R21, RZ, RZ, R48 ;  /* 0x000000ffff157224 */ /* 0x000fe200078e0030 */
[----:B------:R-:W2:Y:S01]  /*1e7e0*/  LDL.LU.64 R50, [R1+0x17d8] ;  /* 0x0017d80001327983 */ /* 0x000ea20000300a00 */
[----:B------:R-:W-:-:S03]  /*1e7f0*/  IMAD.MOV.U32 R20, RZ, RZ, R49 ;  /* 0x000000ffff147224 */ /* 0x000fc600078e0031 */
[----:B------:R-:W2:Y:S01]  /*1e800*/  LDL.LU.64 R48, [R1+0x17d0] ;  /* 0x0017d00001307983 */ /* 0x000ea20000300a00 */
[----:B------:R-:W-:Y:S01]  /*1e810*/  IMAD.MOV.U32 R19, RZ, RZ, R0 ;  /* 0x000000ffff137224 */ /* 0x000fe200078e0000 */
[----:B------:R-:W-:Y:S02]  /*1e820*/  HMMA.1688.F32.TF32 R8, R240, R42, R8 ;  /* 0x0000002af008723c */ /* 0x000fe40000081008 */
[----:B------:R-:W1:Y:S04]  /*1e830*/  LDS R7, [R3+0x7080] ;  /* 0x0070800003077984 */ /* 0x000e680000000800 */
[----:B------:R-:W-:Y:S01]  /*1e840*/  STL.64 [R1+0x400], R24 ;  /* 0x0004001801007387 */ /* 0x000fe20000100a00 */
[----:B------:R-:W-:-:S03]  /*1e850*/  IMAD.MOV.U32 R252, RZ, RZ, R27 ;  /* 0x000000fffffc7224 */ /* 0x000fc600078e001b */
[----:B------:R3:W-:Y:S04]  /*1e860*/  STL [R1+0x408], R26 ;  /* 0x0004081a01007387 */ /* 0x0007e80000100800 */
[----:B---3--:R-:W3:Y:S04]  /*1e870*/  LDL.LU.64 R26, [R1+0x17c8] ;  /* 0x0017c800011a7983 */ /* 0x008ee80000300a00 */
[----:B------:R-:W4:Y:S01]  /*1e880*/  LDL.LU.64 R24, [R1+0x17c0] ;  /* 0x0017c00001187983 */ /* 0x000f220000300a00 */
[C---:B---3--:R-:W-:Y:S11]  /*1e890*/  HMMA.1688.F32.TF32 R28, R240.reuse, R26, R28 ;  /* 0x0000001af01c723c */ /* 0x048ff6000008101c */
[----:B------:R-:W-:Y:S11]  /*1e8a0*/  @!UPT UIADD3 URZ, URZ, URZ, URZ ;  /* 0x0000003f3f3ff290 */ /* 0x000ff6000fffe03f */
[----:B------:R-:W-:Y:S01]  /*1e8b0*/  @!UPT UIADD3 URZ, URZ, URZ, URZ ;  /* 0x0000003f3f3ff290 */ /* 0x000fe2000fffe03f */
[----:B------:R-:W-:Y:S04]  /*1e8c0*/  STL.64 [R1+0x460], R28 ;  /* 0x0004601c01007387 */ /* 0x000fe80000100a00 */
[----:B------:R3:W-:Y:S04]  /*1e8d0*/  STL.64 [R1+0x468], R30 ;  /* 0x0004681e01007387 */ /* 0x0007e80000100a00 */
[----:B---3--:R-:W3:Y:S02]  /*1e8e0*/  LDL.LU.64 R30, [R1+0x17b8] ;  /* 0x0017b800011e7983 */ /* 0x008ee40000300a00 */
        /* <DEDUP_REMOVED lines=11> */
[----:B---3--:R-:W3:Y:S01]  /*1e9a0*/  LDL.LU.64 R38, [R1+0x17a8] ;  /* 0x0017a80001267983 */ /* 0x008ee20000300a00 */
[----:B------:R-:W-:Y:S01]  /*1e9b0*/  IMAD.MOV.U32 R0, RZ, RZ, R11 ;  /* 0x000000ffff007224 */ /* 0x000fe200078e000b */
[C---:B---3--:R-:W-:Y:S11]  /*1e9c0*/  HMMA.1688.F32.TF32 R16, R240.reuse, R38, R16 ;  /* 0x00000026f010723c */ /* 0x048ff60000081010 */
[----:B------:R-:W-:Y:S11]  /*1e9d0*/  @!UPT UIADD3 URZ, URZ, URZ, URZ ;  /* 0x0000003f3f3ff290 */ /* 0x000ff6000fffe03f */
[----:B------:R-:W-:Y:S02]  /*1e9e0*/  @!UPT UIADD3 URZ, URZ, URZ, URZ ;  /* 0x0000003f3f3ff290 */ /* 0x000fe4000fffe03f */
[----:B------:R-:W-:Y:S01]  /*1e9f0*/  IMAD.MOV.U32 R28, RZ, RZ, R19 ;  /* 0x000000ffff1c7224 */ /* 0x000fe200078e0013 */
[----:B------:R-:W-:Y:S01]  /*1ea00*/  MOV R33, R16 ;  /* 0x0000001000217202 */ /* 0x000fe20000000f00 */
[----:B------:R-:W-:Y:S02]  /*1ea10*/  IMAD.MOV.U32 R32, RZ, RZ, R17 ;  /* 0x000000ffff207224 */ /* 0x000fe400078e0011 */
[----:B------:R-:W-:Y:S01]  /*1ea20*/  IMAD.MOV.U32 R29, RZ, RZ, R18 ;  /* 0x000000ffff1d7224 */ /* 0x000fe200078e0012 */
[----:B------:R-:W-:Y:S04]  /*1ea30*/  STL [R1+0x16f4], R28 ;  /* 0x0016f41c01007387 */ /* 0x000fe80000100800 */
[----:B------:R-:W-:Y:S01]  /*1ea40*/  STL [R1+0x16f0], R32 ;  /* 0x0016f02001007387 */ /* 0x000fe20000100800 */
[C---:B------:R-:W-:Y:S03]  /*1ea50*/  HMMA.1688.F32.TF32 R16, R240.reuse, R46, R248 ;  /* 0x0000002ef010723c */ /* 0x040fe600000810f8 */
[----:B------:R-:W-:Y:S04]  /*1ea60*/  STL [R1+0x16ec], R33 ;  /* 0x0016ec2101007387 */ /* 0x000fe80000100800 */
[----:B------:R-:W-:Y:S04]  /*1ea70*/  STL [R1+0x16e8], R29 ;  /* 0x0016e81d01007387 */ /* 0x000fe80000100800 */
[----:B------:R-:W-:Y:S04]  /*1ea80*/  STL.64 [R1+0x680], R8 ;  /* 0x0006800801007387 */ /* 0x000fe80000100a00 */
[----:B------:R3:W-:Y:S02]  /*1ea90*/  STL [R1+0x688], R10 ;  /* 0x0006880a01007387 */ /* 0x0007e40000100800 */
[C---:B---3--:R-:W-:Y:S02]  /*1eaa0*/  HMMA.1688.F32.TF32 R8, R240.reuse, R70, R244 ;  /* 0x00000046f008723c */ /* 0x048fe400000810f4 */
[----:B------:R-:W-:Y:S04]  /*1eab0*/  STL [R1+0x16e4], R0 ;  /* 0x0016e40001007387 */ /* 0x000fe80000100800 */
[----:B------:R-:W-:Y:S04]  /*1eac0*/  STL.64 [R1+0x720], R16 ;  /* 0x0007201001007387 */ /* 0x000fe80000100a00 */
[----:B------:R-:W-:Y:S11]  /*1ead0*/  STL.64 [R1+0x728], R18 ;  /* 0x0007281201007387 */ /* 0x000ff60000100a00 */
[----:B------:R-:W-:Y:S02]  /*1eae0*/  @!UPT UIADD3 URZ, URZ, URZ, URZ ;  /* 0x0000003f3f3ff290 */ /* 0x000fe4000fffe03f */
[----:B------:R3:W-:Y:S01]  /*1eaf0*/  STL.64 [R1+0x768], R10 ;  /* 0x0007680a01007387 */ /* 0x0007e20000100a00 */
[----:B------:R-:W-:Y:S02]  /*1eb00*/  IMAD.MOV.U32 R72, RZ, RZ, R8 ;  /* 0x000000ffff487224 */ /* 0x000fe400078e0008 */
[----:B------:R-:W-:Y:S02]  /*1eb10*/  IMAD.MOV.U32 R73, RZ, RZ, R9 ;  /* 0x000000ffff497224 */ /* 0x000fe400078e0009 */
[C---:B---3--:R-:W-:Y:S03]  /*1eb20*/  HMMA.1688.F32.TF32 R8, R240.reuse, R74, R96 ;  /* 0x0000004af008723c */ /* 0x048fe60000081060 */
[----:B------:R-:W-:Y:S04]  /*1eb30*/  STL [R1+0x16b4], R73 ;  /* 0x0016b44901007387 */ /* 0x000fe80000100800 */
[----:B------:R-:W-:Y:S01]  /*1eb40*/  STL [R1+0x16b0], R72 ;  /* 0x0016b04801007387 */ /* 0x000fe20000100800 */
[C---:B------:R-:W-:Y:S08]  /*1eb50*/  HMMA.1688.F32.TF32 R96, R240.reuse, R78, R112 ;  /* 0x0000004ef060723c */ /* 0x040ff00000081070 */
[C---:B------:R-:W-:Y:S07]  /*1eb60*/  HMMA.1688.F32.TF32 R16, R240.reuse, R82, R128 ;  /* 0x00000052f010723c */ /* 0x040fee0000081080 */
[----:B------:R-:W-:Y:S04]  /*1eb70*/  STL.64 [R1+0x7e0], R8 ;  /* 0x0007e00801007387 */ /* 0x000fe80000100a00 */
[----:B------:R3:W-:Y:S02]  /*1eb80*/  STL.64 [R1+0x7e8], R10 ;  /* 0x0007e80a01007387 */ /* 0x0007e40000100a00 */
[----:B---3--:R-:W-:Y:S02]  /*1eb90*/  HMMA.1688.F32.TF32 R8, R240, R146, R160 ;  /* 0x00000092f008723c */ /* 0x008fe400000810a0 */
[----:B------:R3:W-:Y:S04]  /*1eba0*/  STL.64 [R1+0x870], R96 ;  /* 0x0008706001007387 */ /* 0x0007e80000100a00 */
[----:B------:R1:W-:Y:S04]  /*1ebb0*/  STL.64 [R1+0x878], R98 ;  /* 0x0008786201007387 */ /* 0x0003e80000100a00 */
[----:B------:R1:W-:Y:S04]  /*1ebc0*/  STL.64 [R1+0x8f0], R16 ;  /* 0x0008f01001007387 */ /* 0x0003e80000100a00 */
[----:B------:R-:W-:Y:S09]  /*1ebd0*/  STL.64 [R1+0x8f8], R18 ;  /* 0x0008f81201007387 */ /* 0x000ff20000100a00 */
        /* <DEDUP_REMOVED lines=13> */
[----:B---3--:R-:W3:Y:S04]  /*1ecb0*/  LDL.LU R96, [R1+0x210] ;  /* 0x0002100001607983 */ /* 0x008ee80000300800 */
[----:B------:R-:W3:Y:S04]  /*1ecc0*/  LDL.LU R97, [R1+0x214] ;  /* 0x0002140001617983 */ /* 0x000ee80000300800 */
[----:B-1----:R-:W3:Y:S04]  /*1ecd0*/  LDL.LU R98, [R1+0x218] ;  /* 0x0002180001627983 */ /* 0x002ee80000300800 */
[----:B------:R-:W3:Y:S04]  /*1ece0*/  LDL.LU R99, [R1+0x21c] ;  /* 0x00021c0001637983 */ /* 0x000ee80000300800 */
[----:B------:R-:W3:Y:S04]  /*1ecf0*/  LDL.LU R112, [R1+0x280] ;  /* 0x0002800001707983 */ /* 0x000ee80000300800 */
[----:B------:R-:W3:Y:S04]  /*1ed00*/  LDL.LU R113, [R1+0x284] ;  /* 0x0002840001717983 */ /* 0x000ee80000300800 */
[----:B------:R-:W3:Y:S04]  /*1ed10*/  LDL.LU R114, [R1+0x288] ;  /* 0x0002880001727983 */ /* 0x000ee80000300800 */
[----:B------:R-:W3:Y:S04]  /*1ed20*/  LDL.LU R115, [R1+0x28c] ;  /* 0x00028c0001737983 */ /* 0x000ee80000300800 */
[----:B------:R-:W3:Y:S04]  /*1ed30*/  LDL.LU R16, [R1+0x30] ;  /* 0x0000300001107983 */ /* 0x000ee80000300800 */
[----:B------:R-:W3:Y:S01]  /*1ed40*/  LDL.LU R17, [R1+0x34] ;  /* 0x0000340001117983 */ /* 0x000ee20000300800 */
[----:B------:R-:W-:-:S02]  /*1ed50*/  IMAD.MOV.U32 R144, RZ, RZ, R8 ;  /* 0x000000ffff907224 */ /* 0x000fc400078e0008 */
[----:B------:R-:W-:Y:S02]  /*1ed60*/  IMAD.MOV.U32 R145, RZ, RZ, R9 ;  /* 0x000000ffff917224 */ /* 0x000fe400078e0009 */
[C---:B------:R-:W-:Y:S03]  /*1ed70*/  HMMA.1688.F32.TF32 R8, R240.reuse, R150, R164 ;  /* 0x00000096f008723c */ /* 0x040fe600000810a4 */
[----:B------:R-:W-:Y:S04]  /*1ed80*/  STL [R1+0x1594], R145 ;  /* 0x0015949101007387 */ /* 0x000fe80000100800 */
[----:B------:R-:W-:Y:S11]  /*1ed90*/  STL [R1+0x1590], R144 ;  /* 0x0015909001007387 */ /* 0x000ff60000100800 */
[----:B------:R-:W-:Y:S05]  /*1eda0*/  @!UPT UIADD3 URZ, URZ, URZ, URZ ;  /* 0x0000003f3f3ff290 */ /* 0x000fea000fffe03f */
[----:B------:R1:W-:Y:S01]  /*1edb0*/  STL.64 [R1+0x8d8], R10 ;  /* 0x0008d80a01007387 */ /* 0x0003e20000100a00 */
[----:B------:R-:W-:Y:S02]  /*1edc0*/  IMAD.MOV.U32 R148, RZ, RZ, R8 ;  /* 0x000000ffff947224 */ /* 0x000fe400078e0008 */
[----:B------:R-:W-:Y:S02]  /*1edd0*/  IMAD.MOV.U32 R149, RZ, RZ, R9 ;  /* 0x000000ffff957224 */ /* 0x000fe400078e0009 */
[----:B-1----:R-:W-:Y:S03]  /*1ede0*/  HMMA.1688.F32.TF32 R8, R240, R154, R168 ;  /* 0x0000009af008723c */ /* 0x002fe600000810a8 */
[----:B------:R-:W-:Y:S04]  /*1edf0*/  STL [R1+0x15a0], R149 ;  /* 0x0015a09501007387 */ /* 0x000fe80000100800 */
[----:B------:R-:W-:Y:S01]  /*1ee00*/  STL [R1+0x159c], R148 ;  /* 0x00159c9401007387 */ /* 0x000fe20000100800 */
[----:B----4-:R-:W-:-:S02]  /*1ee10*/  IMAD.MOV.U32 R18, RZ, RZ, R25 ;  /* 0x000000ffff127224 */ /* 0x010fc400078e0019 */
[----:B------:R-:W-:Y:S11]  /*1ee20*/  IMAD.MOV.U32 R19, RZ, RZ, R24 ;  /* 0x000000ffff137224 */ /* 0x000ff600078e0018 */
[----:B------:R-:W-:Y:S02]  /*1ee30*/  @!UPT UIADD3 URZ, URZ, URZ, URZ ;  /* 0x0000003f3f3ff290 */ /* 0x000fe4000fffe03f */
[----:B------:R1:W-:Y:S01]  /*1ee40*/  STL.64 [R1+0x8c8], R10 ;  /* 0x0008c80a01007387 */ /* 0x0003e20000100a00 */
[----:B------:R-:W-:Y:S02]  /*1ee50*/  IMAD.MOV.U32 R152, RZ, RZ, R8 ;  /* 0x000000ffff987224 */ /* 0x000fe400078e0008 */
[----:B------:R-:W-:Y:S02]  /*1ee60*/  IMAD.MOV.U32 R153, RZ, RZ, R9 ;  /* 0x000000ffff997224 */ /* 0x000fe400078e0009 */
[----:B-1----:R-:W-:Y:S03]  /*1ee70*/  HMMA.1688.F32.TF32 R8, R240, R158, R172 ;  /* 0x0000009ef008723c */ /* 0x002fe600000810ac */
[----:B------:R-:W-:Y:S04]  /*1ee80*/  STL [R1+0x15a4], R153 ;  /* 0x0015a49901007387 */ /* 0x000fe80000100800 */
[----:B------:R-:W-:Y:S11]  /*1ee90*/  STL [R1+0x1598], R152 ;  /* 0x0015989801007387 */ /* 0x000ff60000100800 */
[----:B------:R-:W-:Y:S06]  /*1eea0*/  @!UPT UIADD3 URZ, URZ, URZ, URZ ;  /* 0x0000003f3f3ff290 */ /* 0x000fec000fffe03f */
[----:B------:R-:W-:Y:S02]  /*1eeb0*/  IMAD.MOV.U32 R145, RZ, RZ, R8 ;  /* 0x000000ffff917224 */ /* 0x000fe400078e0008 */
[----:B------:R-:W-:Y:S01]  /*1eec0*/  IMAD.MOV.U32 R144, RZ, RZ, R9 ;  /* 0x000000ffff907224 */ /* 0x000fe200078e0009 */
[----:B------:R-:W-:Y:S04]  /*1eed0*/  STL.64 [R1+0x8b8], R10 ;  /* 0x0008b80a01007387 */ /* 0x000fe80000100a00 */
[----:B------:R-:W-:Y:S04]  /*1eee0*/  STL [R1+0x15ac], R145 ;  /* 0x0015ac9101007387 */ /* 0x000fe80000100800 */
[----:B------:R-:W-:Y:S04]  /*1eef0*/  STL [R1+0x15a8], R144 ;  /* 0x0015a89001007387 */ /* 0x000fe80000100800 */
[----:B------:R-:W-:Y:S04]  /*1ef00*/  LDS R8, [R2+0x6100] ;  /* 0x0061000002087984 */ /* 0x000fe80000000800 */
[----:B------:R-:W-:Y:S04]  /*1ef10*/  LDS R10, [R2+0x7100] ;  /* 0x00710000020a7984 */ /* 0x000fe80000000800 */
[----:B------:R-:W-:Y:S04]  /*1ef20*/  LDS R9, [R3+0x6100] ;  /* 0x0061000003097984 */ /* 0x000fe80000000800 */
[----:B------:R-:W1:Y:S01]  /*1ef30*/  LDS R11, [R3+0x7100] ;  /* 0x00710000030b7984 */ /* 0x000e620000000800 */
[C---:B--2---:R-:W-:Y:S11]  /*1ef40*/  HMMA.1688.F32.TF32 R128, R4.reuse, R14, R128 ;  /* 0x0000000e0480723c */ /* 0x044ff60000081080 */
[----:B------:R-:W-:Y:S11]  /*1ef50*/  @!UPT UIADD3 URZ, URZ, URZ, URZ ;  /* 0x0000003f3f3ff290 */ /* 0x000ff6000fffe03f */
[----:B------:R-:W-:Y:S02]  /*1ef60*/  @!UPT UIADD3 URZ, URZ, URZ, URZ ;  /* 0x0000003f3f3ff290 */ /* 0x000fe4000fffe03f */
[----:B------:R-:W-:Y:S01]  /*1ef70*/  IMAD.MOV.U32 R157, RZ, RZ, R128 ;  /* 0x000000ffff9d7224 */ /* 0x000fe200078e0080 */
[----:B------:R-:W-:Y:S01]  /*1ef80*/  MOV R25, R130 ;  /* 0x0000008200197202 */ /* 0x000fe20000000f00 */
[----:B------:R-:W-:Y:S02]  /*1ef90*/  IMAD.MOV.U32 R156, RZ, RZ, R129 ;  /* 0x000000ffff9c7224 */ /* 0x000fe400078e0081 */
[----:B------:R-:W-:Y:S02]  /*1efa0*/  IMAD.MOV.U32 R24, RZ, RZ, R131 ;  /* 0x000000ffff187224 */ /* 0x000fe400078e0083 */
[C---:B---3--:R-:W-:Y:S08]  /*1efb0*/  HMMA.1688.F32.TF32 R128, R4.reuse, R26, R96 ;  /* 0x0000001a0480723c */ /* 0x048ff00000081060 */
[C---:B------:R-:W-:Y:S08]  /*1efc0*/  HMMA.1688.F32.TF32 R160, R4.reuse, R22, R112 ;  /* 0x0000001604a0723c */ /* 0x040ff00000081070 */
[C---:B------:R-:W-:Y:S08]  /*1efd0*/  HMMA.1688.F32.TF32 R112, R4.reuse, R30, R244 ;  /* 0x0000001e0470723c */ /* 0x040ff000000810f4 */
[C---:B------:R-:W-:Y:S08]  /*1efe0*/  HMMA.1688.F32.TF32 R96, R4.reuse, R34, R248 ;  /* 0x000000220460723c */ /* 0x040ff000000810f8 */
[----:B------:R-:W-:Y:S01]  /*1eff0*/  HMMA.1688.F32.TF32 R16, R4, R38, R16 ;  /* 0x000000260410723c */ /* 0x000fe20000081010 */
[----:B------:R-:W-:Y:S04]  /*1f000*/  STL.64 [R1+0x250], R160 ;  /* 0x000250a001007387 */ /* 0x000fe80000100a00 */
[----:B------:R-:W-:Y:S04]  /*1f010*/  STL.64 [R1+0x258], R162 ;  /* 0x000258a201007387 */ /* 0x000fe80000100a00 */
[----:B------:R-:W-:Y:S04]  /*1f020*/  STL.64 [R1+0x200], R128 ;  /* 0x0002008001007387 */ /* 0x000fe80000100a00 */
[----:B------:R-:W-:Y:S04]  /*1f030*/  STL.64 [R1+0x208], R130 ;  /* 0x0002088201007387 */ /* 0x000fe80000100a00 */
[----:B------:R-:W-:Y:S04]  /*1f040*/  STL.64 [R1+0x210], R112 ;  /* 0x0002107001007387 */ /* 0x000fe80000100a00 */
[----:B------:R-:W-:Y:S04]  /*1f050*/  STL.64 [R1+0x218], R114 ;  /* 0x0002187201007387 */ /* 0x000fe80000100a00 */
[----:B------:R-:W-:Y:S01]  /*1f060*/  STL.64 [R1+0x340], R96 ;  /* 0x0003406001007387 */ /* 0x000fe20000100a00 */
[----:B------:R-:W-:-:S03]  /*1f070*/  IMAD.MOV.U32 R33, RZ, RZ, R16 ;  /* 0x000000ffff217224 */ /* 0x000fc600078e0010 */
[----:B------:R2:W-:Y:S01]  /*1f080*/  STL.64 [R1+0x348], R98 ;  /* 0x0003486201007387 */ /* 0x0005e20000100a00 */
[----:B------:R-:W-:-:S03]  /*1f090*/  IMAD.MOV.U32 R29, RZ, RZ, R17 ;  /* 0x000000ffff1d7224 */ /* 0x000fc600078e0011 */
[----:B------:R3:W-:Y:S01]  /*1f0a0*/  STL.64 [R1+0x478], R18 ;  /* 0x0004781201007387 */ /* 0x0007e20000100a00 */
[C---:B--2---:R-:W-:Y:S08]  /*1f0b0*/  HMMA.1688.F32.TF32 R96, R4.reuse, R42, R48 ;  /* 0x0000002a0460723c */ /* 0x044ff00000081030 */
[C---:B------:R-:W-:Y:S08]  /*1f0c0*/  HMMA.1688.F32.TF32 R48, R4.reuse, R46, R56 ;  /* 0x0000002e0430723c */ /* 0x040ff00000081038 */
[C---:B---3--:R-:W-:Y:S01]  /*1f0d0*/  HMMA.1688.F32.TF32 R16, R4.reuse, R70, R84 ;  /* 0x000000460410723c */ /* 0x048fe20000081054 */
[----:B------:R-:W-:Y:S04]  /*1f0e0*/  STL [R1+0x16fc], R29 ;  /* 0x0016fc1d01007387 */ /* 0x000fe80000100800 */
[----:B------:R-:W-:Y:S04]  /*1f0f0*/  STL [R1+0x16f8], R33 ;  /* 0x0016f82101007387 */ /* 0x000fe80000100800 */
[----:B------:R-:W-:Y:S04]  /*1f100*/  STL.64 [R1+0x520], R96 ;  /* 0x0005206001007387 */ /* 0x000fe80000100a00 */
[----:B------:R-:W-:Y:S04]  /*1f110*/  STL.64 [R1+0x528], R98 ;  /* 0x0005286201007387 */ /* 0x000fe80000100a00 */
[----:B------:R-:W-:Y:S04]  /*1f120*/  STL.64 [R1+0x600], R48 ;  /* 0x0006003001007387 */ /* 0x000fe80000100a00 */
[----:B------:R-:W-:Y:S03]  /*1f130*/  STL.64 [R1+0x608], R50 ;  /* 0x0006083201007387 */ /* 0x000fe60000100a00 */
[----:B------:R-:W-:Y:S01]  /*1f140*/  IMAD.MOV.U32 R76, RZ, RZ, R16 ;  /* 0x000000ffff4c7224 */ /* 0x000fe200078e0010 */
[----:B------:R2:W-:Y:S01]  /*1f150*/  STL.64 [R1+0x698], R18 ;  /* 0x0006981201007387 */ /* 0x0005e20000100a00 */
[----:B------:R-:W-:Y:S01]  /*1f160*/  IMAD.MOV.U32 R77, RZ, RZ, R17 ;  /* 0x000000ffff4d7224 */ /* 0x000fe200078e0011 */
[C---:B------:R-:W-:Y:S08]  /*1f170*/  HMMA.1688.F32.TF32 R56, R4.reuse, R74, R100 ;  /* 0x0000004a0438723c */ /* 0x040ff00000081064 */
[C---:B--2---:R-:W-:Y:S08]  /*1f180*/  HMMA.1688.F32.TF32 R16, R4.reuse, R82, R132 ;  /* 0x000000520410723c */ /* 0x044ff00000081084 */
[----:B------:R-:W-:Y:S01]  /*1f190*/  HMMA.1688.F32.TF32 R48, R4, R78, R116 ;  /* 0x0000004e0430723c */ /* 0x000fe20000081074 */
[----:B------:R-:W-:Y:S04]  /*1f1a0*/  STL [R1+0x16ac], R77 ;  /* 0x0016ac4d01007387 */ /* 0x000fe80000100800 */
[----:B------:R-:W-:Y:S04]  /*1f1b0*/  STL [R1+0x16a8], R76 ;  /* 0x0016a84c01007387 */ /* 0x000fe80000100800 */
[----:B------:R-:W-:Y:S07]  /*1f1c0*/  STL.64 [R1+0x700], R56 ;  /* 0x0007003801007387 */ /* 0x000fee0000100a00 */
[----:B------:R-:W-:-:S02]  /*1f1d0*/  IMAD.MOV.U32 R153, RZ, RZ, R16 ;  /* 0x000000ffff997224 */ /* 0x000fc400078e0010 */
[----:B------:R-:W-:Y:S02]  /*1f1e0*/  IMAD.MOV.U32 R149, RZ, RZ, R17 ;  /* 0x000000ffff957224 */ /* 0x000fe400078e0011 */
[----:B------:R-:W-:Y:S02]  /*1f1f0*/  IMAD.MOV.U32 R148, RZ, RZ, R18 ;  /* 0x000000ffff947224 */ /* 0x000fe400078e0012 */
[----:B------:R-:W-:Y:S02]  /*1f200*/  IMAD.MOV.U32 R152, RZ, RZ, R19 ;  /* 0x000000ffff987224 */ /* 0x000fe400078e0013 */
[C---:B------:R-:W-:Y:S01]  /*1f210*/  HMMA.1688.F32.TF32 R16, R4.reuse, R146, R176 ;  /* 0x000000920410723c */ /* 0x040fe200000810b0 */
[----:B------:R-:W-:Y:S04]  /*1f220*/  STL.64 [R1+0x708], R58 ;  /* 0x0007083a01007387 */ /* 0x000fe80000100a00 */
[----:B------:R-:W-:Y:S04]  /*1f230*/  STL.64 [R1+0x740], R48 ;  /* 0x0007403001007387 */ /* 0x000fe80000100a00 */
[----:B------:R2:W-:Y:S02]  /*1f240*/  STL.64 [R1+0x748], R50 ;  /* 0x0007483201007387 */ /* 0x0005e40000100a00 */
[----:B--2---:R-:W-:Y:S02]  /*1f250*/  HMMA.1688.F32.TF32 R48, R4, R150, R180 ;  /* 0x000000960430723c */ /* 0x004fe400000810b4 */
[----:B------:R-:W-:Y:S11]  /*1f260*/  STL [R1+0x15bc], R152 ;  /* 0x0015bc9801007387 */ /* 0x000ff60000100800 */
[----:B------:R-:W-:Y:S01]  /*1f270*/  IMAD.MOV.U32 R144, RZ, RZ, R19 ;  /* 0x000000ffff907224 */ /* 0x000fe200078e0013 */
[----:B------:R-:W-:Y:S01]  /*1f280*/  STL [R1+0x15b8], R148 ;  /* 0x0015b89401007387 */ /* 0x000fe20000100800 */
[----:B------:R-:W-:-:S03]  /*1f290*/  IMAD.MOV.U32 R145, RZ, RZ, R18 ;  /* 0x000000ffff917224 */ /* 0x000fc600078e0012 */
[----:B------:R-:W-:Y:S04]  /*1f2a0*/  STL [R1+0x15b4], R153 ;  /* 0x0015b49901007387 */ /* 0x000fe80000100800 */
[----:B------:R-:W-:Y:S04]  /*1f2b0*/  STL [R1+0x15b0], R149 ;  /* 0x0015b09501007387 */ /* 0x000fe80000100800 */
[----:B------:R2:W-:Y:S04]  /*1f2c0*/  STL.64 [R1+0x850], R16 ;  /* 0x0008501001007387 */ /* 0x0005e80000100a00 */
[----:B------:R-:W-:Y:S04]  /*1f2d0*/  STL [R1+0x15c4], R144 ;  /* 0x0015c49001007387 */ /* 0x000fe80000100800 */
[----:B------:R3:W-:Y:S04]  /*1f2e0*/  STL [R1+0x15c0], R145 ;  /* 0x0015c09101007387 */ /* 0x0007e80000100800 */
[----:B------:R-:W-:Y:S04]  /*1f2f0*/  STL.64 [R1+0x840], R48 ;  /* 0x0008403001007387 */ /* 0x000fe80000100a00 */
[----:B------:R4:W-:Y:S04]  /*1f300*/  STL.64 [R1+0x848], R50 ;  /* 0x0008483201007387 */ /* 0x0009e80000100a00 */
        /* <DEDUP_REMOVED lines=16> */
[----:B--2---:R-:W-:Y:S03]  /*1f410*/  HMMA.1688.F32.TF32 R16, R4, R154, R184 ;  /* 0x0000009a0410723c */ /* 0x004fe600000810b8 */
[----:B------:R-:W2:Y:S04]  /*1f420*/  LDL.LU R248, [R1+0x110] ;  /* 0x0001100001f87983 */ /* 0x000ea80000300800 */
[----:B------:R-:W2:Y:S04]  /*1f430*/  LDL.LU R249, [R1+0x114] ;  /* 0x0001140001f97983 */ /* 0x000ea80000300800 */
[----:B------:R-:W2:Y:S04]  /*1f440*/  LDL.LU R250, [R1+0x118] ;  /* 0x0001180001fa7983 */ /* 0x000ea80000300800 */
[----:B------:R-:W2:Y:S09]  /*1f450*/  LDL.LU R251, [R1+0x11c] ;  /* 0x00011c0001fb7983 */ /* 0x000eb20000300800 */
[----:B------:R-:W-:-:S02]  /*1f460*/  IMAD.MOV.U32 R152, RZ, RZ, R16 ;  /* 0x000000ffff987224 */ /* 0x000fc400078e0010 */
[----:B------:R-:W-:Y:S01]  /*1f470*/  IMAD.MOV.U32 R148, RZ, RZ, R17 ;  /* 0x000000ffff947224 */ /* 0x000fe200078e0011 */
[----:B------:R-:W2:Y:S01]  /*1f480*/  LDL.LU R16, [R1+0x20] ;  /* 0x0000200001107983 */ /* 0x000ea20000300800 */
[----:B------:R-:W-:Y:S02]  /*1f490*/  IMAD.MOV.U32 R153, RZ, RZ, R18 ;  /* 0x000000ffff997224 */ /* 0x000fe400078e0012 */
[----:B------:R-:W-:Y:S01]  /*1f4a0*/  IMAD.MOV.U32 R149, RZ, RZ, R19 ;  /* 0x000000ffff957224 */ /* 0x000fe200078e0013 */
[----:B------:R-:W2:Y:S04]  /*1f4b0*/  LDL.LU R17, [R1+0x24] ;  /* 0x0000240001117983 */ /* 0x000ea80000300800 */
[----:B------:R-:W2:Y:S04]  /*1f4c0*/  LDL.LU R18, [R1+0x28] ;  /* 0x0000280001127983 */ /* 0x000ea80000300800 */
[----:B------:R-:W2:Y:S01]  /*1f4d0*/  LDL.LU R19, [R1+0x2c] ;  /* 0x00002c0001137983 */ /* 0x000ea20000300800 */
[----:B------:R-:W-:Y:S03]  /*1f4e0*/  HMMA.1688.F32.TF32 R4, R4, R158, R188 ;  /* 0x0000009e0404723c */ /* 0x000fe600000810bc */
[----:B------:R-:W-:Y:S04]  /*1f4f0*/  STL [R1+0x15d4], R149 ;  /* 0x0015d49501007387 */ /* 0x000fe80000100800 */
[----:B------:R-:W-:Y:S04]  /*1f500*/  STL [R1+0x15d0], R153 ;  /* 0x0015d09901007387 */ /* 0x000fe80000100800 */
[----:B------:R-:W-:Y:S04]  /*1f510*/  STL [R1+0x15cc], R152 ;  /* 0x0015cc9801007387 */ /* 0x000fe80000100800 */
[----:B------:R-:W-:Y:S09]  /*1f520*/  STL [R1+0x15c8], R148 ;  /* 0x0015c89401007387 */ /* 0x000ff20000100800 */
[----:B---3--:R-:W-:-:S02]  /*1f530*/  IMAD.MOV.U32 R145, RZ, RZ, R7 ;  /* 0x000000ffff917224 */ /* 0x008fc400078e0007 */
[----:B------:R-:W-:Y:S01]  /*1f540*/  IMAD.MOV.U32 R144, RZ, RZ, R6 ;  /* 0x000000ffff907224 */ /* 0x000fe200078e0006 */
[----:B------:R-:W-:Y:S04]  /*1f550*/  STL.64 [R1+0x810], R4 ;  /* 0x0008100401007387 */ /* 0x000fe80000100a00 */
[----:B------:R-:W-:Y:S04]  /*1f560*/  STL [R1+0x15dc], R145 ;  /* 0x0015dc9101007387 */ /* 0x000fe80000100800 */
[----:B------:R-:W-:Y:S01]  /*1f570*/  STL [R1+0x15d8], R144 ;  /* 0x0015d89001007387 */ /* 0x000fe20000100800 */
[C---:B-1----:R-:W-:Y:S03]  /*1f580*/  HMMA.1688.F32.TF32 R52, R8.reuse, R42, R52 ;  /* 0x0000002a0834723c */ /* 0x042fe60000081034 */
[----:B------:R-:W-:Y:S04]  /*1f590*/  LDS R4, [R2+0x6180] ;  /* 0x0061800002047984 */ /* 0x000fe80000000800 */
[----:B------:R-:W-:Y:S04]  /*1f5a0*/  LDS R6, [R2+0x7180] ;  /* 0x0071800002067984 */ /* 0x000fe80000000800 */
[----:B------:R-:W-:Y:S04]  /*1f5b0*/  LDS R5, [R3+0x6180] ;  /* 0x0061800003057984 */ /* 0x000fe80000000800 */
[----:B------:R-:W1:Y:S01]  /*1f5c0*/  LDS R7, [R3+0x7180] ;  /* 0x0071800003077984 */ /* 0x000e620000000800 */
[C---:B----4-:R-:W-:Y:S11]  /*1f5d0*/  HMMA.1688.F32.TF32 R48, R8.reuse, R14, R128 ;  /* 0x0000000e0830723c */ /* 0x050ff60000081080 */
[----:B------:R-:W-:Y:S11]  /*1f5e0*/  @!UPT UIADD3 URZ, URZ, URZ, URZ ;  /* 0x0000003f3f3ff290 */ /* 0x000ff6000fffe03f */
[----:B------:R-:W-:Y:S02]  /*1f5f0*/  @!UPT UIADD3 URZ, URZ, URZ, URZ ;  /* 0x0000003f3f3ff290 */ /* 0x000fe4000fffe03f */
[----:B------:R-:W-:Y:S01]  /*1f600*/  IMAD.MOV.U32 R179, RZ, RZ, R48 ;  /* 0x000000ffffb37224 */ /* 0x000fe200078e0030 */
[----:B------:R-:W-:Y:S01]  /*1f610*/  MOV R178, R49 ;  /* 0x0000003100b27202 */ /* 0x000fe20000000f00 */
[----:B------:R-:W-:Y:S02]  /*1f620*/  IMAD.MOV.U32 R177, RZ, RZ, R50 ;  /* 0x000000ffffb17224 */ /* 0x000fe400078e0032 */
[----:B------:R-:W-:Y:S02]  /*1f630*/  IMAD.MOV.U32 R176, RZ, RZ, R51 ;  /* 0x000000ffffb07224 */ /* 0x000fe400078e0033 */
[C---:B------:R-:W-:Y:S08]  /*1f640*/  HMMA.1688.F32.TF32 R48, R8.reuse, R30, R244 ;  /* 0x0000001e0830723c */ /* 0x040ff000000810f4 */
[C---:B------:R-:W-:Y:S08]  /*1f650*/  HMMA.1688.F32.TF32 R84, R8.reuse, R22, R112 ;  /* 0x000000160854723c */ /* 0x040ff00000081070 */
[----:B------:R-:W-:Y:S08]  /*1f660*/  HMMA.1688.F32.TF32 R56, R8, R26, R96 ;  /* 0x0000001a0838723c */ /* 0x000ff00000081060 */
[----:B------:R-:W-:-:S02]  /*1f670*/  IMAD.MOV.U32 R29, RZ, RZ, R48 ;  /* 0x000000ffff1d7224 */ /* 0x000fc400078e0030 */
[----:B------:R-:W-:Y:S02]  /*1f680*/  IMAD.MOV.U32 R33, RZ, RZ, R49 ;  /* 0x000000ffff217224 */ /* 0x000fe400078e0031 */
[----:B------:R-:W-:Y:S02]  /*1f690*/  IMAD.MOV.U32 R28, RZ, RZ, R50 ;  /* 0x000000ffff1c7224 */ /* 0x000fe400078e0032 */
[----:B------:R-:W-:Y:S02]  /*1f6a0*/  IMAD.MOV.U32 R32, RZ, RZ, R51 ;  /* 0x000000ffff207224 */ /* 0x000fe400078e0033 */
[C---:B--2---:R-:W-:Y:S08]  /*1f6b0*/  HMMA.1688.F32.TF32 R48, R8.reuse, R34, R248 ;  /* 0x000000220830723c */ /* 0x044ff000000810f8 */
[----:B------:R-:W-:Y:S01]  /*1f6c0*/  HMMA.1688.F32.TF32 R16, R8, R38, R16 ;  /* 0x000000260810723c */ /* 0x000fe20000081010 */
[----:B------:R-:W-:Y:S04]  /*1f6d0*/  STL.64 [R1+0x1760], R178 ;  /* 0x001760b201007387 */ /* 0x000fe80000100a00 */
[----:B------:R-:W-:Y:S04]  /*1f6e0*/  STL.64 [R1+0x1758], R176 ;  /* 0x001758b001007387 */ /* 0x000fe80000100a00 */
[----:B------:R-:W-:Y:S04]  /*1f6f0*/  STL.64 [R1+0x120], R84 ;  /* 0x0001205401007387 */ /* 0x000fe80000100a00 */
[----:B------:R-:W-:Y:S03]  /*1f700*/  STL.64 [R1+0x128], R86 ;  /* 0x0001285601007387 */ /* 0x000fe60000100a00 */
[----:B------:R-:W-:Y:S01]  /*1f710*/  IMAD.MOV.U32 R40, RZ, RZ, R49 ;  /* 0x000000ffff287224 */ /* 0x000fe200078e0031 */
[----:B------:R-:W-:Y:S01]  /*1f720*/  STL.64 [R1+0xe0], R56 ;  /* 0x0000e03801007387 */ /* 0x000fe20000100a00 */
[----:B------:R-:W-:-:S03]  /*1f730*/  IMAD.MOV.U32 R41, RZ, RZ, R48 ;  /* 0x000000ffff297224 */ /* 0x000fc600078e0030 */
[----:B------:R-:W-:Y:S04]  /*1f740*/  STL.64 [R1+0xe8], R58 ;  /* 0x0000e83a01007387 */ /* 0x000fe80000100a00 */
[----:B------:R-:W-:Y:S01]  /*1f750*/  STL [R1+0x170c], R28 ;  /* 0x00170c1c01007387 */ /* 0x000fe20000100800 */
[----:B------:R-:W-:-:S03]  /*1f760*/  IMAD.MOV.U32 R37, RZ, RZ, R50 ;  /* 0x000000ffff257224 */ /* 0x000fc600078e0032 */
[----:B------:R-:W-:Y:S01]  /*1f770*/  STL [R1+0x1708], R32 ;  /* 0x0017082001007387 */ /* 0x000fe20000100800 */
[----:B------:R-:W-:-:S03]  /*1f780*/  IMAD.MOV.U32 R36, RZ, RZ, R51 ;  /* 0x000000ffff247224 */ /* 0x000fc600078e0033 */
[----:B------:R-:W-:Y:S01]  /*1f790*/  STL [R1+0x1704], R40 ;  /* 0x0017042801007387 */ /* 0x000fe20000100800 */
[----:B------:R-:W-:Y:S01]  /*1f7a0*/  IMAD.MOV.U32 R0, RZ, RZ, R19 ;  /* 0x000000ffff007224 */ /* 0x000fe200078e0013 */
[C---:B------:R-:W-:Y:S02]  /*1f7b0*/  HMMA.1688.F32.TF32 R48, R8.reuse, R46, R60 ;  /* 0x0000002e0830723c */ /* 0x040fe4000008103c */
[----:B------:R-:W-:Y:S04]  /*1f7c0*/  STL [R1+0x1700], R41 ;  /* 0x0017002901007387 */ /* 0x000fe80000100800 */
[----:B------:R-:W-:Y:S04]  /*1f7d0*/  STL.64 [R1+0x1f0], R16 ;  /* 0x0001f01001007387 */ /* 0x000fe80000100a00 */
[----:B------:R2:W-:Y:S02]  /*1f7e0*/  STL [R1+0x1f8], R18 ;  /* 0x0001f81201007387 */ /* 0x0005e40000100800 */
[----:B--2---:R-:W-:Y:S02]  /*1f7f0*/  HMMA.1688.F32.TF32 R16, R8, R70, R88 ;  /* 0x000000460810723c */ /* 0x004fe40000081058 */
[----:B------:R-:W-:Y:S04]  /*1f800*/  STL.64 [R1+0x240], R52 ;  /* 0x0002403401007387 */ /* 0x000fe80000100a00 */
[----:B------:R-:W-:Y:S05]  /*1f810*/  STL.64 [R1+0x248], R54 ;  /* 0x0002483601007387 */ /* 0x000fea0000100a00 */
[----:B------:R-:W-:Y:S04]  /*1f820*/  STL.64 [R1+0x450], R48 ;  /* 0x0004503001007387 */ /* 0x000fe80000100a00 */
[----:B------:R-:W-:Y:S08]  /*1f830*/  STL.64 [R1+0x458], R50 ;  /* 0x0004583201007387 */ /* 0x000ff00000100a00 */
[----:B------:R2:W-:Y:S01]  /*1f840*/  STL.64 [R1+0x598], R18 ;  /* 0x0005981201007387 */ /* 0x0005e20000100a00 */
[----:B------:R-:W-:-:S02]  /*1f850*/  IMAD.MOV.U32 R80, RZ, RZ, R16 ;  /* 0x000000ffff507224 */ /* 0x000fc400078e0010 */
[----:B------:R-:W-:Y:S02]  /*1f860*/  IMAD.MOV.U32 R81, RZ, RZ, R17 ;  /* 0x000000ffff517224 */ /* 0x000fe400078e0011 */
[C---:B--2---:R-:W-:Y:S08]  /*1f870*/  HMMA.1688.F32.TF32 R16, R8.reuse, R82, R136 ;  /* 0x000000520810723c */ /* 0x044ff00000081088 */
[C---:B------:R-:W-:Y:S08]  /*1f880*/  HMMA.1688.F32.TF32 R52, R8.reuse, R74, R104 ;  /* 0x0000004a0834723c */ /* 0x040ff00000081068 */
[----:B------:R-:W-:Y:S08]  /*1f890*/  HMMA.1688.F32.TF32 R48, R8, R78, R120 ;  /* 0x0000004e0830723c */ /* 0x000ff00000081078 */
[----:B------:R-:W-:-:S02]  /*1f8a0*/  IMAD.MOV.U32 R149, RZ, RZ, R16 ;  /* 0x000000ffff957224 */ /* 0x000fc400078e0010 */
[----:B------:R-:W-:Y:S02]  /*1f8b0*/  IMAD.MOV.U32 R153, RZ, RZ, R17 ;  /* 0x000000ffff997224 */ /* 0x000fe400078e0011 */
[----:B------:R-:W-:Y:S02]  /*1f8c0*/  IMAD.MOV.U32 R152, RZ, RZ, R18 ;  /* 0x000000ffff987224 */ /* 0x000fe400078e0012 */
[----:B------:R-:W-:Y:S02]  /*1f8d0*/  IMAD.MOV.U32 R148, RZ, RZ, R19 ;  /* 0x000000ffff947224 */ /* 0x000fe400078e0013 */
[----:B------:R-:W-:Y:S01]  /*1f8e0*/  HMMA.1688.F32.TF32 R16, R8, R150, R196 ;  /* 0x000000960810723c */ /* 0x000fe200000810c4 */
[----:B------:R-:W-:Y:S04]  /*1f8f0*/  STL [R1+0x16a4], R81 ;  /* 0x0016a45101007387 */ /* 0x000fe80000100800 */
[----:B------:R-:W-:Y:S04]  /*1f900*/  STL [R1+0x16a0], R80 ;  /* 0x0016a05001007387 */ /* 0x000fe80000100800 */
[----:B------:R-:W-:Y:S04]  /*1f910*/  STL.64 [R1+0x5d0], R52 ;  /* 0x0005d03401007387 */ /* 0x000fe80000100a00 */
[----:B------:R-:W-:Y:S04]  /*1f920*/  STL.64 [R1+0x5d8], R54 ;  /* 0x0005d83601007387 */ /* 0x000fe80000100a00 */
[----:B------:R-:W-:Y:S04]  /*1f930*/  STL.64 [R1+0x670], R48 ;  /* 0x0006703001007387 */ /* 0x000fe80000100a00 */
[----:B------:R2:W-:Y:S04]  /*1f940*/  STL.64 [R1+0x678], R50 ;  /* 0x0006783201007387 */ /* 0x0005e80000100a00 */
[----:B------:R-:W-:Y:S01]  /*1f950*/  STL [R1+0x15ec], R149 ;  /* 0x0015ec9501007387 */ /* 0x000fe20000100800 */
[----:B------:R-:W-:-:S03]  /*1f960*/  IMAD.MOV.U32 R145, RZ, RZ, R18 ;  /* 0x000000ffff917224 */ /* 0x000fc600078e0012 */
[----:B------:R-:W-:Y:S01]  /*1f970*/  STL [R1+0x15e8], R153 ;  /* 0x0015e89901007387 */ /* 0x000fe20000100800 */
[----:B--2---:R-:W-:Y:S03]  /*1f980*/  HMMA.1688.F32.TF32 R48, R8, R146, R192 ;  /* 0x000000920830723c */ /* 0x004fe600000810c0 */
[----:B------:R2:W-:Y:S01]  /*1f990*/  STL [R1+0x15e4], R152 ;  /* 0x0015e49801007387 */ /* 0x0005e20000100800 */
[----:B------:R-:W-:-:S03]  /*1f9a0*/  IMAD.MOV.U32 R144, RZ, RZ, R19 ;  /* 0x000000ffff907224 */ /* 0x000fc600078e0013 */
[----:B------:R3:W-:Y:S01]  /*1f9b0*/  STL [R1+0x15e0], R148 ;  /* 0x0015e09401007387 */ /* 0x0007e20000100800 */
[----:B--2---:R-:W-:Y:S01]  /*1f9c0*/  IMAD.MOV.U32 R152, RZ, RZ, R16 ;  /* 0x000000ffff987224 */ /* 0x004fe200078e0010 */
[----:B---3--:R-:W-:Y:S02]  /*1f9d0*/  MOV R148, R17 ;  /* 0x0000001100947202 */ /* 0x008fe40000000f00 */
[----:B------:R-:W-:Y:S11]  /*1f9e0*/  HMMA.1688.F32.TF32 R16, R8, R154, R200 ;  /* 0x0000009a0810723c */ /* 0x000ff600000810c8 */
[----:B------:R-:W-:Y:S01]  /*1f9f0*/  @!UPT UIADD3 URZ, URZ, URZ, URZ ;  /* 0x0000003f3f3ff290 */ /* 0x000fe2000fffe03f */
[----:B------:R-:W-:Y:S04]  /*1fa00*/  STL.64 [R1+0x7b0], R48 ;  /* 0x0007b03001007387 */ /* 0x000fe80000100a00 */
[----:B------:R-:W-:Y:S04]  /*1fa10*/  STL.64 [R1+0x7b8], R50 ;  /* 0x0007b83201007387 */ /* 0x000fe80000100a00 */
[----:B------:R-:W-:Y:S04]  /*1fa20*/  STL [R1+0x15fc], R144 ;  /* 0x0015fc9001007387 */ /* 0x000fe80000100800 */
[----:B------:R-:W-:Y:S04]  /*1fa30*/  STL [R1+0x15f8], R145 ;  /* 0x0015f89101007387 */ /* 0x000fe80000100800 */
[----:B------:R-:W-:Y:S04]  /*1fa40*/  STL [R1+0x15f4], R152 ;  /* 0x0015f49801007387 */ /* 0x000fe80000100800 */
[----:B------:R-:W-:Y:S01]  /*1fa50*/  STL [R1+0x15f0], R148 ;  /* 0x0015f09401007387 */ /* 0x000fe20000100800 */
[----:B------:R-:W-:-:S03]  /*1fa60*/  IMAD.MOV.U32 R149, RZ, RZ, R18 ;  /* 0x000000ffff957224 */ /* 0x000fc600078e0012 */
[----:B------:R2:W-:Y:S01]  /*1fa70*/  STL.64 [R1+0x790], R16 ;  /* 0x0007901001007387 */ /* 0x0005e20000100a00 */
[----:B------:R-:W-:-:S03]  /*1fa80*/  IMAD.MOV.U32 R153, RZ, RZ, R19 ;  /* 0x000000ffff997224 */ /* 0x000fc600078e0013 */
[----:B--2---:R-:W1:Y:S04]  /*1fa90*/  LDL.LU R16, [R1+0xb0] ;  /* 0x0000b00001107983 */ /* 0x004e680000300800 */
[----:B------:R-:W1:Y:S04]  /*1faa0*/  LDL.LU R17, [R1+0xb4] ;  /* 0x0000b40001117983 */ /* 0x000e680000300800 */
[----:B------:R-:W1:Y:S04]  /*1fab0*/  LDL.LU R18, [R1+0xb8] ;  /* 0x0000b80001127983 */ /* 0x000e680000300800 */
[----:B------:R-:W1:Y:S04]  /*1fac0*/  LDL.LU R19, [R1+0xbc] ;  /* 0x0000bc0001137983 */ /* 0x000e680000300800 */
        /* <DEDUP_REMOVED lines=24> */
[----:B------:R-:W-:Y:S03]  /*1fc50*/  HMMA.1688.F32.TF32 R8, R8, R158, R204 ;  /* 0x0000009e0808723c */ /* 0x000fe600000810cc */
[----:B------:R-:W-:Y:S04]  /*1fc60*/  STL [R1+0x1604], R153 ;  /* 0x0016049901007387 */ /* 0x000fe80000100800 */
[----:B------:R-:W-:Y:S11]  /*1fc70*/  STL [R1+0x1600], R149 ;  /* 0x0016009501007387 */ /* 0x000ff60000100800 */
[----:B------:R-:W-:Y:S06]  /*1fc80*/  @!UPT UIADD3 URZ, URZ, URZ, URZ ;  /* 0x0000003f3f3ff290 */ /* 0x000fec000fffe03f */
[----:B------:R-:W-:Y:S02]  /*1fc90*/  IMAD.MOV.U32 R144, RZ, RZ, R8 ;  /* 0x000000ffff907224 */ /* 0x000fe400078e0008 */
[----:B------:R-:W-:Y:S01]  /*1fca0*/  IMAD.MOV.U32 R145, RZ, RZ, R9 ;  /* 0x000000ffff917224 */ /* 0x000fe200078e0009 */
[----:B------:R-:W-:Y:S01]  /*1fcb0*/  LDS R8, [R2+0x6200] ;  /* 0x0062000002087984 */ /* 0x000fe20000000800 */
[----:B------:R-:W-:Y:S02]  /*1fcc0*/  IMAD.MOV.U32 R152, RZ, RZ, R10 ;  /* 0x000000ffff987224 */ /* 0x000fe400078e000a */
[----:B------:R-:W-:Y:S01]  /*1fcd0*/  IMAD.MOV.U32 R148, RZ, RZ, R11 ;  /* 0x000000ffff947224 */ /* 0x000fe200078e000b */
[----:B------:R-:W-:Y:S04]  /*1fce0*/  STL [R1+0x1614], R144 ;  /* 0x0016149001007387 */ /* 0x000fe80000100800 */
[----:B------:R-:W-:Y:S04]  /*1fcf0*/  STL [R1+0x1610], R145 ;  /* 0x0016109101007387 */ /* 0x000fe80000100800 */
[----:B------:R-:W-:Y:S04]  /*1fd00*/  STL [R1+0x160c], R152 ;  /* 0x00160c9801007387 */ /* 0x000fe80000100800 */
[----:B------:R-:W-:Y:S04]  /*1fd10*/  STL [R1+0x1608], R148 ;  /* 0x0016089401007387 */ /* 0x000fe80000100800 */
[----:B------:R-:W-:Y:S04]  /*1fd20*/  LDS R10, [R2+0x7200] ;  /* 0x00720000020a7984 */ /* 0x000fe80000000800 */
[----:B------:R-:W-:Y:S04]  /*1fd30*/  LDS R9, [R3+0x6200] ;  /* 0x0062000003097984 */ /* 0x000fe80000000800 */
[----:B------:R-:W1:Y:S02]  /*1fd40*/  LDS R11, [R3+0x7200] ;  /* 0x00720000030b7984 */ /* 0x000e640000000800 */
[C---:B-1----:R-:W-:Y:S08]  /*1fd50*/  HMMA.1688.F32.TF32 R16, R4.reuse, R42, R16 ;  /* 0x0000002a0410723c */ /* 0x042ff00000081010 */
[C---:B--2---:R-:W-:Y:S08]  /*1fd60*/  HMMA.1688.F32.TF32 R48, R4.reuse, R26, R112 ;  /* 0x0000001a0430723c */ /* 0x044ff00000081070 */
[C---:B---3--:R-:W-:Y:S08]  /*1fd70*/  HMMA.1688.F32.TF32 R240, R4.reuse, R14, R160 ;  /* 0x0000000e04f0723c */ /* 0x048ff000000810a0 */
[C---:B----4-:R-:W-:Y:S11]  /*1fd80*/  HMMA.1688.F32.TF32 R52, R4.reuse, R22, R128 ;  /* 0x000000160434723c */ /* 0x050ff60000081080 */
[----:B------:R-:W-:Y:S04]  /*1fd90*/  @!UPT UIADD3 URZ, URZ, URZ, URZ ;  /* 0x0000003f3f3ff290 */ /* 0x000fe8000fffe03f */
[----:B------:R-:W-:Y:S04]  /*1fda0*/  STL.64 [R1+0x1728], R242 ;  /* 0x001728f201007387 */ /* 0x000fe80000100a00 */
[----:B------:R-:W-:Y:S01]  /*1fdb0*/  STL.64 [R1+0x1720], R240 ;  /* 0x001720f001007387 */ /* 0x000fe20000100a00 */
[C---:B------:R-:W-:Y:S08]  /*1fdc0*/  HMMA.1688.F32.TF32 R248, R4.reuse, R34, R248 ;  /* 0x0000002204f8723c */ /* 0x040ff000000810f8 */
[----:B------:R-:W-:Y:S01]  /*1fdd0*/  HMMA.1688.F32.TF32 R244, R4, R38, R244 ;  /* 0x0000002604f4723c */ /* 0x000fe200000810f4 */
[----:B------:R-:W-:Y:S04]  /*1fde0*/  STL.64 [R1+0x1718], R54 ;  /* 0x0017183601007387 */ /* 0x000fe80000100a00 */
[----:B------:R-:W-:Y:S04]  /*1fdf0*/  STL.64 [R1+0x1710], R52 ;  /* 0x0017103401007387 */ /* 0x000fe80000100a00 */
[----:B------:R-:W-:Y:S04]  /*1fe00*/  STL.64 [R1+0x1738], R50 ;  /* 0x0017383201007387 */ /* 0x000fe80000100a00 */
[----:B------:R-:W-:Y:S04]  /*1fe10*/  STL.64 [R1+0x1730], R48 ;  /* 0x0017303001007387 */ /* 0x000fe80000100a00 */
[----:B------:R-:W-:Y:S01]  /*1fe20*/  STL.64 [R1+0x1748], R250 ;  /* 0x001748fa01007387 */ /* 0x000fe20000100a00 */
[----:B------:R-:W-:-:S03]  /*1fe30*/  IMAD.MOV.U32 R44, RZ, RZ, R16 ;  /* 0x000000ffff2c7224 */ /* 0x000fc600078e0010 */
[----:B------:R-:W-:Y:S01]  /*1fe40*/  STL.64 [R1+0x1740], R248 ;  /* 0x001740f801007387 */ /* 0x000fe20000100a00 */
[----:B------:R-:W-:-:S03]  /*1fe50*/  IMAD.MOV.U32 R45, RZ, RZ, R17 ;  /* 0x000000ffff2d7224 */ /* 0x000fc600078e0011 */
[----:B------:R-:W-:Y:S04]  /*1fe60*/  STL.64 [R1+0x1770], R246 ;  /* 0x001770f601007387 */ /* 0x000fe80000100a00 */
[----:B------:R-:W-:Y:S04]  /*1fe70*/  STL.64 [R1+0x1768], R244 ;  /* 0x001768f401007387 */ /* 0x000fe80000100a00 */
[----:B------:R1:W-:Y:S02]  /*1fe80*/  STL.64 [R1+0xc8], R18 ;  /* 0x0000c81201007387 */ /* 0x0003e40000100a00 */
[C---:B-1----:R-:W-:Y:S11]  /*1fe90*/  HMMA.1688.F32.TF32 R16, R4.reuse, R46, R64 ;  /* 0x0000002e0410723c */ /* 0x042ff60000081040 */
[----:B------:R-:W-:Y:S11]  /*1fea0*/  @!UPT UIADD3 URZ, URZ, URZ, URZ ;  /* 0x0000003f3f3ff290 */ /* 0x000ff6000fffe03f */
[----:B------:R-:W-:Y:S01]  /*1feb0*/  @!UPT UIADD3 URZ, URZ, URZ, URZ ;  /* 0x0000003f3f3ff290 */ /* 0x000fe2000fffe03f */
[----:B------:R1:W-:Y:S01]  /*1fec0*/  STL.64 [R1+0x1e8], R18 ;  /* 0x0001e81201007387 */ /* 0x0003e20000100a00 */
[----:B------:R-:W-:Y:S02]  /*1fed0*/  IMAD.MOV.U32 R68, RZ, RZ, R16 ;  /* 0x000000ffff447224 */ /* 0x000fe400078e0010 */
[----:B------:R-:W-:Y:S02]  /*1fee0*/  IMAD.MOV.U32 R69, RZ, RZ, R17 ;  /* 0x000000ffff457224 */ /* 0x000fe400078e0011 */
[C---:B-1----:R-:W-:Y:S11]  /*1fef0*/  HMMA.1688.F32.TF32 R16, R4.reuse, R70, R92 ;  /* 0x000000460410723c */ /* 0x042ff6000008105c */
[----:B------:R-:W-:Y:S11]  /*1ff00*/  @!UPT UIADD3 URZ, URZ, URZ, URZ ;  /* 0x0000003f3f3ff290 */ /* 0x000ff6000fffe03f */
[----:B------:R-:W-:Y:S02]  /*1ff10*/  @!UPT UIADD3 URZ, URZ, URZ, URZ ;  /* 0x0000003f3f3ff290 */ /* 0x000fe4000fffe03f */
[----:B------:R-:W-:Y:S01]  /*1ff20*/  IMAD.MOV.U32 R77, RZ, RZ, R16 ;  /* 0x000000ffff4d7224 */ /* 0x000fe200078e0010 */
[----:B------:R-:W-:Y:S01]  /*1ff30*/  MOV R81, R18 ;  /* 0x0000001200517202 */ /* 0x000fe20000000f00 */
[----:B------:R-:W-:Y:S02]  /*1ff40*/  IMAD.MOV.U32 R76, RZ, RZ, R17 ;  /* 0x000000ffff4c7224 */ /* 0x000fe400078e0011 */
[----:B------:R-:W-:Y:S02]  /*1ff50*/  IMAD.MOV.U32 R80, RZ, RZ, R19 ;  /* 0x000000ffff507224 */ /* 0x000fe400078e0013 */
[C---:B------:R-:W-:Y:S03]  /*1ff60*/  HMMA.1688.F32.TF32 R16, R4.reuse, R74, R108 ;  /* 0x0000004a0410723c */ /* 0x040fe6000008106c */
[----:B------:R-:W-:Y:S04]  /*1ff70*/  STL [R1+0x16c4], R80 ;  /* 0x0016c45001007387 */ /* 0x000fe80000100800 */
[----:B------:R-:W-:Y:S01]  /*1ff80*/  STL [R1+0x16c0], R77 ;  /* 0x0016c04d01007387 */ /* 0x000fe20000100800 */
[C---:B------:R-:W-:Y:S03]  /*1ff90*/  HMMA.1688.F32.TF32 R52, R4.reuse, R30, R96 ;  /* 0x0000001e0434723c */ /* 0x040fe60000081060 */
[----:B------:R-:W-:Y:S04]  /*1ffa0*/  STL [R1+0x16bc], R76 ;  /* 0x0016bc4c01007387 */ /* 0x000fe80000100800 */
[----:B------:R-:W-:Y:S08]  /*1ffb0*/  STL [R1+0x16b8], R81 ;  /* 0x0016b85101007387 */ /* 0x000ff00000100800 */
[----:B------:R-:W-:Y:S04]  /*1ffc0*/  STL.64 [R1+0x3d0], R16 ;  /* 0x0003d01001007387 */ /* 0x000fe80000100a00 */
[----:B------:R1:W-:Y:S02]  /*1ffd0*/  STL.64 [R1+0x3d8], R18 ;  /* 0x0003d81201007387 */ /* 0x0003e40000100a00 */
[----:B-1----:R-:W-:Y:S03]  /*1ffe0*/  HMMA.1688.F32.TF32 R16, R4, R146, R208 ;  /* 0x000000920410723c */ /* 0x002fe600000810d0 */
[----:B------:R-:W-:-:S02]  /*1fff0*/  IMAD.MOV.U32 R28, RZ, RZ, R52 ;  /* 0x000000ffff1c7224 */ /* 0x000fc400078e0034 */
[----:B------:R-:W-:Y:S02]  /*20000*/  IMAD.MOV.U32 R32, RZ, RZ, R53 ;  /* 0x000000ffff207224 */ /* 0x000fe400078e0035 */
[----:B------:R-:W-:Y:S02]  /*20010*/  IMAD.MOV.U32 R40, RZ, RZ, R54 ;  /* 0x000000ffff287224 */ /* 0x000fe400078e0036 */
[----:B------:R-:W-:Y:S02]  /*20020*/  IMAD.MOV.U32 R41, RZ, RZ, R55 ;  /* 0x000000ffff297224 */ /* 0x000fe400078e0037 */
[C---:B------:R-:W-:Y:S08]  /*20030*/  HMMA.1688.F32.TF32 R52, R4.reuse, R78, R124 ;  /* 0x0000004e0434723c */ /* 0x040ff0000008107c */
[----:B------:R-:W-:Y:S05]  /*20040*/  HMMA.1688.F32.TF32 R48, R4, R82, R140 ;  /* 0x000000520430723c */ /* 0x000fea000008108c */
[----:B------:R-:W-:-:S02]  /*20050*/  IMAD.MOV.U32 R152, RZ, RZ, R16 ;  /* 0x000000ffff987224 */ /* 0x000fc400078e0010 */
[----:B------:R-:W-:Y:S02]  /*20060*/  IMAD.MOV.U32 R148, RZ, RZ, R17 ;  /* 0x000000ffff947224 */ /* 0x000fe400078e0011 */
[----:B------:R-:W-:Y:S02]  /*20070*/  IMAD.MOV.U32 R153, RZ, RZ, R18 ;  /* 0x000000ffff997224 */ /* 0x000fe400078e0012 */
[----:B------:R-:W-:Y:S02]  /*20080*/  IMAD.MOV.U32 R149, RZ, RZ, R19 ;  /* 0x000000ffff957224 */ /* 0x000fe400078e0013 */
[----:B------:R-:W-:Y:S02]  /*20090*/  HMMA.1688.F32.TF32 R16, R4, R150, R212 ;  /* 0x000000960410723c */ /* 0x000fe400000810d4 */
[----:B------:R-:W-:Y:S04]  /*200a0*/  STL.64 [R1+0x510], R52 ;  /* 0x0005103401007387 */ /* 0x000fe80000100a00 */
[----:B------:R-:W-:Y:S04]  /*200b0*/  STL.64 [R1+0x518], R54 ;  /* 0x0005183601007387 */ /* 0x000fe80000100a00 */
[----:B------:R-:W-:Y:S04]  /*200c0*/  STL.64 [R1+0x6f0], R48 ;  /* 0x0006f03001007387 */ /* 0x000fe80000100a00 */
[----:B------:R-:W-:Y:S04]  /*200d0*/  STL.64 [R1+0x6f8], R50 ;  /* 0x0006f83201007387 */ /* 0x000fe80000100a00 */
[----:B------:R-:W-:Y:S04]  /*200e0*/  STL [R1+0x1624], R149 ;  /* 0x0016249501007387 */ /* 0x000fe80000100800 */
[----:B------:R-:W-:Y:S02]  /*200f0*/  STL [R1+0x1620], R153 ;  /* 0x0016209901007387 */ /* 0x000fe40000100800 */
[----:B------:R-:W-:-:S02]  /*20100*/  IMAD.MOV.U32 R145, RZ, RZ, R19 ;  /* 0x000000ffff917224 */ /* 0x000fc400078e0013 */
[----:B------:R-:W-:Y:S01]  /*20110*/  STL [R1+0x161c], R152 ;  /* 0x00161c9801007387 */ /* 0x000fe20000100800 */
[----:B------:R-:W-:-:S03]  /*20120*/  IMAD.MOV.U32 R144, RZ, RZ, R18 ;  /* 0x000000ffff907224 */ /* 0x000fc600078e0012 */
[----:B------:R-:W-:Y:S04]  /*20130*/  STL [R1+0x1618], R148 ;  /* 0x0016189401007387 */ /* 0x000fe80000100800 */
[----:B------:R1:W-:Y:S04]  /*20140*/  STL.64 [R1+0x6d0], R16 ;  /* 0x0006d01001007387 */ /* 0x0003e80000100a00 */
[----:B------:R-:W-:Y:S04]  /*20150*/  STL [R1+0x162c], R145 ;  /* 0x00162c9101007387 */ /* 0x000fe80000100800 */
[----:B------:R-:W-:Y:S04]  /*20160*/  STL [R1+0x1628], R144 ;  /* 0x0016289001007387 */ /* 0x000fe80000100800 */
        /* <DEDUP_REMOVED lines=48> */
[C---:B-1----:R-:W-:Y:S08]  /*20470*/  HMMA.1688.F32.TF32 R16, R4.reuse, R154, R216 ;  /* 0x0000009a0410723c */ /* 0x042ff000000810d8 */
[----:B------:R-:W-:Y:S11]  /*20480*/  HMMA.1688.F32.TF32 R4, R4, R158, R220 ;  /* 0x0000009e0404723c */ /* 0x000ff600000810dc */
[----:B------:R-:W-:Y:S05]  /*20490*/  @!UPT UIADD3 URZ, URZ, URZ, URZ ;  /* 0x0000003f3f3ff290 */ /* 0x000fea000fffe03f */
        /* <DEDUP_REMOVED lines=9> */
[----:B------:R-:W-:Y:S04]  /*20530*/  STL.64 [R1+0x6a0], R4 ;  /* 0x0006a00401007387 */ /* 0x000fe80000100a00 */
[----:B------:R3:W-:Y:S04]  /*20540*/  STL.64 [R1+0x6a8], R6 ;  /* 0x0006a80601007387 */ /* 0x0007e80000100a00 */
[----:B------:R-:W-:Y:S04]  /*20550*/  LDS R18, [R2+0x7280] ;  /* 0x0072800002127984 */ /* 0x000fe80000000800 */
[----:B------:R-:W-:Y:S04]  /*20560*/  LDS R17, [R3+0x6280] ;  /* 0x0062800003117984 */ /* 0x000fe80000000800 */
[----:B------:R-:W1:Y:S01]  /*20570*/  LDS R19, [R3+0x7280] ;  /* 0x0072800003137984 */ /* 0x000e620000000800 */
[C---:B---3--:R-:W-:Y:S11]  /*20580*/  HMMA.1688.F32.TF32 R4, R8.reuse, R70, R164 ;  /* 0x000000460804723c */ /* 0x048ff600000810a4 */
[----:B------:R-:W-:Y:S11]  /*20590*/  @!UPT UIADD3 URZ, URZ, URZ, URZ ;  /* 0x0000003f3f3ff290 */ /* 0x000ff6000fffe03f */
[----:B------:R-:W-:Y:S02]  /*205a0*/  @!UPT UIADD3 URZ, URZ, URZ, URZ ;  /* 0x0000003f3f3ff290 */ /* 0x000fe4000fffe03f */
[----:B------:R-:W-:Y:S02]  /*205b0*/  IMAD.MOV.U32 R81, RZ, RZ, R4 ;  /* 0x000000ffff517224 */ /* 0x000fe400078e0004 */
[----:B------:R-:W-:Y:S02]  /*205c0*/  IMAD.MOV.U32 R73, RZ, RZ, R5 ;  /* 0x000000ffff497224 */ /* 0x000fe400078e0005 */
[----:B------:R-:W-:Y:S01]  /*205d0*/  IMAD.MOV.U32 R72, RZ, RZ, R6 ;  /* 0x000000ffff487224 */ /* 0x000fe200078e0006 */
[C---:B--2---:R-:W-:Y:S08]  /*205e0*/  HMMA.1688.F32.TF32 R124, R8.reuse, R14, R132 ;  /* 0x0000000e087c723c */ /* 0x044ff00000081084 */
[C---:B----4-:R-:W-:Y:S08]  /*205f0*/  HMMA.1688.F32.TF32 R100, R8.reuse, R22, R100 ;  /* 0x000000160864723c */ /* 0x050ff00000081064 */
[C---:B------:R-:W-:Y:S07]  /*20600*/  HMMA.1688.F32.TF32 R160, R8.reuse, R26, R160 ;  /* 0x0000001a08a0723c */ /* 0x040fee00000810a0 */
[----:B------:R-:W-:Y:S04]  /*20610*/  STL.64 [R1+0x1780], R126 ;  /* 0x0017807e01007387 */ /* 0x000fe80000100a00 */
[----:B------:R-:W-:Y:S04]  /*20620*/  STL.64 [R1+0x1778], R124 ;  /* 0x0017787c01007387 */ /* 0x000fe80000100a00 */
[----:B------:R-:W-:Y:S01]  /*20630*/  STL.64 [R1+0x1790], R102 ;  /* 0x0017906601007387 */ /* 0x000fe20000100a00 */
[C---:B------:R-:W-:Y:S03]  /*20640*/  HMMA.1688.F32.TF32 R48, R8.reuse, R46, R168 ;  /* 0x0000002e0830723c */ /* 0x040fe600000810a8 */
[----:B------:R-:W-:Y:S04]  /*20650*/  STL.64 [R1+0x1788], R100 ;  /* 0x0017886401007387 */ /* 0x000fe80000100a00 */
[----:B------:R-:W-:Y:S04]  /*20660*/  STL.64 [R1+0x17a0], R162 ;  /* 0x0017a0a201007387 */ /* 0x000fe80000100a00 */
[----:B------:R-:W-:Y:S11]  /*20670*/  STL.64 [R1+0x1798], R160 ;  /* 0x001798a001007387 */ /* 0x000ff60000100a00 */
[----:B------:R-:W-:Y:S01]  /*20680*/  @!UPT UIADD3 URZ, URZ, URZ, URZ ;  /* 0x0000003f3f3ff290 */ /* 0x000fe2000fffe03f */
[----:B------:R-:W-:Y:S04]  /*20690*/  STL.64 [R1+0x30], R48 ;  /* 0x0000303001007387 */ /* 0x000fe80000100a00 */
[----:B------:R-:W-:Y:S04]  /*206a0*/  STL.64 [R1+0x38], R50 ;  /* 0x0000383201007387 */ /* 0x000fe80000100a00 */
[----:B------:R2:W-:Y:S02]  /*206b0*/  STL [R1+0x14c], R7 ;  /* 0x00014c0701007387 */ /* 0x0005e40000100800 */
        /* <DEDUP_REMOVED lines=10> */
[----:B------:R-:W-:Y:S04]  /*20760*/  STL [R1+0x16c8], R72 ;  /* 0x0016c84801007387 */ /* 0x000fe80000100800 */
[----:B------:R-:W-:Y:S04]  /*20770*/  STL.64 [R1+0x1d0], R52 ;  /* 0x0001d03401007387 */ /* 0x000fe80000100a00 */
[----:B------:R-:W-:Y:S04]  /*20780*/  STL.64 [R1+0x1d8], R54 ;  /* 0x0001d83601007387 */ /* 0x000fe80000100a00 */
[----:B------:R-:W-:Y:S04]  /*20790*/  STL.64 [R1+0x270], R48 ;  /* 0x0002703001007387 */ /* 0x000fe80000100a00 */
[----:B------:R-:W-:Y:S04]  /*207a0*/  STL.64 [R1+0x278], R50 ;  /* 0x0002783201007387 */ /* 0x000fe80000100a00 */
[----:B------:R-:W-:Y:S01]  /*207b0*/  STL [R1+0x164c], R144 ;  /* 0x00164c9001007387 */ /* 0x000fe20000100800 */
[----:B------:R-:W-:-:S03]  /*207c0*/  MOV R149, R6 ;  /* 0x0000000600957202 */ /* 0x000fc60000000f00 */
[----:B------:R-:W-:Y:S01]  /*207d0*/  STL [R1+0x1648], R145 ;  /* 0x0016489101007387 */ /* 0x000fe20000100800 */
[----:B------:R-:W-:-:S03]  /*207e0*/  IMAD.MOV.U32 R153, RZ, RZ, R7 ;  /* 0x000000ffff997224 */ /* 0x000fc600078e0007 */
[----:B------:R-:W-:Y:S04]  /*207f0*/  STL [R1+0x1644], R152 ;  /* 0x0016449801007387 */ /* 0x000fe80000100800 */
[----:B------:R-:W-:Y:S04]  /*20800*/  STL [R1+0x1640], R148 ;  /* 0x0016409401007387 */ /* 0x000fe80000100800 */
[----:B------:R2:W-:Y:S02]  /*20810*/  STL.64 [R1+0x640], R4 ;  /* 0x0006400401007387 */ /* 0x0005e40000100a00 */
[C---:B--2---:R-:W-:Y:S02]  /*20820*/  HMMA.1688.F32.TF32 R4, R8.reuse, R150, R228 ;  /* 0x000000960804723c */ /* 0x044fe400000810e4 */
[----:B------:R-:W-:Y:S04]  /*20830*/  STL [R1+0x1654], R153 ;  /* 0x0016549901007387 */ /* 0x000fe80000100800 */
[----:B------:R-:W-:Y:S11]  /*20840*/  STL [R1+0x1650], R149 ;  /* 0x0016509501007387 */ /* 0x000ff60000100800 */
[----:B------:R-:W-:Y:S07]  /*20850*/  @!UPT UIADD3 URZ, URZ, URZ, URZ ;  /* 0x0000003f3f3ff290 */ /* 0x000fee000fffe03f */
[----:B------:R-:W-:Y:S02]  /*20860*/  IMAD.MOV.U32 R144, RZ, RZ, R4 ;  /* 0x000000ffff907224 */ /* 0x000fe400078e0004 */
[----:B------:R-:W-:Y:S02]  /*20870*/  IMAD.MOV.U32 R145, RZ, RZ, R5 ;  /* 0x000000ffff917224 */ /* 0x000fe400078e0005 */
[----:B------:R-:W-:Y:S02]  /*20880*/  IMAD.MOV.U32 R152, RZ, RZ, R6 ;  /* 0x000000ffff987224 */ /* 0x000fe400078e0006 */
[----:B------:R-:W-:Y:S02]  /*20890*/  IMAD.MOV.U32 R148, RZ, RZ, R7 ;  /* 0x000000ffff947224 */ /* 0x000fe400078e0007 */
[C---:B------:R-:W-:Y:S01]  /*208a0*/  HMMA.1688.F32.TF32 R4, R8.reuse, R154, R232 ;  /* 0x0000009a0804723c */ /* 0x040fe200000810e8 */
[----:B------:R-:W-:Y:S04]  /*208b0*/  STL [R1+0x1664], R144 ;  /* 0x0016649001007387 */ /* 0x000fe80000100800 */
[----:B------:R-:W-:Y:S04]  /*208c0*/  STL [R1+0x1660], R145 ;  /* 0x0016609101007387 */ /* 0x000fe80000100800 */
[----:B------:R-:W-:Y:S04]  /*208d0*/  STL [R1+0x165c], R152 ;  /* 0x00165c9801007387 */ /* 0x000fe80000100800 */
[----:B------:R-:W-:Y:S04]  /*208e0*/  STL [R1+0x1658], R148 ;  /* 0x0016589401007387 */ /* 0x000fe80000100800 */
[----:B------:R-:W1:Y:S01]  /*208f0*/  LDL.LU R164, [R1+0x220] ;  /* 0x0002200001a47983 */ /* 0x000e620000300800 */
[C---:B------:R-:W-:Y:S05]  /*20900*/  HMMA.1688.F32.TF32 R64, R8.reuse, R38, R84 ;  /* 0x000000260840723c */ /* 0x040fea0000081054 */
[----:B------:R-:W-:Y:S04]  /*20910*/  STL.64 [R1+0x610], R4 ;  /* 0x0006100401007387 */ /* 0x000fe80000100a00 */
[----:B------:R2:W-:Y:S04]  /*20920*/  STL.64 [R1+0x618], R6 ;  /* 0x0006180601007387 */ /* 0x0005e80000100a00 */
[----:B------:R-:W1:Y:S04]  /*20930*/  LDL.LU R165, [R1+0x224] ;  /* 0x0002240001a57983 */ /* 0x000e680000300800 */
[----:B------:R-:W1:Y:S04]  /*20940*/  LDL.LU R166, [R1+0x228] ;  /* 0x0002280001a67983 */ /* 0x000e680000300800 */
[----:B------:R-:W1:Y:S04]  /*20950*/  LDL.LU R167, [R1+0x22c] ;  /* 0x00022c0001a77983 */ /* 0x000e680000300800 */
        /* <DEDUP_REMOVED lines=16> */
[C---:B------:R-:W-:Y:S03]  /*20a60*/  HMMA.1688.F32.TF32 R92, R8.reuse, R42, R172 ;  /* 0x0000002a085c723c */ /* 0x040fe600000810ac */
        /* <DEDUP_REMOVED lines=25> */
[C---:B--2---:R-:W-:Y:S11]  /*20c00*/  HMMA.1688.F32.TF32 R4, R8.reuse, R158, R236 ;  /* 0x0000009e0804723c */ /* 0x044ff600000810ec */
[----:B------:R-:W-:Y:S11]  /*20c10*/  @!UPT UIADD3 URZ, URZ, URZ, URZ ;  /* 0x0000003f3f3ff290 */ /* 0x000ff6000fffe03f */
[----:B------:R-:W-:Y:S02]  /*20c20*/  @!UPT UIADD3 URZ, URZ, URZ, URZ ;  /* 0x0000003f3f3ff290 */ /* 0x000fe4000fffe03f */
[----:B------:R-:W-:Y:S02]  /*20c30*/  IMAD.MOV.U32 R152, RZ, RZ, R4 ;  /* 0x000000ffff987224 */ /* 0x000fe400078e0004 */
[----:B------:R-:W-:Y:S01]  /*20c40*/  IMAD.MOV.U32 R148, RZ, RZ, R5 ;  /* 0x000000ffff947224 */ /* 0x000fe200078e0005 */
[----:B------:R-:W-:Y:S01]  /*20c50*/  HMMA.1688.F32.TF32 R56, R8, R30, R56 ;  /* 0x0000001e0838723c */ /* 0x000fe20000081038 */
        /* <DEDUP_REMOVED lines=8> */
[----:B------:R-:W-:Y:S04]  /*20ce0*/  LDS R9, [R3+0x6300] ;  /* 0x0063000003097984 */ /* 0x000fe80000000800 */
[----:B------:R-:W2:Y:S04]  /*20cf0*/  LDS R11, [R3+0x7300] ;  /* 0x00730000030b7984 */ /* 0x000ea80000000800 */
[----:B------:R-:W-:Y:S04]  /*20d00*/  LDS R4, [R2+0x6380] ;  /* 0x0063800002047984 */ /* 0x000fe80000000800 */
[----:B------:R-:W-:Y:S04]  /*20d10*/  LDS R6, [R2+0x7380] ;  /* 0x0073800002067984 */ /* 0x000fe80000000800 */
[----:B------:R-:W-:Y:S04]  /*20d20*/  LDS R5, [R3+0x6380] ;  /* 0x0063800003057984 */ /* 0x000fe80000000800 */
[----:B------:R-:W1:Y:S02]  /*20d30*/  LDS R7, [R3+0x7380] ;  /* 0x0073800003077984 */ /* 0x000e640000000800 */
[----:B-1----:R-:W-:Y:S11]  /*20d40*/  HMMA.1688.F32.TF32 R48, R16, R70, R164 ;  /* 0x000000461030723c */ /* 0x002ff600000810a4 */
[----:B------:R-:W-:Y:S11]  /*20d50*/  @!UPT UIADD3 URZ, URZ, URZ, URZ ;  /* 0x0000003f3f3ff290 */ /* 0x000ff6000fffe03f */
[----:B------:R-:W-:Y:S02]  /*20d60*/  @!UPT UIADD3 URZ, URZ, URZ, URZ ;  /* 0x0000003f3f3ff290 */ /* 0x000fe4000fffe03f */
[----:B------:R-:W-:Y:S02]  /*20d70*/  IMAD.MOV.U32 R72, RZ, RZ, R48 ;  /* 0x000000ffff487224 */ /* 0x000fe400078e0030 */
[----:B------:R-:W-:Y:S02]  /*20d80*/  IMAD.MOV.U32 R80, RZ, RZ, R49 ;  /* 0x000000ffff507224 */ /* 0x000fe400078e0031 */
[----:B------:R-:W-:Y:S02]  /*20d90*/  IMAD.MOV.U32 R77, RZ, RZ, R50 ;  /* 0x000000ffff4d7224 */ /* 0x000fe400078e0032 */
[----:B------:R-:W-:-:S05]  /*20da0*/  IMAD.MOV.U32 R76, RZ, RZ, R51 ;  /* 0x000000ffff4c7224 */ /* 0x000fca00078e0033 */
[----:B------:R-:W-:Y:S04]  /*20db0*/  STL [R1+0x16e0], R76 ;  /* 0x0016e04c01007387 */ /* 0x000fe80000100800 */
[----:B------:R-:W-:Y:S04]  /*20dc0*/  STL [R1+0x16dc], R77 ;  /* 0x0016dc4d01007387 */ /* 0x000fe80000100800 */
[----:B------:R-:W-:Y:S04]  /*20dd0*/  STL [R1+0x16d8], R80 ;  /* 0x0016d85001007387 */ /* 0x000fe80000100800 */
[----:B------:R-:W-:Y:S01]  /*20de0*/  STL [R1+0x16d4], R72 ;  /* 0x0016d44801007387 */ /* 0x000fe20000100800 */
[C---:B----4-:R-:W-:Y:S08]  /*20df0*/  HMMA.1688.F32.TF32 R120, R16.reuse, R42, R132 ;  /* 0x0000002a1078723c */ /* 0x050ff00000081084 */
[C---:B---3--:R-:W-:Y:S08]  /*20e00*/  HMMA.1688.F32.TF32 R108, R16.reuse, R30, R184 ;  /* 0x0000001e106c723c */ /* 0x048ff000000810b8 */
[C---:B------:R-:W-:Y:S11]  /*20e10*/  HMMA.1688.F32.TF32 R48, R16.reuse, R74, R128 ;  /* 0x0000004a1030723c */ /* 0x040ff60000081080 */
[----:B------:R-:W-:Y:S11]  /*20e20*/  @!UPT UIADD3 URZ, URZ, URZ, URZ ;  /* 0x0000003f3f3ff290 */ /* 0x000ff6000fffe03f */
[----:B------:R-:W-:Y:S01]  /*20e30*/  @!UPT UIADD3 URZ, URZ, URZ, URZ ;  /* 0x0000003f3f3ff290 */ /* 0x000fe2000fffe03f */
[----:B------:R1:W-:Y:S01]  /*20e40*/  STL.64 [R1+0x50], R48 ;  /* 0x0000503001007387 */ /* 0x0003e20000100a00 */
[----:B------:R-:W-:Y:S02]  /*20e50*/  IMAD.MOV.U32 R73, RZ, RZ, R50 ;  /* 0x000000ffff497224 */ /* 0x000fe400078e0032 */
[----:B------:R-:W-:Y:S02]  /*20e60*/  IMAD.MOV.U32 R81, RZ, RZ, R51 ;  /* 0x000000ffff517224 */ /* 0x000fe400078e0033 */
[----:B-1----:R-:W-:Y:S01]  /*20e70*/  HMMA.1688.F32.TF32 R48, R16, R78, R96 ;  /* 0x0000004e1030723c */ /* 0x002fe20000081060 */
        /* <DEDUP_REMOVED lines=49> */
[----:B------:R-:W-:Y:S01]  /*21190*/  MOV R72, R51 ;  /* 0x0000003300487202 */ /* 0x000fe20000000f00 */
[----:B------:R-:W-:-:S02]  /*211a0*/  IMAD.MOV.U32 R77, RZ, RZ, R49 ;  /* 0x000000ffff4d7224 */ /* 0x000fc400078e0031 */
[----:B------:R-:W-:Y:S01]  /*211b0*/  IMAD.MOV.U32 R80, RZ, RZ, R50 ;  /* 0x000000ffff507224 */ /* 0x000fe200078e0032 */
[C---:B------:R-:W-:Y:S08]  /*211c0*/  HMMA.1688.F32.TF32 R180, R16.reuse, R14, R180 ;  /* 0x0000000e10b4723c */ /* 0x040ff000000810b4 */
[C---:B------:R-:W-:Y:S08]  /*211d0*/  HMMA.1688.F32.TF32 R168, R16.reuse, R22, R168 ;  /* 0x0000001610a8723c */ /* 0x040ff000000810a8 */
[C---:B------:R-:W-:Y:S08]  /*211e0*/  HMMA.1688.F32.TF32 R172, R16.reuse, R26, R172 ;  /* 0x0000001a10ac723c */ /* 0x040ff000000810ac */
[C---:B------:R-:W-:Y:S08]  /*211f0*/  HMMA.1688.F32.TF32 R112, R16.reuse, R34, R112 ;  /* 0x000000221070723c */ /* 0x040ff00000081070 */
[C---:B------:R-:W-:Y:S08]  /*21200*/  HMMA.1688.F32.TF32 R116, R16.reuse, R38, R116 ;  /* 0x000000261074723c */ /* 0x040ff00000081074 */
[C---:B------:R-:W-:Y:S08]  /*21210*/  HMMA.1688.F32.TF32 R84, R16.reuse, R46, R84 ;  /* 0x0000002e1054723c */ /* 0x040ff00000081054 */
[C---:B--2---:R-:W-:Y:S11]  /*21220*/  HMMA.1688.F32.TF32 R48, R16.reuse, R82, R196 ;  /* 0x000000521030723c */ /* 0x044ff600000810c4 */
[----:B------:R-:W-:Y:S11]  /*21230*/  @!UPT UIADD3 URZ, URZ, URZ, URZ ;  /* 0x0000003f3f3ff290 */ /* 0x000ff6000fffe03f */
[----:B------:R-:W-:Y:S02]  /*21240*/  @!UPT UIADD3 URZ, URZ, URZ, URZ ;  /* 0x0000003f3f3ff290 */ /* 0x000fe4000fffe03f */
[----:B------:R-:W-:Y:S02]  /*21250*/  IMAD.MOV.U32 R153, RZ, RZ, R48 ;  /* 0x000000ffff997224 */ /* 0x000fe400078e0030 */
[----:B------:R-:W-:Y:S02]  /*21260*/  IMAD.MOV.U32 R149, RZ, RZ, R49 ;  /* 0x000000ffff957224 */ /* 0x000fe400078e0031 */
[----:B------:R-:W-:Y:S02]  /*21270*/  IMAD.MOV.U32 R144, RZ, RZ, R50 ;  /* 0x000000ffff907224 */ /* 0x000fe400078e0032 */
[----:B------:R-:W-:Y:S02]  /*21280*/  IMAD.MOV.U32 R145, RZ, RZ, R51 ;  /* 0x000000ffff917224 */ /* 0x000fe400078e0033 */
[----:B---3--:R-:W-:Y:S03]  /*21290*/  HMMA.1688.F32.TF32 R48, R16, R146, R192 ;  /* 0x000000921030723c */ /* 0x008fe600000810c0 */
[----:B------:R-:W-:Y:S04]  /*212a0*/  STL [R1+0x1684], R145 ;  /* 0x0016849101007387 */ /* 0x000fe80000100800 */
[----:B------:R-:W-:Y:S04]  /*212b0*/  STL [R1+0x1680], R144 ;  /* 0x0016809001007387 */ /* 0x000fe80000100800 */
[----:B------:R-:W-:Y:S04]  /*212c0*/  STL [R1+0x167c], R153 ;  /* 0x00167c9901007387 */ /* 0x000fe80000100800 */
[----:B------:R-:W-:Y:S08]  /*212d0*/  STL [R1+0x1678], R149 ;  /* 0x0016789501007387 */ /* 0x000ff00000100800 */
[----:B------:R4:W-:Y:S01]  /*212e0*/  STL.64 [R1+0x570], R48 ;  /* 0x0005703001007387 */ /* 0x0009e20000100a00 */
[----:B------:R-:W-:-:S02]  /*212f0*/  IMAD.MOV.U32 R152, RZ, RZ, R50 ;  /* 0x000000ffff987224 */ /* 0x000fc400078e0032 */
[----:B------:R-:W-:Y:S02]  /*21300*/  IMAD.MOV.U32 R148, RZ, RZ, R51 ;  /* 0x000000ffff947224 */ /* 0x000fe400078e0033 */
[C---:B----4-:R-:W-:Y:S08]  /*21310*/  HMMA.1688.F32.TF32 R48, R16.reuse, R154, R104 ;  /* 0x0000009a1030723c */ /* 0x050ff00000081068 */
[C---:B------:R-:W-:Y:S01]  /*21320*/  HMMA.1688.F32.TF32 R52, R16.reuse, R150, R136 ;  /* 0x000000961034723c */ /* 0x040fe20000081088 */
[----:B------:R-:W-:Y:S04]  /*21330*/  STL [R1+0x168c], R148 ;  /* 0x00168c9401007387 */ /* 0x000fe80000100800 */
[----:B------:R-:W-:Y:S03]  /*21340*/  STL [R1+0x1688], R152 ;  /* 0x0016889801007387 */ /* 0x000fe60000100800 */
[----:B------:R-:W-:Y:S08]  /*21350*/  HMMA.1688.F32.TF32 R16, R16, R158, R88 ;  /* 0x0000009e1010723c */ /* 0x000ff00000081058 */
[----:B------:R-:W-:-:S02]  /*21360*/  IMAD.MOV.U32 R149, RZ, RZ, R51 ;  /* 0x000000ffff957224 */ /* 0x000fc400078e0033 */
[----:B------:R-:W-:-:S05]  /*21370*/  IMAD.MOV.U32 R153, RZ, RZ, R50 ;  /* 0x000000ffff997224 */ /* 0x000fca00078e0032 */
[----:B------:R1:W-:Y:S01]  /*21380*/  STL.64 [R1+0x560], R52 ;  /* 0x0005603401007387 */ /* 0x0003e20000100a00 */
[----:B------:R-:W-:Y:S02]  /*21390*/  IMAD.MOV.U32 R144, RZ, RZ, R49 ;  /* 0x000000ffff907224 */ /* 0x000fe400078e0031 */
[----:B------:R-:W-:Y:S01]  /*213a0*/  IMAD.MOV.U32 R145, RZ, RZ, R48 ;  /* 0x000000ffff917224 */ /* 0x000fe200078e0030 */
[----:B------:R2:W-:Y:S04]  /*213b0*/  STL.64 [R1+0x568], R54 ;  /* 0x0005683601007387 */ /* 0x0005e80000100a00 */
[----:B------:R-:W-:Y:S04]  /*213c0*/  STL [R1+0x169c], R149 ;  /* 0x00169c9501007387 */ /* 0x000fe80000100800 */
[----:B------:R-:W-:Y:S04]  /*213d0*/  STL [R1+0x1698], R153 ;  /* 0x0016989901007387 */ /* 0x000fe80000100800 */
[----:B------:R-:W-:Y:S04]  /*213e0*/  STL [R1+0x1694], R144 ;  /* 0x0016949001007387 */ /* 0x000fe80000100800 */
[----:B------:R-:W-:Y:S04]  /*213f0*/  STL [R1+0x1690], R145 ;  /* 0x0016909101007387 */ /* 0x000fe80000100800 */
[----:B------:R3:W-:Y:S04]  /*21400*/  STL.64 [R1+0x540], R16 ;  /* 0x0005401001007387 */ /* 0x0007e80000100a00 */
[----:B------:R4:W-:Y:S04]  /*21410*/  STL.64 [R1+0x548], R18 ;  /* 0x0005481201007387 */ /* 0x0009e80000100a00 */
[----:B------:R-:W4:Y:S04]  /*21420*/  LDL.LU R240, [R1+0x2d0] ;  /* 0x0002d00001f07983 */ /* 0x000f280000300800 */
[----:B------:R-:W4:Y:S04]  /*21430*/  LDL.LU R241, [R1+0x2d4] ;  /* 0x0002d40001f17983 */ /* 0x000f280000300800 */
[----:B------:R-:W4:Y:S04]  /*21440*/  LDL.LU R242, [R1+0x2d8] ;  /* 0x0002d80001f27983 */ /* 0x000f280000300800 */
[----:B------:R-:W4:Y:S04]  /*21450*/  LDL.LU R243, [R1+0x2dc] ;  /* 0x0002dc0001f37983 */ /* 0x000f280000300800 */
[----:B-1----:R-:W4:Y:S04]  /*21460*/  LDL.LU R52, [R1+0x2e0] ;  /* 0x0002e00001347983 */ /* 0x002f280000300800 */
[----:B------:R-:W4:Y:S04]  /*21470*/  LDL.LU R53, [R1+0x2e4] ;  /* 0x0002e40001357983 */ /* 0x000f280000300800 */
[----:B--2---:R-:W2:Y:S04]  /*21480*/  LDL.LU R54, [R1+0x2e8] ;  /* 0x0002e80001367983 */ /* 0x004ea80000300800 */
        /* <DEDUP_REMOVED lines=96> */
[C---:B------:R-:W-:Y:S08]  /*21a90*/  HMMA.1688.F32.TF32 R188, R8.reuse, R14, R188 ;  /* 0x0000000e08bc723c */ /* 0x040ff000000810bc */
[C---:B------:R-:W-:Y:S08]  /*21aa0*/  HMMA.1688.F32.TF32 R184, R8.reuse, R26, R184 ;  /* 0x0000001a08b8723c */ /* 0x040ff000000810b8 */
[C---:B------:R-:W-:Y:S08]  /*21ab0*/  HMMA.1688.F32.TF32 R128, R8.reuse, R30, R128 ;  /* 0x0000001e0880723c */ /* 0x040ff00000081080 */
[----:B------:R-:W-:Y:S08]  /*21ac0*/  HMMA.1688.F32.TF32 R132, R8, R34, R132 ;  /* 0x000000220884723c */ /* 0x000ff00000081084 */
[C---:B--2---:R-:W-:Y:S08]  /*21ad0*/  HMMA.1688.F32.TF32 R48, R4.reuse, R146, R48 ;  /* 0x000000920430723c */ /* 0x044ff00000081030 */
[----:B------:R-:W-:Y:S08]  /*21ae0*/  HMMA.1688.F32.TF32 R212, R4, R38, R212 ;  /* 0x0000002604d4723c */ /* 0x000ff000000810d4 */
[C---:B---3--:R-:W-:Y:S08]  /*21af0*/  HMMA.1688.F32.TF32 R16, R8.reuse, R150, R16 ;  /* 0x000000960810723c */ /* 0x048ff00000081010 */
[C---:B----4-:R-:W-:Y:S08]  /*21b00*/  HMMA.1688.F32.TF32 R124, R8.reuse, R78, R124 ;  /* 0x0000004e087c723c */ /* 0x050ff0000008107c */
[C---:B------:R-:W-:Y:S08]  /*21b10*/  HMMA.1688.F32.TF32 R160, R8.reuse, R70, R160 ;  /* 0x0000004608a0723c */ /* 0x040ff000000810a0 */
[C---:B------:R-:W-:Y:S11]  /*21b20*/  HMMA.1688.F32.TF32 R100, R8.reuse, R74, R100 ;  /* 0x0000004a0864723c */ /* 0x040ff60000081064 */
[----:B------:R-:W-:Y:S04]  /*21b30*/  @!UPT UIADD3 URZ, URZ, URZ, URZ ;  /* 0x0000003f3f3ff290 */ /* 0x000fe8000fffe03f */
[----:B------:R-:W-:Y:S04]  /*21b40*/  STL.64 [R1+0x10], R160 ;  /* 0x000010a001007387 */ /* 0x000fe80000100a00 */
[----:B------:R1:W-:Y:S01]  /*21b50*/  STL.64 [R1+0x18], R162 ;  /* 0x000018a201007387 */ /* 0x0003e20000100a00 */
[C---:B------:R-:W-:Y:S03]  /*21b60*/  HMMA.1688.F32.TF32 R176, R8.reuse, R146, R176 ;  /* 0x0000009208b0723c */ /* 0x040fe600000810b0 */
[----:B-1----:R-:W2:Y:S05]  /*21b70*/  LDL.LU.64 R162, [R1+0x17a0] ;  /* 0x0017a00001a27983 */ /* 0x002eaa0000300a00 */
[----:B------:R-:W-:Y:S01]  /*21b80*/  HMMA.1688.F32.TF32 R244, R8, R82, R244 ;  /* 0x0000005208f4723c */ /* 0x000fe200000810f4 */
[----:B------:R-:W2:Y:S01]  /*21b90*/  LDL.LU.64 R160, [R1+0x1798] ;  /* 0x0017980001a07983 */ /* 0x000ea20000300a00 */
[----:B------:R-:W-:-:S02]  /*21ba0*/  IMAD.MOV.U32 R149, RZ, RZ, R102 ;  /* 0x000000ffff957224 */ /* 0x000fc400078e0066 */
[----:B------:R-:W-:Y:S01]  /*21bb0*/  IMAD.MOV.U32 R153, RZ, RZ, R103 ;  /* 0x000000ffff997224 */ /* 0x000fe200078e0067 */
[----:B------:R1:W-:Y:S01]  /*21bc0*/  STL.64 [R1+0x40], R100 ;  /* 0x0000406401007387 */ /* 0x0003e20000100a00 */
[----:B------:R-:W-:Y:S02]  /*21bd0*/  IMAD.MOV.U32 R148, RZ, RZ, R126 ;  /* 0x000000ffff947224 */ /* 0x000fe400078e007e */
[----:B------:R-:W-:Y:S01]  /*21be0*/  IMAD.MOV.U32 R152, RZ, RZ, R127 ;  /* 0x000000ffff987224 */ /* 0x000fe200078e007f */
[----:B------:R-:W3:Y:S01]  /*21bf0*/  LDL.LU.64 R102, [R1+0x1790] ;  /* 0x0017900001667983 */ /* 0x000ee20000300a00 */
[----:B------:R-:W-:Y:S02]  /*21c00*/  IMAD.MOV.U32 R144, RZ, RZ, R124 ;  /* 0x000000ffff907224 */ /* 0x000fe400078e007c */
[----:B------:R-:W-:Y:S01]  /*21c10*/  IMAD.MOV.U32 R145, RZ, RZ, R125 ;  /* 0x000000ffff917224 */ /* 0x000fe200078e007d */
[----:B-1----:R-:W3:Y:S04]  /*21c20*/  LDL.LU.64 R100, [R1+0x1788] ;  /* 0x0017880001647983 */ /* 0x002ee80000300a00 */
[----:B------:R-:W4:Y:S04]  /*21c30*/  LDL.LU.64 R126, [R1+0x1780] ;  /* 0x00178000017e7983 */ /* 0x000f280000300a00 */
[----:B------:R-:W4:Y:S04]  /*21c40*/  LDL.LU.64 R124, [R1+0x1778] ;  /* 0x00177800017c7983 */ /* 0x000f280000300a00 */
[----:B------:R-:W-:Y:S04]  /*21c50*/  STL.64 [R1+0x4e0], R244 ;  /* 0x0004e0f401007387 */ /* 0x000fe80000100a00 */
[----:B------:R1:W-:Y:S01]  /*21c60*/  STL.64 [R1+0x4e8], R246 ;  /* 0x0004e8f601007387 */ /* 0x0003e20000100a00 */
[C---:B------:R-:W-:Y:S03]  /*21c70*/  HMMA.1688.F32.TF32 R88, R8.reuse, R46, R88 ;  /* 0x0000002e0858723c */ /* 0x040fe60000081058 */
[----:B-1----:R-:W2:Y:S04]  /*21c80*/  LDL.LU.64 R246, [R1+0x1770] ;  /* 0x0017700001f67983 */ /* 0x002ea80000300a00 */
[----:B------:R-:W2:Y:S04]  /*21c90*/  LDL.LU.64 R244, [R1+0x1768] ;  /* 0x0017680001f47983 */ /* 0x000ea80000300a00 */
[----:B------:R-:W-:Y:S04]  /*21ca0*/  STL.64 [R1+0x4d0], R176 ;  /* 0x0004d0b001007387 */ /* 0x000fe80000100a00 */
[----:B------:R1:W-:Y:S04]  /*21cb0*/  STL.64 [R1+0x4d8], R178 ;  /* 0x0004d8b201007387 */ /* 0x0003e80000100a00 */
[----:B-1----:R-:W2:Y:S04]  /*21cc0*/  LDL.LU.64 R178, [R1+0x1760] ;  /* 0x0017600001b27983 */ /* 0x002ea80000300a00 */
[----:B------:R-:W3:Y:S04]  /*21cd0*/  LDL.LU.64 R176, [R1+0x1758] ;  /* 0x0017580001b07983 */ /* 0x000ee80000300a00 */
[----:B------:R-:W-:Y:S04]  /*21ce0*/  STL.64 [R1+0x4c0], R16 ;  /* 0x0004c01001007387 */ /* 0x000fe80000100a00 */
[----:B------:R1:W-:Y:S02]  /*21cf0*/  STL.64 [R1+0x4c8], R18 ;  /* 0x0004c81201007387 */ /* 0x0003e40000100a00 */
[C---:B-1----:R-:W-:Y:S02]  /*21d00*/  HMMA.1688.F32.TF32 R16, R8.reuse, R154, R236 ;  /* 0x0000009a0810723c */ /* 0x042fe400000810ec */
[----:B------:R-:W-:Y:S04]  /*21d10*/  LDS R236, [R2+0x8200] ;  /* 0x0082000002ec7984 */ /* 0x000fe80000000800 */
[----:B------:R-:W-:Y:S02]  /*21d20*/  LDS R238, [R2+0x9200] ;  /* 0x0092000002ee7984 */ /* 0x000fe40000000800 */
[----:B------:R-:W-:Y:S02]  /*21d30*/  HMMA.1688.F32.TF32 R8, R8, R158, R232 ;  /* 0x0000009e0808723c */ /* 0x000fe400000810e8 */
[----:B------:R-:W-:Y:S04]  /*21d40*/  LDS R237, [R3+0x8200] ;  /* 0x0082000003ed7984 */ /* 0x000fe80000000800 */
[----:B------:R-:W-:Y:S09]  /*21d50*/  LDS R239, [R3+0x9200] ;  /* 0x0092000003ef7984 */ /* 0x000ff20000000800 */
[----:B------:R-:W-:Y:S04]  /*21d60*/  STL.64 [R1+0x360], R16 ;  /* 0x0003601001007387 */ /* 0x000fe80000100a00 */
[----:B------:R-:W-:Y:S04]  /*21d70*/  STL.64 [R1+0x368], R18 ;  /* 0x0003681201007387 */ /* 0x000fe80000100a00 */
[----:B------:R-:W-:Y:S04]  /*21d80*/  STL.64 [R1+0x1b0], R8 ;  /* 0x0001b00801007387 */ /* 0x000fe80000100a00 */
[----:B------:R1:W-:Y:S02]  /*21d90*/  STL.64 [R1+0x1b8], R10 ;  /* 0x0001b80a01007387 */ /* 0x0003e40000100a00 */
[C---:B-1----:R-:W-:Y:S08]  /*21da0*/  HMMA.1688.F32.TF32 R8, R4.reuse, R82, R248 ;  /* 0x000000520408723c */ /* 0x042ff000000810f8 */
[C---:B------:R-:W-:Y:S08]  /*21db0*/  HMMA.1688.F32.TF32 R16, R4.reuse, R150, R52 ;  /* 0x000000960410723c */ /* 0x040ff00000081034 */
[C---:B------:R-:W-:Y:S07]  /*21dc0*/  HMMA.1688.F32.TF32 R204, R4.reuse, R14, R204 ;  /* 0x0000000e04cc723c */ /* 0x040fee00000810cc */
[----:B------:R-:W-:Y:S01]  /*21dd0*/  STL.64 [R1+0x330], R8 ;  /* 0x0003300801007387 */ /* 0x000fe20000100a00 */
[C---:B------:R-:W-:Y:S03]  /*21de0*/  HMMA.1688.F32.TF32 R220, R4.reuse, R22, R220 ;  /* 0x0000001604dc723c */ /* 0x040fe600000810dc */
[----:B------:R1:W-:Y:S05]  /*21df0*/  STL.64 [R1+0x338], R10 ;  /* 0x0003380a01007387 */ /* 0x0003ea0000100a00 */
[C---:B------:R-:W-:Y:S08]  /*21e00*/  HMMA.1688.F32.TF32 R224, R4.reuse, R26, R224 ;  /* 0x0000001a04e0723c */ /* 0x040ff000000810e0 */
[C---:B------:R-:W-:Y:S08]  /*21e10*/  HMMA.1688.F32.TF32 R200, R4.reuse, R30, R200 ;  /* 0x0000001e04c8723c */ /* 0x040ff000000810c8 */
[C---:B------:R-:W-:Y:S08]  /*21e20*/  HMMA.1688.F32.TF32 R208, R4.reuse, R34, R208 ;  /* 0x0000002204d0723c */ /* 0x040ff000000810d0 */
[C---:B------:R-:W-:Y:S08]  /*21e30*/  HMMA.1688.F32.TF32 R228, R4.reuse, R42, R228 ;  /* 0x0000002a04e4723c */ /* 0x040ff000000810e4 */
[C---:B------:R-:W-:Y:S08]  /*21e40*/  HMMA.1688.F32.TF32 R164, R4.reuse, R46, R164 ;  /* 0x0000002e04a4723c */ /* 0x040ff000000810a4 */
[C---:B------:R-:W-:Y:S08]  /*21e50*/  HMMA.1688.F32.TF32 R96, R4.reuse, R70, R96 ;  /* 0x000000460460723c */ /* 0x040ff00000081060 */
[C---:B------:R-:W-:Y:S08]  /*21e60*/  HMMA.1688.F32.TF32 R104, R4.reuse, R74, R104 ;  /* 0x0000004a0468723c */ /* 0x040ff00000081068 */
[----:B------:R-:W-:Y:S01]  /*21e70*/  HMMA.1688.F32.TF32 R232, R4, R78, R216 ;  /* 0x0000004e04e8723c */ /* 0x000fe200000810d8 */
[----:B------:R-:W-:Y:S01]  /*21e80*/  IMAD.MOV.U32 R55, RZ, RZ, R252 ;  /* 0x000000ffff377224 */ /* 0x000fe200078e00fc */
[----:B------:R-:W-:Y:S01]  /*21e90*/  LDS R14, [R2+0x9380] ;  /* 0x00938000020e7984 */ /* 0x000fe20000000800 */
[----:B------:R-:W-:-:S02]  /*21ea0*/  IMAD.MOV.U32 R248, RZ, RZ, R21 ;  /* 0x000000fffff87224 */ /* 0x000fc400078e0015 */
[----:B------:R-:W-:Y:S01]  /*21eb0*/  IMAD.MOV.U32 R249, RZ, RZ, R20 ;  /* 0x000000fffff97224 */ /* 0x000fe200078e0014 */
[----:B------:R-:W-:Y:S02]  /*21ec0*/  LDS R15, [R3+0x9380] ;  /* 0x00938000030f7984 */ /* 0x000fe40000000800 */
[C---:B-1----:R-:W-:Y:S02]  /*21ed0*/  HMMA.1688.F32.TF32 R8, R4.reuse, R154, R240 ;  /* 0x0000009a0408723c */ /* 0x042fe400000810f0 */
[----:B------:R1:W-:Y:S01]  /*21ee0*/  STL.64 [R1+0x320], R48 ;  /* 0x0003203001007387 */ /* 0x0003e20000100a00 */
[----:B------:R-:W-:Y:S02]  /*21ef0*/  IMAD.MOV.U32 R250, RZ, RZ, R13 ;  /* 0x000000fffffa7224 */ /* 0x000fe400078e000d */
[----:B------:R-:W-:Y:S01]  /*21f00*/  IMAD.MOV.U32 R251, RZ, RZ, R12 ;  /* 0x000000fffffb7224 */ /* 0x000fe200078e000c */
[----:B------:R-:W-:Y:S02]  /*21f10*/  LDS R216, [R2+0x8180] ;  /* 0x0081800002d87984 */ /* 0x000fe40000000800 */
[----:B------:R-:W-:Y:S02]  /*21f20*/  HMMA.1688.F32.TF32 R4, R4, R158, R196 ;  /* 0x0000009e0404723c */ /* 0x000fe400000810c4 */
[----:B------:R1:W-:Y:S04]  /*21f30*/  STL.64 [R1+0x328], R50 ;  /* 0x0003283201007387 */ /* 0x0003e80000100a00 */
[----:B------:R-:W-:Y:S04]  /*21f40*/  STL.64 [R1+0x310], R16 ;  /* 0x0003101001007387 */ /* 0x000fe80000100a00 */
[----:B------:R-:W-:Y:S04]  /*21f50*/  STL.64 [R1+0x318], R18 ;  /* 0x0003181201007387 */ /* 0x000fe80000100a00 */
[----:B------:R-:W4:Y:S04]  /*21f60*/  LDL.LU R52, [R1+0x400] ;  /* 0x0004000001347983 */ /* 0x000f280000300800 */
[----:B------:R-:W-:Y:S04]  /*21f70*/  STL.64 [R1+0x300], R8 ;  /* 0x0003000801007387 */ /* 0x000fe80000100a00 */
[----:B------:R-:W-:Y:S04]  /*21f80*/  STL.64 [R1+0x308], R10 ;  /* 0x0003080a01007387 */ /* 0x000fe80000100a00 */
[----:B------:R-:W-:Y:S04]  /*21f90*/  STL.64 [R1+0x2c0], R4 ;  /* 0x0002c00401007387 */ /* 0x000fe80000100a00 */
[----:B------:R-:W-:Y:S04]  /*21fa0*/  STL.64 [R1+0x2c8], R6 ;  /* 0x0002c80601007387 */ /* 0x000fe80000100a00 */
[----:B------:R-:W4:Y:S04]  /*21fb0*/  LDL.LU R53, [R1+0x404] ;  /* 0x0004040001357983 */ /* 0x000f280000300800 */
[----:B------:R-:W4:Y:S04]  /*21fc0*/  LDL.LU R54, [R1+0x408] ;  /* 0x0004080001367983 */ /* 0x000f280000300800 */
[----:B------:R-:W4:Y:S01]  /*21fd0*/  LDL.LU R252, [R1+0x1750] ;  /* 0x0017500001fc7983 */ /* 0x000f220000300800 */
[----:B-1----:R-:W-:-:S02]  /*21fe0*/  IMAD.MOV.U32 R48, RZ, RZ, R157 ;  /* 0x000000ffff307224 */ /* 0x002fc400078e009d */
[----:B------:R-:W-:Y:S01]  /*21ff0*/  IMAD.MOV.U32 R49, RZ, RZ, R156 ;  /* 0x000000ffff317224 */ /* 0x000fe200078e009c */
        /* <DEDUP_REMOVED lines=10> */
[----:B------:R-:W-:Y:S04]  /*220a0*/  LDS R218, [R2+0x9180] ;  /* 0x0091800002da7984 */ /* 0x000fe80000000800 */
[----:B------:R-:W-:Y:S04]  /*220b0*/  LDS R217, [R3+0x8180] ;  /* 0x0081800003d97984 */ /* 0x000fe80000000800 */
[----:B------:R-:W-:Y:S01]  /*220c0*/  LDS R219, [R3+0x9180] ;  /* 0x0091800003db7984 */ /* 0x000fe20000000800 */
[----:B--2---:R-:W-:Y:S01]  /*220d0*/  IMAD.MOV.U32 R240, RZ, RZ, R179 ;  /* 0x000000fffff07224 */ /* 0x004fe200078e00b3 */
[----:B------:R-:W-:-:S02]  /*220e0*/  MOV R241, R178 ;  /* 0x000000b200f17202 */ /* 0x000fc40000000f00 */
[----:B------:R-:W-:Y:S01]  /*220f0*/  LDS R179, [R3+0x9080] ;  /* 0x0090800003b37984 */ /* 0x000fe20000000800 */
[----:B---3--:R-:W-:Y:S02]  /*22100*/  IMAD.MOV.U32 R242, RZ, RZ, R177 ;  /* 0x000000fffff27224 */ /* 0x008fe400078e00b1 */
[----:B------:R-:W-:Y:S01]  /*22110*/  IMAD.MOV.U32 R243, RZ, RZ, R176 ;  /* 0x000000fffff37224 */ /* 0x000fe200078e00b0 */
[----:B------:R-:W-:Y:S04]  /*22120*/  LDS R178, [R2+0x9080] ;  /* 0x0090800002b27984 */ /* 0x000fe80000000800 */
[----:B------:R-:W-:Y:S04]  /*22130*/  LDS R176, [R2+0x8080] ;  /* 0x0080800002b07984 */ /* 0x000fe80000000800 */
[----:B------:R-:W-:Y:S04]  /*22140*/  LDS R177, [R3+0x8080] ;  /* 0x0080800003b17984 */ /* 0x000fe80000000800 */
[----:B------:R-:W-:Y:S04]  /*22150*/  STL [R1+0x1574], R2 ;  /* 0x0015740201007387 */ /* 0x000fe80000100800 */
[----:B------:R-:W-:Y:S04]  /*22160*/  STL [R1+0x1570], R3 ;  /* 0x0015700301007387 */ /* 0x000fe80000100800 */
        /* <DEDUP_REMOVED lines=10> */
[----:B----4-:R-:W1:Y:S04]  /*22210*/  LDSM.16.M88.4 R16, [R252+0x20080] ;  /* 0x02008000fc10783b */ /* 0x010e680000000200 */
[----:B------:R-:W2:Y:S04]  /*22220*/  LDSM.16.M88.4 R20, [R252+0x21080] ;  /* 0x02108000fc14783b */ /* 0x000ea80000000200 */
[----:B------:R-:W3:Y:S01]  /*22230*/  LDSM.16.M88.4 R24, [R252+0x22080] ;  /* 0x02208000fc18783b */ /* 0x000ee20000000200 */
[-C--:B-1----:R-:W-:Y:S08]  /*22240*/  HMMA.1688.F32.TF32 R248, R156, R16.reuse, R248 ;  /* 0x000000109cf8723c */ /* 0x082ff000000810f8 */
[-C--:B------:R-:W-:Y:S08]  /*22250*/  HMMA.1688.F32.TF32 R48, R176, R16.reuse, R48 ;  /* 0x00000010b030723c */ /* 0x080ff00000081030 */
[-C--:B------:R-:W-:Y:S07]  /*22260*/  HMMA.1688.F32.TF32 R240, R196, R16.reuse, R240 ;  /* 0x00000010c4f0723c */ /* 0x080fee00000810f0 */
[----:B------:R-:W-:Y:S04]  /*22270*/  STL.64 [R1+0x2e0], R248 ;  /* 0x0002e0f801007387 */ /* 0x000fe80000100a00 */
[----:B------:R1:W-:Y:S04]  /*22280*/  STL.64 [R1+0x2e8], R250 ;  /* 0x0002e8fa01007387 */ /* 0x0003e80000100a00 */
[----:B-1----:R-:W4:Y:S04]  /*22290*/  LDL.LU.64 R250, [R1+0x1748] ;  /* 0x0017480001fa7983 */ /* 0x002f280000300a00 */
[----:B------:R-:W4:Y:S04]  /*222a0*/  LDL.LU.64 R248, [R1+0x1740] ;  /* 0x0017400001f87983 */ /* 0x000f280000300a00 */
[----:B------:R-:W-:Y:S04]  /*222b0*/  STL.64 [R1+0x2d0], R48 ;  /* 0x0002d03001007387 */ /* 0x000fe80000100a00 */
[----:B------:R1:W-:Y:S04]  /*222c0*/  STL.64 [R1+0x2d8], R50 ;  /* 0x0002d83201007387 */ /* 0x0003e80000100a00 */
[----:B-1----:R-:W3:Y:S04]  /*222d0*/  LDL.LU.64 R50, [R1+0x1738] ;  /* 0x0017380001327983 */ /* 0x002ee80000300a00 */
[----:B------:R-:W3:Y:S04]  /*222e0*/  LDL.LU.64 R48, [R1+0x1730] ;  /* 0x0017300001307983 */ /* 0x000ee80000300a00 */
[----:B------:R-:W-:Y:S04]  /*222f0*/  STL.64 [R1+0x390], R240 ;  /* 0x000390f001007387 */ /* 0x000fe80000100a00 */
[----:B------:R1:W-:Y:S04]  /*22300*/  STL.64 [R1+0x398], R242 ;  /* 0x000398f201007387 */ /* 0x0003e80000100a00 */
[----:B-1----:R-:W3:Y:S04]  /*22310*/  LDL.LU.64 R242, [R1+0x1728] ;  /* 0x0017280001f27983 */ /* 0x002ee80000300a00 */
[----:B------:R-:W3:Y:S01]  /*22320*/  LDL.LU.64 R240, [R1+0x1720] ;  /* 0x0017200001f07983 */ /* 0x000ee20000300a00 */
[-C--:B------:R-:W-:Y:S08]  /*22330*/  HMMA.1688.F32.TF32 R124, R236, R16.reuse, R124 ;  /* 0x00000010ec7c723c */ /* 0x080ff0000008107c */
[-C--:B------:R-:W-:Y:S08]  /*22340*/  HMMA.1688.F32.TF32 R180, R4, R16.reuse, R180 ;  /* 0x0000001004b4723c */ /* 0x080ff000000810b4 */
[-C--:B------:R-:W-:Y:S08]  /*22350*/  HMMA.1688.F32.TF32 R188, R8, R16.reuse, R188 ;  /* 0x0000001008bc723c */ /* 0x080ff000000810bc */
[----:B------:R-:W-:Y:S08]  /*22360*/  HMMA.1688.F32.TF32 R204, R12, R16, R204 ;  /* 0x000000100ccc723c */ /* 0x000ff000000810cc */
[----:B--2---:R-:W-:Y:S11]  /*22370*/  HMMA.1688.F32.TF32 R52, R156, R20, R52 ;  /* 0x000000149c34723c */ /* 0x004ff60000081034 */
[----:B------:R-:W-:Y:S11]  /*22380*/  @!UPT UIADD3 URZ, URZ, URZ, URZ ;  /* 0x0000003f3f3ff290 */ /* 0x000ff6000fffe03f */
[----:B------:R-:W-:Y:S02]  /*22390*/  @!UPT UIADD3 URZ, URZ, URZ, URZ ;  /* 0x0000003f3f3ff290 */ /* 0x000fe4000fffe03f */
[----:B------:R-:W-:Y:S02]  /*223a0*/  IMAD.MOV.U32 R2, RZ, RZ, R54 ;  /* 0x000000ffff027224 */ /* 0x000fe400078e0036 */
[----:B------:R-:W-:Y:S01]  /*223b0*/  IMAD.MOV.U32 R3, RZ, RZ, R55 ;  /* 0x000000ffff037224 */ /* 0x000fe200078e0037 */
[----:B---3--:R-:W-:Y:S11]  /*223c0*/  HMMA.1688.F32.TF32 R240, R216, R16, R240 ;  /* 0x00000010d8f0723c */ /* 0x008ff600000810f0 */
        /* <DEDUP_REMOVED lines=33> */
[----:B------:R-:W2:Y:S04]  /*225e0*/  LDL.LU.64 R54, [R1+0x1718] ;  /* 0x0017180001367983 */ /* 0x000ea80000300a00 */
[----:B-1----:R-:W2:Y:S04]  /*225f0*/  LDL.LU.64 R52, [R1+0x1710] ;  /* 0x0017100001347983 */ /* 0x002ea80000300a00 */
[----:B------:R-:W-:Y:S04]  /*22600*/  STL [R1+0x157c], R3 ;  /* 0x00157c0301007387 */ /* 0x000fe80000100800 */
[----:B------:R-:W-:Y:S01]  /*22610*/  STL [R1+0x1578], R2 ;  /* 0x0015780201007387 */ /* 0x000fe20000100800 */
[----:B------:R-:W-:Y:S08]  /*22620*/  HMMA.1688.F32.TF32 R100, R236, R20, R100 ;  /* 0x00000014ec64723c */ /* 0x000ff00000081064 */
[C---:B---3--:R-:W-:Y:S08]  /*22630*/  HMMA.1688.F32.TF32 R124, R176.reuse, R24, R124 ;  /* 0x00000018b07c723c */ /* 0x048ff0000008107c */
[-C--:B----4-:R-:W-:Y:S11]  /*22640*/  HMMA.1688.F32.TF32 R204, R176, R20.reuse, R204 ;  /* 0x00000014b0cc723c */ /* 0x090ff600000810cc */
[----:B------:R-:W-:Y:S11]  /*22650*/  @!UPT UIADD3 URZ, URZ, URZ, URZ ;  /* 0x0000003f3f3ff290 */ /* 0x000ff6000fffe03f */
[----:B------:R-:W-:Y:S01]  /*22660*/  @!UPT UIADD3 URZ, URZ, URZ, URZ ;  /* 0x0000003f3f3ff290 */ /* 0x000fe2000fffe03f */
[----:B------:R-:W-:Y:S04]  /*22670*/  STL.64 [R1+0x250], R204 ;  /* 0x000250cc01007387 */ /* 0x000fe80000100a00 */
[----:B------:R1:W-:Y:S02]  /*22680*/  STL.64 [R1+0x258], R206 ;  /* 0x000258ce01007387 */ /* 0x0003e40000100a00 */
[-C--:B-1----:R-:W-:Y:S08]  /*22690*/  HMMA.1688.F32.TF32 R204, R196, R20.reuse, R188 ;  /* 0x00000014c4cc723c */ /* 0x082ff000000810bc */
[-C--:B--2---:R-:W-:Y:S08]  /*226a0*/  HMMA.1688.F32.TF32 R188, R216, R20.reuse, R52 ;  /* 0x00000014d8bc723c */ /* 0x084ff00000081034 */
[-C--:B------:R-:W-:Y:S07]  /*226b0*/  HMMA.1688.F32.TF32 R52, R4, R20.reuse, R168 ;  /* 0x000000140434723c */ /* 0x080fee00000810a8 */
[----:B------:R-:W-:Y:S01]  /*226c0*/  STL.64 [R1+0x2a0], R204 ;  /* 0x0002a0cc01007387 */ /* 0x000fe20000100a00 */
[-C--:B------:R-:W-:Y:S03]  /*226d0*/  HMMA.1688.F32.TF32 R168, R8, R20.reuse, R192 ;  /* 0x0000001408a8723c */ /* 0x080fe600000810c0 */
[----:B------:R-:W-:Y:S04]  /*226e0*/  STL.64 [R1+0x2a8], R206 ;  /* 0x0002a8ce01007387 */ /* 0x000fe80000100a00 */
[----:B------:R-:W-:Y:S04]  /*226f0*/  STL.64 [R1+0x3c0], R188 ;  /* 0x0003c0bc01007387 */ /* 0x000fe80000100a00 */
[----:B------:R-:W-:Y:S04]  /*22700*/  STL.64 [R1+0x3c8], R190 ;  /* 0x0003c8be01007387 */ /* 0x000fe80000100a00 */
[----:B------:R-:W-:Y:S04]  /*22710*/  STL.64 [R1+0x4b0], R100 ;  /* 0x0004b06401007387 */ /* 0x000fe80000100a00 */
[----:B------:R1:W-:Y:S04]  /*22720*/  STL.64 [R1+0x4b8], R102 ;  /* 0x0004b86601007387 */ /* 0x0003e80000100a00 */
[----:B------:R-:W-:Y:S04]  /*22730*/  STL.64 [R1+0x5c0], R52 ;  /* 0x0005c03401007387 */ /* 0x000fe80000100a00 */
[----:B------:R2:W-:Y:S01]  /*22740*/  STL.64 [R1+0x5c8], R54 ;  /* 0x0005c83601007387 */ /* 0x0005e20000100a00 */
[----:B-1----:R-:W-:Y:S08]  /*22750*/  HMMA.1688.F32.TF32 R100, R12, R20, R220 ;  /* 0x000000140c64723c */ /* 0x002ff000000810dc */
[----:B--2---:R-:W-:Y:S01]  /*22760*/  HMMA.1688.F32.TF32 R52, R156, R24, R180 ;  /* 0x000000189c34723c */ /* 0x004fe200000810b4 */
[----:B------:R-:W-:Y:S04]  /*22770*/  STL.64 [R1+0x800], R168 ;  /* 0x000800a801007387 */ /* 0x000fe80000100a00 */
[----:B------:R-:W-:Y:S10]  /*22780*/  STL.64 [R1+0x808], R170 ;  /* 0x000808aa01007387 */ /* 0x000ff40000100a00 */
[----:B------:R-:W-:Y:S04]  /*22790*/  STL.64 [R1+0x900], R100 ;  /* 0x0009006401007387 */ /* 0x000fe80000100a00 */
[----:B------:R1:W-:Y:S04]  /*227a0*/  STL.64 [R1+0x908], R102 ;  /* 0x0009086601007387 */ /* 0x0003e80000100a00 */
[----:B------:R2:W-:Y:S01]  /*227b0*/  STL.64 [R1+0x180], R52 ;  /* 0x0001803401007387 */ /* 0x0005e20000100a00 */
[----:B------:R-:W-:-:S02]  /*227c0*/  IMAD.MOV.U32 R3, RZ, RZ, R54 ;  /* 0x000000ffff037224 */ /* 0x000fc400078e0036 */
[----:B------:R-:W-:Y:S01]  /*227d0*/  IMAD.MOV.U32 R2, RZ, RZ, R55 ;  /* 0x000000ffff027224 */ /* 0x000fe200078e0037 */
[-C--:B-1----:R-:W-:Y:S08]  /*227e0*/  HMMA.1688.F32.TF32 R100, R196, R24.reuse, R240 ;  /* 0x00000018c464723c */ /* 0x082ff000000810f0 */
[-C--:B--2---:R-:W-:Y:S08]  /*227f0*/  HMMA.1688.F32.TF32 R52, R216, R24.reuse, R48 ;  /* 0x00000018d834723c */ /* 0x084ff00000081030 */
[-C--:B------:R-:W-:Y:S01]  /*22800*/  HMMA.1688.F32.TF32 R48, R236, R24.reuse, R160 ;  /* 0x00000018ec30723c */ /* 0x080fe200000810a0 */
[----:B------:R-:W-:Y:S04]  /*22810*/  STL [R1+0x1584], R2 ;  /* 0x0015840201007387 */ /* 0x000fe80000100800 */
[----:B------:R-:W-:Y:S04]  /*22820*/  STL [R1+0x1580], R3 ;  /* 0x0015800301007387 */ /* 0x000fe80000100800 */
[----:B------:R-:W-:Y:S04]  /*22830*/  STL.64 [R1+0x190], R124 ;  /* 0x0001907c01007387 */ /* 0x000fe80000100a00 */
[----:B------:R-:W-:Y:S04]  /*22840*/  STL.64 [R1+0x198], R126 ;  /* 0x0001987e01007387 */ /* 0x000fe80000100a00 */
        /* <DEDUP_REMOVED lines=9> */
[----:B------:R1:W-:Y:S04]  /*228e0*/  STL.64 [R1+0x530], R100 ;  /* 0x0005306401007387 */ /* 0x0003e80000100a00 */
[----:B------:R2:W-:Y:S04]  /*228f0*/  STL.64 [R1+0x538], R102 ;  /* 0x0005386601007387 */ /* 0x0005e80000100a00 */
[----:B------:R-:W3:Y:S04]  /*22900*/  LDL.LU R240, [R1+0x340] ;  /* 0x0003400001f07983 */ /* 0x000ee80000300800 */
[----:B------:R4:W-:Y:S04]  /*22910*/  STL.64 [R1+0x750], R52 ;  /* 0x0007503401007387 */ /* 0x0009e80000100a00 */
[----:B------:R1:W-:Y:S04]  /*22920*/  STL.64 [R1+0x758], R54 ;  /* 0x0007583601007387 */ /* 0x0003e80000100a00 */
[----:B------:R-:W-:Y:S04]  /*22930*/  STL.64 [R1+0x8a0], R48 ;  /* 0x0008a03001007387 */ /* 0x000fe80000100a00 */
[----:B------:R-:W-:Y:S04]  /*22940*/  STL.64 [R1+0x8a8], R50 ;  /* 0x0008a83201007387 */ /* 0x000fe80000100a00 */
[----:B------:R-:W3:Y:S04]  /*22950*/  LDL.LU R241, [R1+0x344] ;  /* 0x0003440001f17983 */ /* 0x000ee80000300800 */
[----:B------:R-:W3:Y:S04]  /*22960*/  LDL.LU R242, [R1+0x348] ;  /* 0x0003480001f27983 */ /* 0x000ee80000300800 */
[----:B------:R-:W3:Y:S04]  /*22970*/  LDL.LU R243, [R1+0x34c] ;  /* 0x00034c0001f37983 */ /* 0x000ee80000300800 */
[----:B------:R-:W3:Y:S04]  /*22980*/  LDL.LU R192, [R1+0x4f0] ;  /* 0x0004f00001c07983 */ /* 0x000ee80000300800 */
[----:B------:R-:W3:Y:S04]  /*22990*/  LDL.LU R193, [R1+0x4f4] ;  /* 0x0004f40001c17983 */ /* 0x000ee80000300800 */
[----:B------:R-:W3:Y:S04]  /*229a0*/  LDL.LU R194, [R1+0x4f8] ;  /* 0x0004f80001c27983 */ /* 0x000ee80000300800 */
[----:B------:R-:W3:Y:S01]  /*229b0*/  LDL.LU R195, [R1+0x4fc] ;  /* 0x0004fc0001c37983 */ /* 0x000ee20000300800 */
[----:B-1----:R-:W-:-:S03]  /*229c0*/  IMAD.MOV.U32 R100, RZ, RZ, R28 ;  /* 0x000000ffff647224 */ /* 0x002fc600078e001c */
[----:B------:R-:W3:Y:S01]  /*229d0*/  LDL.LU R124, [R1+0x210] ;  /* 0x00021000017c7983 */ /* 0x000ee20000300800 */
[----:B------:R-:W-:-:S03]  /*229e0*/  IMAD.MOV.U32 R101, RZ, RZ, R32 ;  /* 0x000000ffff657224 */ /* 0x000fc600078e0020 */
[----:B------:R-:W3:Y:S04]  /*229f0*/  LDL.LU R125, [R1+0x214] ;  /* 0x00021400017d7983 */ /* 0x000ee80000300800 */
[----:B------:R-:W3:Y:S01]  /*22a00*/  LDL.LU R126, [R1+0x218] ;  /* 0x00021800017e7983 */ /* 0x000ee20000300800 */
[----:B--2---:R-:W-:-:S03]  /*22a10*/  IMAD.MOV.U32 R102, RZ, RZ, R40 ;  /* 0x000000ffff667224 */ /* 0x004fc600078e0028 */
[----:B------:R-:W2:Y:S01]  /*22a20*/  LDL.LU R127, [R1+0x21c] ;  /* 0x00021c00017f7983 */ /* 0x000ea20000300800 */
[----:B------:R-:W-:-:S03]  /*22a30*/  IMAD.MOV.U32 R103, RZ, RZ, R41 ;  /* 0x000000ffff677224 */ /* 0x000fc600078e0029 */
[----:B------:R-:W2:Y:S01]  /*22a40*/  LDL.LU R28, [R1+0x170c] ;  /* 0x00170c00011c7983 */ /* 0x000ea20000300800 */
[----:B------:R-:W-:-:S03]  /*22a50*/  MOV R168, R29 ;  /* 0x0000001d00a87202 */ /* 0x000fc60000000f00 */
[----:B------:R-:W3:Y:S01]  /*22a60*/  LDL.LU R32, [R1+0x1708] ;  /* 0x0017080001207983 */ /* 0x000ee20000300800 */
[----:B------:R-:W-:-:S03]  /*22a70*/  IMAD.MOV.U32 R169, RZ, RZ, R33 ;  /* 0x000000ffffa97224 */ /* 0x000fc600078e0021 */
[----:B------:R-:W4:Y:S04]  /*22a80*/  LDL.LU R40, [R1+0x1704] ;  /* 0x0017040001287983 */ /* 0x000f280000300800 */
[----:B------:R-:W4:Y:S04]  /*22a90*/  LDL.LU R41, [R1+0x1700] ;  /* 0x0017000001297983 */ /* 0x000f280000300800 */
[----:B------:R-:W4:Y:S04]  /*22aa0*/  LDL.LU R29, [R1+0x16fc] ;  /* 0x0016fc00011d7983 */ /* 0x000f280000300800 */
[----:B------:R-:W4:Y:S01]  /*22ab0*/  LDL.LU R33, [R1+0x16f8] ;  /* 0x0016f80001217983 */ /* 0x000f220000300800 */
[----:B--2---:R-:W-:-:S03]  /*22ac0*/  IMAD.MOV.U32 R170, RZ, RZ, R28 ;  /* 0x000000ffffaa7224 */ /* 0x004fc600078e001c */
[----:B------:R-:W2:Y:S01]  /*22ad0*/  LDL.LU R28, [R1+0x16f4] ;  /* 0x0016f400011c7983 */ /* 0x000ea20000300800 */
[----:B---3--:R-:W-:-:S03]  /*22ae0*/  IMAD.MOV.U32 R171, RZ, RZ, R32 ;  /* 0x000000ffffab7224 */ /* 0x008fc600078e0020 */
[----:B------:R-:W3:Y:S04]  /*22af0*/  LDL.LU R32, [R1+0x16f0] ;  /* 0x0016f00001207983 */ /* 0x000ee80000300800 */
[----:B----4-:R-:W4:Y:S04]  /*22b00*/  LDL.LU R52, [R1+0x5b0] ;  /* 0x0005b00001347983 */ /* 0x010f280000300800 */
[----:B------:R-:W4:Y:S01]  /*22b10*/  LDL.LU R53, [R1+0x5b4] ;  /* 0x0005b40001357983 */ /* 0x000f220000300800 */
[----:B------:R-:W-:-:S03]  /*22b20*/  IMAD.MOV.U32 R181, RZ, RZ, R29 ;  /* 0x000000ffffb57224 */ /* 0x000fc600078e001d */
[----:B------:R-:W4:Y:S01]  /*22b30*/  LDL.LU R54, [R1+0x5b8] ;  /* 0x0005b80001367983 */ /* 0x000f220000300800 */
[----:B------:R-:W-:-:S03]  /*22b40*/  IMAD.MOV.U32 R180, RZ, RZ, R33 ;  /* 0x000000ffffb47224 */ /* 0x000fc600078e0021 */
[----:B------:R-:W4:Y:S04]  /*22b50*/  LDL.LU R55, [R1+0x5bc] ;  /* 0x0005bc0001377983 */ /* 0x000f280000300800 */
[----:B------:R-:W3:Y:S04]  /*22b60*/  LDL.LU R33, [R1+0x16ec] ;  /* 0x0016ec0001217983 */ /* 0x000ee80000300800 */
[----:B------:R-:W3:Y:S04]  /*22b70*/  LDL.LU R29, [R1+0x16e8] ;  /* 0x0016e800011d7983 */ /* 0x000ee80000300800 */
[----:B------:R-:W4:Y:S04]  /*22b80*/  LDL.LU R182, [R1+0x478] ;  /* 0x0004780001b67983 */ /* 0x000f280000300800 */
[----:B------:R-:W4:Y:S01]  /*22b90*/  LDL.LU R183, [R1+0x47c] ;  /* 0x00047c0001b77983 */ /* 0x000f220000300800 */
[----:B--2---:R-:W-:-:S02]  /*22ba0*/  IMAD.MOV.U32 R191, RZ, RZ, R28 ;  /* 0x000000ffffbf7224 */ /* 0x004fc400078e001c */
[----:B---3--:R-:W-:Y:S02]  /*22bb0*/  IMAD.MOV.U32 R190, RZ, RZ, R29 ;  /* 0x000000ffffbe7224 */ /* 0x008fe400078e001d */
[----:B------:R-:W1:Y:S02]  /*22bc0*/  LDSM.16.M88.4 R28, [R252+0x23080] ;  /* 0x02308000fc1c783b */ /* 0x000e640000000200 */
[-C--:B-1----:R-:W-:Y:S11]  /*22bd0*/  HMMA.1688.F32.TF32 R48, R156, R28.reuse, R192 ;  /* 0x0000001c9c30723c */ /* 0x082ff600000810c0 */
[----:B------:R-:W-:Y:S11]  /*22be0*/  @!UPT UIADD3 URZ, URZ, URZ, URZ ;  /* 0x0000003f3f3ff290 */ /* 0x000ff6000fffe03f */
[----:B------:R-:W-:Y:S01]  /*22bf0*/  @!UPT UIADD3 URZ, URZ, URZ, URZ ;  /* 0x0000003f3f3ff290 */ /* 0x000fe2000fffe03f */
[----:B------:R1:W-:Y:S01]  /*22c00*/  STL.64 [R1+0x120], R48 ;  /* 0x0001203001007387 */ /* 0x0003e20000100a00 */
[----:B------:R-:W-:Y:S02]  /*22c10*/  IMAD.MOV.U32 R2, RZ, RZ, R50 ;  /* 0x000000ffff027224 */ /* 0x000fe400078e0032 */
[----:B------:R-:W-:Y:S02]  /*22c20*/  IMAD.MOV.U32 R3, RZ, RZ, R51 ;  /* 0x000000ffff037224 */ /* 0x000fe400078e0033 */
[-C--:B-1----:R-:W-:Y:S01]  /*22c30*/  HMMA.1688.F32.TF32 R48, R176, R28.reuse, R124 ;  /* 0x0000001cb030723c */ /* 0x082fe2000008107c */
[----:B------:R-:W-:Y:S04]  /*22c40*/  STL [R1+0x158c], R2 ;  /* 0x00158c0201007387 */ /* 0x000fe80000100800 */
[----:B------:R-:W-:Y:S04]  /*22c50*/  STL [R1+0x1588], R3 ;  /* 0x0015880301007387 */ /* 0x000fe80000100800 */
[----:B------:R-:W2:Y:S11]  /*22c60*/  LDL.LU R124, [R1+0x1f0] ;  /* 0x0001f000017c7983 */ /* 0x000eb60000300800 */
[----:B------:R-:W-:Y:S03]  /*22c70*/  @!UPT UIADD3 URZ, URZ, URZ, URZ ;  /* 0x0000003f3f3ff290 */ /* 0x000fe6000fffe03f */
[----:B------:R-:W-:Y:S04]  /*22c80*/  STL.64 [R1+0x130], R48 ;  /* 0x0001303001007387 */ /* 0x000fe80000100a00 */
[----:B------:R1:W-:Y:S04]  /*22c90*/  STL.64 [R1+0x138], R50 ;  /* 0x0001383201007387 */ /* 0x0003e80000100a00 */
[----:B------:R-:W2:Y:S04]  /*22ca0*/  LDL.LU R125, [R1+0x1f4] ;  /* 0x0001f400017d7983 */ /* 0x000ea80000300800 */
[----:B------:R-:W2:Y:S01]  /*22cb0*/  LDL.LU R126, [R1+0x1f8] ;  /* 0x0001f800017e7983 */ /* 0x000ea20000300800 */
[----:B------:R-:W-:Y:S01]  /*22cc0*/  HMMA.1688.F32.TF32 R160, R196, R28, R168 ;  /* 0x0000001cc4a0723c */ /* 0x000fe200000810a8 */
[----:B------:R-:W-:-:S07]  /*22cd0*/  IMAD.MOV.U32 R188, RZ, RZ, R33 ;  /* 0x000000ffffbc7224 */ /* 0x000fce00078e0021 */
[----:B-1----:R-:W-:Y:S01]  /*22ce0*/  HMMA.1688.F32.TF32 R48, R216, R28, R100 ;  /* 0x0000001cd830723c */ /* 0x002fe20000081064 */
[----:B------:R-:W-:Y:S02]  /*22cf0*/  IMAD.MOV.U32 R189, RZ, RZ, R32 ;  /* 0x000000ffffbd7224 */ /* 0x000fe400078e0020 */
[----:B------:R-:W4:Y:S01]  /*22d00*/  LDSM.16.M88.4 R32, [R252+0x24080] ;  /* 0x02408000fc20783b */ /* 0x000f220000000200 */
[----:B------:R-:W-:-:S03]  /*22d10*/  IMAD.MOV.U32 R127, RZ, RZ, R0 ;  /* 0x000000ffff7f7224 */ /* 0x000fc600078e0000 */
[----:B------:R-:W3:Y:S01]  /*22d20*/  LDL.LU R0, [R1+0x16e4] ;  /* 0x0016e40001007983 */ /* 0x000ee20000300800 */
[-C--:B------:R-:W-:Y:S07]  /*22d30*/  HMMA.1688.F32.TF32 R56, R236, R28.reuse, R56 ;  /* 0x0000001cec38723c */ /* 0x080fee0000081038 */
[----:B------:R-:W-:Y:S01]  /*22d40*/  STL.64 [R1+0x170], R160 ;  /* 0x000170a001007387 */ /* 0x000fe20000100a00 */
[-C--:B------:R-:W-:Y:S03]  /*22d50*/  HMMA.1688.F32.TF32 R100, R4, R28.reuse, R108 ;  /* 0x0000001c0464723c */ /* 0x080fe6000008106c */
[----:B------:R-:W-:Y:S04]  /*22d60*/  STL.64 [R1+0x178], R162 ;  /* 0x000178a201007387 */ /* 0x000fe80000100a00 */
[----:B------:R-:W-:Y:S04]  /*22d70*/  STL.64 [R1+0x230], R48 ;  /* 0x0002303001007387 */ /* 0x000fe80000100a00 */
[----:B------:R1:W-:Y:S02]  /*22d80*/  STL.64 [R1+0x238], R50 ;  /* 0x0002383201007387 */ /* 0x0003e40000100a00 */
[----:B-1----:R-:W-:Y:S02]  /*22d90*/  HMMA.1688.F32.TF32 R48, R8, R28, R128 ;  /* 0x0000001c0830723c */ /* 0x002fe40000081080 */
[----:B------:R-:W-:Y:S04]  /*22da0*/  STL.64 [R1+0x370], R56 ;  /* 0x0003703801007387 */ /* 0x000fe80000100a00 */
[----:B------:R1:W-:Y:S04]  /*22db0*/  STL.64 [R1+0x378], R58 ;  /* 0x0003783a01007387 */ /* 0x0003e80000100a00 */
[----:B------:R-:W-:Y:S01]  /*22dc0*/  STL.64 [R1+0x4a0], R100 ;  /* 0x0004a06401007387 */ /* 0x000fe20000100a00 */
[----:B----4-:R-:W-:Y:S03]  /*22dd0*/  HMMA.1688.F32.TF32 R52, R156, R32, R52 ;  /* 0x000000209c34723c */ /* 0x010fe60000081034 */
[----:B------:R-:W-:Y:S05]  /*22de0*/  STL.64 [R1+0x4a8], R102 ;  /* 0x0004a86601007387 */ /* 0x000fea0000100a00 */
[----:B-1----:R-:W-:Y:S04]  /*22df0*/  HMMA.1688.F32.TF32 R56, R12, R28, R200 ;  /* 0x0000001c0c38723c */ /* 0x002fe800000810c8 */
[----:B------:R-:W-:Y:S04]  /*22e00*/  STL.64 [R1+0x620], R48 ;  /* 0x0006203001007387 */ /* 0x000fe80000100a00 */
[----:B------:R1:W-:Y:S02]  /*22e10*/  STL.64 [R1+0x628], R50 ;  /* 0x0006283201007387 */ /* 0x0003e40000100a00 */
[----:B-1----:R-:W-:Y:S11]  /*22e20*/  HMMA.1688.F32.TF32 R48, R176, R32, R240 ;  /* 0x00000020b030723c */ /* 0x002ff600000810f0 */
[----:B------:R-:W-:Y:S02]  /*22e30*/  @!UPT UIADD3 URZ, URZ, URZ, URZ ;  /* 0x0000003f3f3ff290 */ /* 0x000fe4000fffe03f */
[----:B------:R-:W-:Y:S04]  /*22e40*/  STL.64 [R1+0x820], R56 ;  /* 0x0008203801007387 */ /* 0x000fe80000100a00 */
[----:B------:R1:W-:Y:S04]  /*22e50*/  STL.64 [R1+0x828], R58 ;  /* 0x0008283a01007387 */ /* 0x0003e80000100a00 */
[----:B------:R-:W4:Y:S04]  /*22e60*/  LDL.LU R240, [R1+0x680] ;  /* 0x0006800001f07983 */ /* 0x000f280000300800 */
[----:B------:R-:W-:Y:S04]  /*22e70*/  STL.64 [R1+0xe0], R52 ;  /* 0x0000e03401007387 */ /* 0x000fe80000100a00 */
[----:B------:R-:W-:Y:S04]  /*22e80*/  STL.64 [R1+0xe8], R54 ;  /* 0x0000e83601007387 */ /* 0x000fe80000100a00 */
[----:B------:R-:W-:Y:S04]  /*22e90*/  STL.64 [R1+0x100], R48 ;  /* 0x0001003001007387 */ /* 0x000fe80000100a00 */
[----:B------:R1:W-:Y:S04]  /*22ea0*/  STL.64 [R1+0x108], R50 ;  /* 0x0001083201007387 */ /* 0x0003e80000100a00 */
[----:B------:R-:W4:Y:S04]  /*22eb0*/  LDL.LU R241, [R1+0x684] ;  /* 0x0006840001f17983 */ /* 0x000f280000300800 */
[----:B------:R-:W4:Y:S01]  /*22ec0*/  LDL.LU R242, [R1+0x688] ;  /* 0x0006880001f27983 */ /* 0x000f220000300800 */
[----:B------:R-:W-:-:S02]  /*22ed0*/  IMAD.MOV.U32 R204, RZ, RZ, R41 ;  /* 0x000000ffffcc7224 */ /* 0x000fc400078e0029 */
[----:B------:R-:W-:Y:S02]  /*22ee0*/  IMAD.MOV.U32 R205, RZ, RZ, R40 ;  /* 0x000000ffffcd7224 */ /* 0x000fe400078e0028 */
[----:B------:R-:W-:Y:S02]  /*22ef0*/  IMAD.MOV.U32 R206, RZ, RZ, R37 ;  /* 0x000000ffffce7224 */ /* 0x000fe400078e0025 */
[----:B------:R-:W-:Y:S01]  /*22f00*/  IMAD.MOV.U32 R207, RZ, RZ, R36 ;  /* 0x000000ffffcf7224 */ /* 0x000fe200078e0024 */
[-C--:B-1----:R-:W-:Y:S01]  /*22f10*/  HMMA.1688.F32.TF32 R56, R216, R32.reuse, R248 ;  /* 0x00000020d838723c */ /* 0x082fe200000810f8 */
[----:B------:R-:W1:Y:S04]  /*22f20*/  LDSM.16.M88.4 R36, [R252+0x25080] ;  /* 0x02508000fc24783b */ /* 0x000e680000000200 */
[----:B------:R-:W4:Y:S03]  /*22f30*/  LDSM.16.M88.4 R40, [R252+0x26080] ;  /* 0x02608000fc28783b */ /* 0x000f260000000200 */
[-C--:B------:R-:W-:Y:S08]  /*22f40*/  HMMA.1688.F32.TF32 R48, R196, R32.reuse, R204 ;  /* 0x00000020c430723c */ /* 0x080ff000000810cc */
[-C--:B------:R-:W-:Y:S11]  /*22f50*/  HMMA.1688.F32.TF32 R52, R236, R32.reuse, R60 ;  /* 0x00000020ec34723c */ /* 0x080ff6000008103c */
[----:B------:R-:W-:Y:S04]  /*22f60*/  @!UPT UIADD3 URZ, URZ, URZ, URZ ;  /* 0x0000003f3f3ff290 */ /* 0x000fe8000fffe03f */
[----:B------:R-:W-:Y:S04]  /*22f70*/  STL.64 [R1+0x110], R48 ;  /* 0x0001103001007387 */ /* 0x000fe80000100a00 */
[----:B------:R1:W-:Y:S02]  /*22f80*/  STL.64 [R1+0x118], R50 ;  /* 0x0001183201007387 */ /* 0x0003e40000100a00 */
[-C--:B-1----:R-:W-:Y:S02]  /*22f90*/  HMMA.1688.F32.TF32 R48, R4, R32.reuse, R112 ;  /* 0x000000200430723c */ /* 0x082fe40000081070 */
[----:B------:R-:W-:Y:S04]  /*22fa0*/  STL.64 [R1+0x160], R56 ;  /* 0x0001603801007387 */ /* 0x000fe80000100a00 */
[----:B------:R1:W-:Y:S04]  /*22fb0*/  STL.64 [R1+0x168], R58 ;  /* 0x0001683a01007387 */ /* 0x0003e80000100a00 */
[----:B------:R-:W-:Y:S04]  /*22fc0*/  STL.64 [R1+0x290], R52 ;  /* 0x0002903401007387 */ /* 0x000fe80000100a00 */
[----:B------:R1:W-:Y:S02]  /*22fd0*/  STL.64 [R1+0x298], R54 ;  /* 0x0002983601007387 */ /* 0x0003e40000100a00 */
[-C--:B-1----:R-:W-:Y:S07]  /*22fe0*/  HMMA.1688.F32.TF32 R56, R8, R32.reuse, R132 ;  /* 0x000000200838723c */ /* 0x082fee0000081084 */
[----:B------:R-:W-:Y:S01]  /*22ff0*/  STL.64 [R1+0x410], R48 ;  /* 0x0004103001007387 */ /* 0x000fe20000100a00 */
[----:B------:R-:W-:Y:S03]  /*23000*/  HMMA.1688.F32.TF32 R52, R12, R32, R208 ;  /* 0x000000200c34723c */ /* 0x000fe600000810d0 */
[----:B------:R1:W-:Y:S05]  /*23010*/  STL.64 [R1+0x418], R50 ;  /* 0x0004183201007387 */ /* 0x0003ea0000100a00 */
[----:B-1----:R-:W-:Y:S07]  /*23020*/  HMMA.1688.F32.TF32 R48, R156, R36, R188 ;  /* 0x000000249c30723c */ /* 0x002fee00000810bc */
[----:B------:R-:W-:Y:S04]  /*23030*/  STL.64 [R1+0x500], R56 ;  /* 0x0005003801007387 */ /* 0x000fe80000100a00 */
[----:B------:R-:W-:Y:S04]  /*23040*/  STL.64 [R1+0x508], R58 ;  /* 0x0005083a01007387 */ /* 0x000fe80000100a00 */
[----:B------:R-:W-:Y:S04]  /*23050*/  STL.64 [R1+0x770], R52 ;  /* 0x0007703401007387 */ /* 0x000fe80000100a00 */
[----:B------:R-:W-:Y:S01]  /*23060*/  STL.64 [R1+0x778], R54 ;  /* 0x0007783601007387 */ /* 0x000fe20000100a00 */
[----:B------:R-:W-:-:S02]  /*23070*/  IMAD.MOV.U32 R186, RZ, RZ, R73 ;  /* 0x000000ffffba7224 */ /* 0x000fc400078e0049 */
[----:B------:R-:W-:Y:S01]  /*23080*/  IMAD.MOV.U32 R187, RZ, RZ, R81 ;  /* 0x000000ffffbb7224 */ /* 0x000fe200078e0051 */
[----:B------:R-:W-:Y:S04]  /*23090*/  LDSM.16.M88.4 R56, [R252+0x2a080] ;  /* 0x02a08000fc38783b */ /* 0x000fe80000000200 */
[----:B------:R1:W-:Y:S01]  /*230a0*/  STL.64 [R1+0x88], R50 ;  /* 0x0000883201007387 */ /* 0x0003e20000100a00 */
[----:B------:R-:W-:Y:S01]  /*230b0*/  IMAD.MOV.U32 R2, RZ, RZ, R48 ;  /* 0x000000ffff027224 */ /* 0x000fe200078e0030 */
[----:B------:R-:W-:Y:S02]  /*230c0*/  MOV R3, R49 ;  /* 0x0000003100037202 */ /* 0x000fe40000000f00 */
[-C--:B-1----:R-:W-:Y:S11]  /*230d0*/  HMMA.1688.F32.TF32 R48, R176, R36.reuse, R180 ;  /* 0x00000024b030723c */ /* 0x082ff600000810b4 */
[----:B------:R-:W-:Y:S11]  /*230e0*/  @!UPT UIADD3 URZ, URZ, URZ, URZ ;  /* 0x0000003f3f3ff290 */ /* 0x000ff6000fffe03f */
[----:B------:R-:W-:Y:S02]  /*230f0*/  @!UPT UIADD3 URZ, URZ, URZ, URZ ;  /* 0x0000003f3f3ff290 */ /* 0x000fe4000fffe03f */
[----:B------:R-:W-:Y:S02]  /*23100*/  IMAD.MOV.U32 R33, RZ, RZ, R48 ;  /* 0x000000ffff217224 */ /* 0x000fe400078e0030 */
[----:B------:R-:W-:Y:S02]  /*23110*/  IMAD.MOV.U32 R32, RZ, RZ, R49 ;  /* 0x000000ffff207224 */ /* 0x000fe400078e0031 */
[----:B------:R-:W-:Y:S02]  /*23120*/  IMAD.MOV.U32 R25, RZ, RZ, R50 ;  /* 0x000000ffff197224 */ /* 0x000fe400078e0032 */
[----:B------:R-:W-:Y:S02]  /*23130*/  IMAD.MOV.U32 R24, RZ, RZ, R51 ;  /* 0x000000ffff187224 */ /* 0x000fe400078e0033 */
[-C--:B--2---:R-:W-:Y:S01]  /*23140*/  HMMA.1688.F32.TF32 R48, R196, R36.reuse, R124 ;  /* 0x00000024c430723c */ /* 0x084fe2000008107c */
[----:B------:R-:W-:Y:S04]  /*23150*/  STL.64 [R1+0x14d8], R26 ;  /* 0x0014d81a01007387 */ /* 0x000fe80000100a00 */
[----:B------:R1:W-:Y:S04]  /*23160*/  STL.64 [R1+0x14d0], R24 ;  /* 0x0014d01801007387 */ /* 0x0003e80000100a00 */
[----:B------:R-:W-:Y:S04]  /*23170*/  STL.64 [R1+0x14b8], R34 ;  /* 0x0014b82201007387 */ /* 0x000fe80000100a00 */
[----:B------:R-:W-:Y:S01]  /*23180*/  STL.64 [R1+0x14b0], R32 ;  /* 0x0014b02001007387 */ /* 0x000fe20000100a00 */
[----:B-1----:R-:W-:Y:S10]  /*23190*/  HMMA.1688.F32.TF32 R24, R216, R36, R244 ;  /* 0x00000024d818723c */ /* 0x002ff400000810f4 */
[----:B------:R-:W-:-:S02]  /*231a0*/  IMAD.MOV.U32 R29, RZ, RZ, R49 ;  /* 0x000000ffff1d7224 */ /* 0x000fc400078e0031 */
[----:B------:R-:W-:Y:S01]  /*231b0*/  IMAD.MOV.U32 R28, RZ, RZ, R50 ;  /* 0x000000ffff1c7224 */ /* 0x000fe200078e0032 */
[----:B------:R-:W-:Y:S04]  /*231c0*/  STL [R1+0xa0], R48 ;  /* 0x0000a03001007387 */ /* 0x000fe80000100800 */
[----:B------:R-:W-:Y:S04]  /*231d0*/  STL.64 [R1+0x14c8], R30 ;  /* 0x0014c81e01007387 */ /* 0x000fe80000100a00 */
[----:B------:R1:W-:Y:S02]  /*231e0*/  STL.64 [R1+0x14c0], R28 ;  /* 0x0014c01c01007387 */ /* 0x0003e40000100a00 */
[-C--:B-1----:R-:W-:Y:S02]  /*231f0*/  HMMA.1688.F32.TF32 R28, R236, R36.reuse, R64 ;  /* 0x00000024ec1c723c */ /* 0x082fe40000081040 */
[----:B------:R-:W-:Y:S04]  /*23200*/  STL.64 [R1+0xf0], R24 ;  /* 0x0000f01801007387 */ /* 0x000fe80000100a00 */
[----:B------:R1:W-:Y:S02]  /*23210*/  STL.64 [R1+0xf8], R26 ;  /* 0x0000f81a01007387 */ /* 0x0003e40000100a00 */
[-C--:B------:R-:W-:Y:S08]  /*23220*/  HMMA.1688.F32.TF32 R32, R4, R36.reuse, R116 ;  /* 0x000000240420723c */ /* 0x080ff00000081074 */
[-C--:B-1----:R-:W-:Y:S01]  /*23230*/  HMMA.1688.F32.TF32 R24, R8, R36.reuse, R136 ;  /* 0x000000240818723c */ /* 0x082fe20000081088 */
[----:B---3--:R-:W-:Y:S01]  /*23240*/  IMAD.MOV.U32 R243, RZ, RZ, R0 ;  /* 0x000000fffff37224 */ /* 0x008fe200078e0000 */
[----:B------:R-:W-:Y:S05]  /*23250*/  LDSM.16.M88.4 R136, [R252+0x2f080] ;  /* 0x02f08000fc88783b */ /* 0x000fea0000000200 */
[----:B------:R-:W-:Y:S04]  /*23260*/  STL.64 [R1+0x210], R28 ;  /* 0x0002101c01007387 */ /* 0x000fe80000100a00 */
[----:B------:R1:W-:Y:S02]  /*23270*/  STL.64 [R1+0x218], R30 ;  /* 0x0002181e01007387 */ /* 0x0003e40000100a00 */
[----:B-1----:R-:W-:Y:S02]  /*23280*/  HMMA.1688.F32.TF32 R28, R12, R36, R212 ;  /* 0x000000240c1c723c */ /* 0x002fe400000810d4 */
[----:B------:R-:W-:Y:S04]  /*23290*/  STL.64 [R1+0x380], R32 ;  /* 0x0003802001007387 */ /* 0x000fe80000100a00 */
[----:B------:R-:W-:Y:S04]  /*232a0*/  STL.64 [R1+0x388], R34 ;  /* 0x0003882201007387 */ /* 0x000fe80000100a00 */
[----:B------:R-:W-:Y:S04]  /*232b0*/  STL.64 [R1+0x14a8], R38 ;  /* 0x0014a82601007387 */ /* 0x000fe80000100a00 */
[----:B------:R-:W-:Y:S04]  /*232c0*/  STL.64 [R1+0x480], R24 ;  /* 0x0004801801007387 */ /* 0x000fe80000100a00 */
[----:B------:R4:W-:Y:S05]  /*232d0*/  STL.64 [R1+0x488], R26 ;  /* 0x0004881a01007387 */ /* 0x0009ea0000100a00 */
[----:B------:R-:W-:Y:S04]  /*232e0*/  STL.64 [R1+0x5b0], R28 ;  /* 0x0005b01c01007387 */ /* 0x000fe80000100a00 */
[----:B------:R-:W-:Y:S04]  /*232f0*/  STL.64 [R1+0x5b8], R30 ;  /* 0x0005b81e01007387 */ /* 0x000fe80000100a00 */
        /* <DEDUP_REMOVED lines=9> */
[----:B------:R-:W3:Y:S01]  /*23390*/  LDL.LU R47, [R1+0xcc] ;  /* 0x0000cc00012f7983 */ /* 0x000ee20000300800 */
[----:B----4-:R-:W-:Y:S03]  /*233a0*/  HMMA.1688.F32.TF32 R24, R156, R40, R240 ;  /* 0x000000289c18723c */ /* 0x010fe600000810f0 */
        /* <DEDUP_REMOVED lines=19> */
[----:B------:R-:W-:Y:S02]  /*234e0*/  IMAD.MOV.U32 R16, RZ, RZ, R27 ;  /* 0x000000ffff107224 */ /* 0x000fe400078e001b */
[----:B------:R-:W-:Y:S02]  /*234f0*/  IMAD.MOV.U32 R21, RZ, RZ, R24 ;  /* 0x000000ffff157224 */ /* 0x000fe400078e0018 */
[----:B------:R-:W-:Y:S01]  /*23500*/  IMAD.MOV.U32 R20, RZ, RZ, R25 ;  /* 0x000000ffff147224 */ /* 0x000fe200078e0019 */
[----:B------:R-:W-:Y:S04]  /*23510*/  STL.64 [R1+0x1508], R18 ;  /* 0x0015081201007387 */ /* 0x000fe80000100a00 */
[----:B------:R1:W-:Y:S04]  /*23520*/  STL.64 [R1+0x1500], R16 ;  /* 0x0015001001007387 */ /* 0x0003e80000100a00 */
[----:B------:R-:W-:Y:S04]  /*23530*/  STL.64 [R1+0x14f8], R22 ;  /* 0x0014f81601007387 */ /* 0x000fe80000100a00 */
[----:B------:R2:W-:Y:S01]  /*23540*/  STL.64 [R1+0x14f0], R20 ;  /* 0x0014f01401007387 */ /* 0x0005e20000100a00 */
[-C--:B-1----:R-:W-:Y:S08]  /*23550*/  HMMA.1688.F32.TF32 R16, R236, R40.reuse, R92 ;  /* 0x00000028ec10723c */ /* 0x082ff0000008105c */
[-C--:B------:R-:W-:Y:S01]  /*23560*/  HMMA.1688.F32.TF32 R24, R4, R40.reuse, R120 ;  /* 0x000000280418723c */ /* 0x080fe20000081078 */
[----:B------:R-:W-:Y:S01]  /*23570*/  IMAD.MOV.U32 R174, RZ, RZ, R149 ;  /* 0x000000ffffae7224 */ /* 0x000fe200078e0095 */
[----:B------:R-:W-:Y:S06]  /*23580*/  LDSM.16.M88.4 R120, [R252+0x2b080] ;  /* 0x02b08000fc78783b */ /* 0x000fec0000000200 */
[-C--:B--2---:R-:W-:Y:S01]  /*23590*/  HMMA.1688.F32.TF32 R248, R176, R40.reuse, R52 ;  /* 0x00000028b0f8723c */ /* 0x084fe20000081034 */
[----:B------:R-:W-:Y:S01]  /*235a0*/  IMAD.MOV.U32 R175, RZ, RZ, R153 ;  /* 0x000000ffffaf7224 */ /* 0x000fe200078e0099 */
[----:B------:R-:W-:Y:S06]  /*235b0*/  LDSM.16.M88.4 R52, [R252+0x29080] ;  /* 0x02908000fc34783b */ /* 0x000fec0000000200 */
[-C--:B---3--:R-:W-:Y:S08]  /*235c0*/  HMMA.1688.F32.TF32 R244, R196, R40.reuse, R204 ;  /* 0x00000028c4f4723c */ /* 0x088ff000000810cc */
[-C--:B------:R-:W-:Y:S01]  /*235d0*/  HMMA.1688.F32.TF32 R20, R216, R40.reuse, R44 ;  /* 0x00000028d814723c */ /* 0x080fe2000008102c */
[----:B------:R-:W4:Y:S06]  /*235e0*/  LDSM.16.M88.4 R44, [R252+0x27080] ;  /* 0x02708000fc2c783b */ /* 0x000f2c0000000200 */
        /* <DEDUP_REMOVED lines=10> */
[----:B------:R-:W-:Y:S07]  /*23690*/  STL.64 [R1+0x340], R24 ;  /* 0x0003401801007387 */ /* 0x000fee0000100a00 */
[-C--:B----4-:R-:W-:Y:S01]  /*236a0*/  HMMA.1688.F32.TF32 R240, R156, R44.reuse, R240 ;  /* 0x0000002c9cf0723c */ /* 0x090fe200000810f0 */
[----:B------:R1:W-:Y:S07]  /*236b0*/  STL.64 [R1+0x348], R26 ;  /* 0x0003481a01007387 */ /* 0x0003ee0000100a00 */
[-C--:B------:R-:W-:Y:S01]  /*236c0*/  HMMA.1688.F32.TF32 R60, R176, R44.reuse, R188 ;  /* 0x0000002cb03c723c */ /* 0x080fe200000810bc */
[----:B------:R-:W-:Y:S07]  /*236d0*/  STL.64 [R1+0x1510], R42 ;  /* 0x0015102a01007387 */ /* 0x000fee0000100a00 */
[-C--:B------:R-:W-:Y:S01]  /*236e0*/  HMMA.1688.F32.TF32 R64, R196, R44.reuse, R180 ;  /* 0x0000002cc440723c */ /* 0x080fe200000810b4 */
[----:B------:R-:W-:Y:S04]  /*236f0*/  STL.64 [R1+0x3f0], R20 ;  /* 0x0003f01401007387 */ /* 0x000fe80000100a00 */
[----:B------:R2:W-:Y:S03]  /*23700*/  STL.64 [R1+0x3f8], R22 ;  /* 0x0003f81601007387 */ /* 0x0005e60000100a00 */
[-C--:B------:R-:W-:Y:S01]  /*23710*/  HMMA.1688.F32.TF32 R68, R216, R44.reuse, R68 ;  /* 0x0000002cd844723c */ /* 0x080fe20000081044 */
[----:B------:R-:W-:Y:S07]  /*23720*/  STL.64 [R1+0x4f0], R16 ;  /* 0x0004f01001007387 */ /* 0x000fee0000100a00 */
[-C--:B-1----:R-:W-:Y:S01]  /*23730*/  HMMA.1688.F32.TF32 R24, R236, R44.reuse, R124 ;  /* 0x0000002cec18723c */ /* 0x082fe2000008107c */
[----:B------:R1:W-:Y:S07]  /*23740*/  STL.64 [R1+0x4f8], R18 ;  /* 0x0004f81201007387 */ /* 0x0003ee0000100a00 */
[-C--:B--2---:R-:W-:Y:S08]  /*23750*/  HMMA.1688.F32.TF32 R20, R4, R44.reuse, R84 ;  /* 0x0000002c0414723c */ /* 0x084ff00000081054 */
[----:B-1----:R-:W-:Y:S01]  /*23760*/  HMMA.1688.F32.TF32 R16, R8, R44, R88 ;  /* 0x0000002c0810723c */ /* 0x002fe20000081058 */
[----:B------:R-:W-:Y:S04]  /*23770*/  STL.64 [R1+0x1520], R242 ;  /* 0x001520f201007387 */ /* 0x000fe80000100a00 */
        /* <DEDUP_REMOVED lines=8> */
[----:B------:R1:W-:Y:S04]  /*23800*/  STL.64 [R1+0xd0], R24 ;  /* 0x0000d01801007387 */ /* 0x0003e80000100a00 */
[----:B------:R2:W-:Y:S04]  /*23810*/  STL.64 [R1+0xd8], R26 ;  /* 0x0000d81a01007387 */ /* 0x0005e80000100a00 */
[----:B------:R-:W-:Y:S01]  /*23820*/  STL.64 [R1+0x240], R20 ;  /* 0x0002401401007387 */ /* 0x000fe20000100a00 */
[----:B------:R-:W-:-:S03]  /*23830*/  IMAD.MOV.U32 R189, RZ, RZ, R77 ;  /* 0x000000ffffbd7224 */ /* 0x000fc600078e004d */
[----:B------:R-:W-:Y:S01]  /*23840*/  STL.64 [R1+0x248], R22 ;  /* 0x0002481601007387 */ /* 0x000fe20000100a00 */
[----:B------:R-:W-:-:S03]  /*23850*/  IMAD.MOV.U32 R190, RZ, RZ, R80 ;  /* 0x000000ffffbe7224 */ /* 0x000fc600078e0050 */
[----:B------:R-:W3:Y:S01]  /*23860*/  LDL.LU R76, [R1+0x16e0] ;  /* 0x0016e000014c7983 */ /* 0x000ee20000300800 */
[----:B------:R-:W-:-:S03]  /*23870*/  IMAD.MOV.U32 R191, RZ, RZ, R72 ;  /* 0x000000ffffbf7224 */ /* 0x000fc600078e0048 */
[----:B------:R-:W-:Y:S04]  /*23880*/  STL.64 [R1+0x3b0], R16 ;  /* 0x0003b01001007387 */ /* 0x000fe80000100a00 */
[----:B------:R4:W-:Y:S04]  /*23890*/  STL.64 [R1+0x3b8], R18 ;  /* 0x0003b81201007387 */ /* 0x0009e80000100a00 */
        /* <DEDUP_REMOVED lines=39> */
[----:B---3--:R-:W-:-:S02]  /*23b10*/  IMAD.MOV.U32 R135, RZ, RZ, R76 ;  /* 0x000000ffff877224 */ /* 0x008fc400078e004c */
[----:B--2---:R-:W-:Y:S02]  /*23b20*/  IMAD.MOV.U32 R134, RZ, RZ, R77 ;  /* 0x000000ffff867224 */ /* 0x004fe400078e004d */
[----:B----4-:R-:W-:Y:S01]  /*23b30*/  IMAD.MOV.U32 R133, RZ, RZ, R80 ;  /* 0x000000ffff857224 */ /* 0x010fe200078e0050 */
[----:B------:R-:W-:Y:S02]  /*23b40*/  MOV R132, R72 ;  /* 0x0000004800847202 */ /* 0x000fe40000000f00 */
[----:B------:R-:W2:Y:S04]  /*23b50*/  LDL.LU R72, [R1+0x16c8] ;  /* 0x0016c80001487983 */ /* 0x000ea80000300800 */
[----:B------:R-:W3:Y:S04]  /*23b60*/  LDL.LU R80, [R1+0x16c4] ;  /* 0x0016c40001507983 */ /* 0x000ee80000300800 */
[----:B------:R-:W1:Y:S04]  /*23b70*/  LDL.LU R77, [R1+0x16c0] ;  /* 0x0016c000014d7983 */ /* 0x000e680000300800 */
[----:B------:R-:W4:Y:S01]  /*23b80*/  LDL.LU R76, [R1+0x16bc] ;  /* 0x0016bc00014c7983 */ /* 0x000f220000300800 */
[----:B------:R-:W-:-:S03]  /*23b90*/  IMAD.MOV.U32 R208, RZ, RZ, R81 ;  /* 0x000000ffffd07224 */ /* 0x000fc600078e0051 */
[----:B------:R-:W3:Y:S01]  /*23ba0*/  LDL.LU R81, [R1+0x16b8] ;  /* 0x0016b80001517983 */ /* 0x000ee20000300800 */
[----:B------:R-:W-:-:S03]  /*23bb0*/  IMAD.MOV.U32 R209, RZ, RZ, R73 ;  /* 0x000000ffffd17224 */ /* 0x000fc600078e0049 */
[----:B------:R-:W3:Y:S01]  /*23bc0*/  LDL.LU R73, [R1+0x16b4] ;  /* 0x0016b40001497983 */ /* 0x000ee20000300800 */
[----:B------:R-:W-:Y:S02]  /*23bd0*/  IMAD.MOV.U32 R124, RZ, RZ, R144 ;  /* 0x000000ffff7c7224 */ /* 0x000fe400078e0090 */
[----:B------:R-:W-:Y:S02]  /*23be0*/  IMAD.MOV.U32 R125, RZ, RZ, R145 ;  /* 0x000000ffff7d7224 */ /* 0x000fe400078e0091 */
[----:B------:R-:W-:Y:S02]  /*23bf0*/  IMAD.MOV.U32 R126, RZ, RZ, R148 ;  /* 0x000000ffff7e7224 */ /* 0x000fe400078e0094 */
[----:B------:R-:W-:Y:S02]  /*23c00*/  IMAD.MOV.U32 R127, RZ, RZ, R152 ;  /* 0x000000ffff7f7224 */ /* 0x000fe400078e0098 */
[----:B--2---:R-:W-:Y:S02]  /*23c10*/  IMAD.MOV.U32 R210, RZ, RZ, R72 ;  /* 0x000000ffffd27224 */ /* 0x004fe400078e0048 */
[----:B------:R-:W2:Y:S04]  /*23c20*/  LDL.LU R72, [R1+0x16b0] ;  /* 0x0016b00001487983 */ /* 0x000ea80000300800 */
[----:B------:R-:W2:Y:S01]  /*23c30*/  LDL.LU R211, [R1+0x14c] ;  /* 0x00014c0001d37983 */ /* 0x000ea20000300800 */
[----:B-1----:R-:W-:-:S03]  /*23c40*/  IMAD.MOV.U32 R24, RZ, RZ, R77 ;  /* 0x000000ffff187224 */ /* 0x002fc600078e004d */
[----:B------:R-:W2:Y:S01]  /*23c50*/  LDL.LU R77, [R1+0x16ac] ;  /* 0x0016ac00014d7983 */ /* 0x000ea20000300800 */
[----:B----4-:R-:W-:-:S03]  /*23c60*/  IMAD.MOV.U32 R25, RZ, RZ, R76 ;  /* 0x000000ffff197224 */ /* 0x010fc600078e004c */
[----:B------:R-:W4:Y:S01]  /*23c70*/  LDL.LU R76, [R1+0x16a8] ;  /* 0x0016a800014c7983 */ /* 0x000f220000300800 */
[----:B---3--:R-:W-:Y:S02]  /*23c80*/  IMAD.MOV.U32 R27, RZ, RZ, R80 ;  /* 0x000000ffff1b7224 */ /* 0x008fe400078e0050 */
[----:B------:R-:W-:Y:S02]  /*23c90*/  IMAD.MOV.U32 R26, RZ, RZ, R81 ;  /* 0x000000ffff1a7224 */ /* 0x000fe400078e0051 */
        /* <DEDUP_REMOVED lines=29> */
[----:B------:R-:W1:Y:S01]  /*23e70*/  LDSM.16.M88.4 R48, [R252+0x28080] ;  /* 0x02808000fc30783b */ /* 0x000e620000000200 */
[----:B------:R-:W-:Y:S03]  /*23e80*/  HMMA.1688.F32.TF32 R16, R12, R44, R164 ;  /* 0x0000002c0c10723c */ /* 0x000fe600000810a4 */
[----:B------:R-:W-:Y:S11]  /*23e90*/  STL.64 [R1+0x1558], R46 ;  /* 0x0015582e01007387 */ /* 0x000ff60000100a00 */
[----:B------:R-:W-:Y:S09]  /*23ea0*/  @!UPT UIADD3 URZ, URZ, URZ, URZ ;  /* 0x0000003f3f3ff290 */ /* 0x000ff2000fffe03f */
[----:B------:R-:W-:Y:S04]  /*23eb0*/  STL.64 [R1+0x440], R16 ;  /* 0x0004401001007387 */ /* 0x000fe80000100a00 */
[----:B------:R2:W-:Y:S04]  /*23ec0*/  STL.64 [R1+0x448], R18 ;  /* 0x0004481201007387 */ /* 0x0005e80000100a00 */
[----:B------:R-:W4:Y:S04]  /*23ed0*/  LDL.LU R180, [R1+0x8f0] ;  /* 0x0008f00001b47983 */ /* 0x000f280000300800 */
[----:B------:R-:W4:Y:S04]  /*23ee0*/  LDL.LU R181, [R1+0x8f4] ;  /* 0x0008f40001b57983 */ /* 0x000f280000300800 */
[----:B------:R-:W4:Y:S01]  /*23ef0*/  LDL.LU R182, [R1+0x8f8] ;  /* 0x0008f80001b67983 */ /* 0x000f220000300800 */
[-C--:B-1----:R-:W-:Y:S03]  /*23f00*/  HMMA.1688.F32.TF32 R84, R216, R48.reuse, R24 ;  /* 0x00000030d854723c */ /* 0x082fe60000081018 */
[----:B------:R-:W4:Y:S05]  /*23f10*/  LDL.LU R183, [R1+0x8fc] ;  /* 0x0008fc0001b77983 */ /* 0x000f2a0000300800 */
[-C--:B------:R-:W-:Y:S01]  /*23f20*/  HMMA.1688.F32.TF32 R24, R4, R48.reuse, R132 ;  /* 0x000000300418723c */ /* 0x080fe20000081084 */
[----:B------:R-:W-:Y:S07]  /*23f30*/  LDSM.16.M88.4 R132, [R252+0x2e080] ;  /* 0x02e08000fc84783b */ /* 0x000fee0000000200 */
[-C--:B--2---:R-:W-:Y:S08]  /*23f40*/  HMMA.1688.F32.TF32 R16, R236, R48.reuse, R208 ;  /* 0x00000030ec10723c */ /* 0x084ff000000810d0 */
[-C--:B---3--:R-:W-:Y:S11]  /*23f50*/  HMMA.1688.F32.TF32 R72, R156, R48.reuse, R72 ;  /* 0x000000309c48723c */ /* 0x088ff60000081048 */
[----:B------:R-:W-:Y:S11]  /*23f60*/  @!UPT UIADD3 URZ, URZ, URZ, URZ ;  /* 0x0000003f3f3ff290 */ /* 0x000ff6000fffe03f */
[----:B------:R-:W-:Y:S01]  /*23f70*/  @!UPT UIADD3 URZ, URZ, URZ, URZ ;  /* 0x0000003f3f3ff290 */ /* 0x000fe2000fffe03f */
[----:B------:R-:W-:Y:S04]  /*23f80*/  STL.64 [R1+0x1568], R74 ;  /* 0x0015684a01007387 */ /* 0x000fe80000100a00 */
[----:B------:R-:W-:Y:S04]  /*23f90*/  STL.64 [R1+0x1560], R72 ;  /* 0x0015604801007387 */ /* 0x000fe80000100a00 */
[----:B------:R-:W-:Y:S01]  /*23fa0*/  STL.64 [R1+0x90], R16 ;  /* 0x0000901001007387 */ /* 0x000fe20000100a00 */
[-C--:B----4-:R-:W-:Y:S03]  /*23fb0*/  HMMA.1688.F32.TF32 R20, R8, R48.reuse, R112 ;  /* 0x000000300814723c */ /* 0x090fe60000081070 */
[----:B------:R1:W-:Y:S05]  /*23fc0*/  STL.64 [R1+0x98], R18 ;  /* 0x0000981201007387 */ /* 0x0003ea0000100a00 */
[----:B-1----:R-:W-:Y:S01]  /*23fd0*/  HMMA.1688.F32.TF32 R16, R12, R48, R96 ;  /* 0x000000300c10723c */ /* 0x002fe20000081060 */
[----:B------:R-:W-:Y:S04]  /*23fe0*/  STL.64 [R1+0x200], R24 ;  /* 0x0002001801007387 */ /* 0x000fe80000100a00 */
[----:B------:R-:W-:Y:S10]  /*23ff0*/  STL.64 [R1+0x208], R26 ;  /* 0x0002081a01007387 */ /* 0x000ff40000100a00 */
        /* <DEDUP_REMOVED lines=18> */
[-C--:B------:R-:W-:Y:S01]  /*24120*/  HMMA.1688.F32.TF32 R20, R8, R56.reuse, R124 ;  /* 0x000000380814723c */ /* 0x080fe2000008107c */
[----:B------:R-:W-:Y:S01]  /*24130*/  IMAD.MOV.U32 R32, RZ, RZ, R145 ;  /* 0x000000ffff207224 */ /* 0x000fe200078e0091 */
[----:B------:R-:W-:Y:S01]  /*24140*/  MOV R33, R144 ;  /* 0x0000009000217202 */ /* 0x000fe20000000f00 */
[----:B------:R-:W-:Y:S01]  /*24150*/  IMAD.MOV.U32 R34, RZ, RZ, R153 ;  /* 0x000000ffff227224 */ /* 0x000fe200078e0099 */
[----:B------:R-:W1:Y:S04]  /*24160*/  LDSM.16.M88.4 R124, [R252+0x2c080] ;  /* 0x02c08000fc7c783b */ /* 0x000e680000000200 */
[----:B------:R-:W-:Y:S04]  /*24170*/  STL.64 [R1+0x10], R16 ;  /* 0x0000101001007387 */ /* 0x000fe80000100a00 */
[----:B------:R2:W-:Y:S02]  /*24180*/  STL.64 [R1+0x18], R18 ;  /* 0x0000181201007387 */ /* 0x0005e40000100a00 */
[----:B--2---:R-:W-:Y:S02]  /*24190*/  HMMA.1688.F32.TF32 R16, R12, R56, R232 ;  /* 0x000000380c10723c */ /* 0x004fe400000810e8 */
[----:B------:R-:W-:Y:S04]  /*241a0*/  STL.64 [R1+0x140], R24 ;  /* 0x0001401801007387 */ /* 0x000fe80000100a00 */
[----:B------:R-:W-:Y:S04]  /*241b0*/  STL.64 [R1+0x148], R26 ;  /* 0x0001481a01007387 */ /* 0x000fe80000100a00 */
[----:B------:R-:W-:Y:S04]  /*241c0*/  STL.64 [R1+0x280], R20 ;  /* 0x0002801401007387 */ /* 0x000fe80000100a00 */
[----:B------:R-:W-:Y:S01]  /*241d0*/  STL.64 [R1+0x288], R22 ;  /* 0x0002881601007387 */ /* 0x000fe20000100a00 */
[----:B------:R-:W-:-:S02]  /*241e0*/  IMAD.MOV.U32 R35, RZ, RZ, R149 ;  /* 0x000000ffff237224 */ /* 0x000fc400078e0095 */
[----:B------:R-:W-:-:S06]  /*241f0*/  IMAD.MOV.U32 R38, RZ, RZ, R152 ;  /* 0x000000ffff267224 */ /* 0x000fcc00078e0098 */
[----:B------:R-:W-:Y:S04]  /*24200*/  STL.64 [R1+0x3a0], R16 ;  /* 0x0003a01001007387 */ /* 0x000fe80000100a00 */
[----:B------:R2:W-:Y:S04]  /*24210*/  STL.64 [R1+0x3a8], R18 ;  /* 0x0003a81201007387 */ /* 0x0005e80000100a00 */
[----:B------:R-:W2:Y:S04]  /*24220*/  LDL.LU R145, [R1+0x1684] ;  /* 0x0016840001917983 */ /* 0x000ea80000300800 */
[----:B------:R-:W3:Y:S04]  /*24230*/  LDL.LU R144, [R1+0x1680] ;  /* 0x0016800001907983 */ /* 0x000ee80000300800 */
[----:B------:R-:W4:Y:S01]  /*24240*/  LDL.LU R153, [R1+0x167c] ;  /* 0x00167c0001997983 */ /* 0x000f220000300800 */
[----:B------:R-:W-:-:S03]  /*24250*/  IMAD.MOV.U32 R39, RZ, RZ, R148 ;  /* 0x000000ffff277224 */ /* 0x000fc600078e0094 */
[----:B------:R-:W4:Y:S04]  /*24260*/  LDL.LU R149, [R1+0x1678] ;  /* 0x0016780001957983 */ /* 0x000f280000300800 */
[----:B------:R-:W4:Y:S04]  /*24270*/  LDL.LU R36, [R1+0x570] ;  /* 0x0005700001247983 */ /* 0x000f280000300800 */
[----:B------:R-:W4:Y:S04]  /*24280*/  LDL.LU R37, [R1+0x574] ;  /* 0x0005740001257983 */ /* 0x000f280000300800 */
[----:B------:R-:W4:Y:S04]  /*24290*/  LDL.LU R152, [R1+0x1674] ;  /* 0x0016740001987983 */ /* 0x000f280000300800 */
[----:B------:R-:W4:Y:S01]  /*242a0*/  LDL.LU R148, [R1+0x1670] ;  /* 0x0016700001947983 */ /* 0x000f220000300800 */
[----:B--2---:R-:W-:-:S02]  /*242b0*/  IMAD.MOV.U32 R19, RZ, RZ, R145 ;  /* 0x000000ffff137224 */ /* 0x004fc400078e0091 */
[----:B---3--:R-:W-:Y:S02]  /*242c0*/  IMAD.MOV.U32 R18, RZ, RZ, R144 ;  /* 0x000000ffff127224 */ /* 0x008fe400078e0090 */
[----:B----4-:R-:W-:Y:S02]  /*242d0*/  IMAD.MOV.U32 R16, RZ, RZ, R153 ;  /* 0x000000ffff107224 */ /* 0x010fe400078e0099 */
[----:B------:R-:W2:Y:S01]  /*242e0*/  LDL.LU R153, [R1+0x166c] ;  /* 0x00166c0001997983 */ /* 0x000ea20000300800 */
[----:B------:R-:W-:-:S03]  /*242f0*/  IMAD.MOV.U32 R17, RZ, RZ, R149 ;  /* 0x000000ffff117224 */ /* 0x000fc600078e0095 */
[----:B------:R-:W3:Y:S04]  /*24300*/  LDL.LU R149, [R1+0x1668] ;  /* 0x0016680001957983 */ /* 0x000ee80000300800 */
[----:B------:R-:W4:Y:S04]  /*24310*/  LDL.LU R144, [R1+0x1664] ;  /* 0x0016640001907983 */ /* 0x000f280000300800 */
[----:B------:R-:W4:Y:S01]  /*24320*/  LDL.LU R145, [R1+0x1660] ;  /* 0x0016600001917983 */ /* 0x000f220000300800 */
[----:B------:R-:W-:-:S03]  /*24330*/  IMAD.MOV.U32 R20, RZ, RZ, R152 ;  /* 0x000000ffff147224 */ /* 0x000fc600078e0098 */
[----:B------:R-:W4:Y:S01]  /*24340*/  LDL.LU R152, [R1+0x165c] ;  /* 0x00165c0001987983 */ /* 0x000f220000300800 */
[----:B------:R-:W-:-:S03]  /*24350*/  IMAD.MOV.U32 R21, RZ, RZ, R148 ;  /* 0x000000ffff157224 */ /* 0x000fc600078e0094 */
[----:B------:R-:W4:Y:S01]  /*24360*/  LDL.LU R148, [R1+0x1658] ;  /* 0x0016580001947983 */ /* 0x000f220000300800 */
[----:B--2---:R-:W-:-:S03]  /*24370*/  IMAD.MOV.U32 R22, RZ, RZ, R153 ;  /* 0x000000ffff167224 */ /* 0x004fc600078e0099 */
[----:B------:R-:W2:Y:S01]  /*24380*/  LDL.LU R153, [R1+0x1654] ;  /* 0x0016540001997983 */ /* 0x000ea20000300800 */
[----:B---3--:R-:W-:-:S03]  /*24390*/  IMAD.MOV.U32 R23, RZ, RZ, R149 ;  /* 0x000000ffff177224 */ /* 0x008fc600078e0095 */
[----:B------:R-:W3:Y:S01]  /*243a0*/  LDL.LU R149, [R1+0x1650] ;  /* 0x0016500001957983 */ /* 0x000ee20000300800 */
[----:B----4-:R-:W-:-:S03]  /*243b0*/  IMAD.MOV.U32 R244, RZ, RZ, R144 ;  /* 0x000000fffff47224 */ /* 0x010fc600078e0090 */
[----:B------:R-:W4:Y:S01]  /*243c0*/  LDL.LU R144, [R1+0x164c] ;  /* 0x00164c0001907983 */ /* 0x000f220000300800 */
[----:B------:R-:W-:-:S03]  /*243d0*/  IMAD.MOV.U32 R245, RZ, RZ, R145 ;  /* 0x000000fffff57224 */ /* 0x000fc600078e0091 */
[----:B------:R-:W4:Y:S01]  /*243e0*/  LDL.LU R145, [R1+0x1648] ;  /* 0x0016480001917983 */ /* 0x000f220000300800 */
[----:B------:R-:W-:-:S03]  /*243f0*/  IMAD.MOV.U32 R246, RZ, RZ, R152 ;  /* 0x000000fffff67224 */ /* 0x000fc600078e0098 */
[----:B------:R-:W4:Y:S01]  /*24400*/  LDL.LU R152, [R1+0x1644] ;  /* 0x0016440001987983 */ /* 0x000f220000300800 */
[----:B------:R-:W-:-:S03]  /*24410*/  IMAD.MOV.U32 R247, RZ, RZ, R148 ;  /* 0x000000fffff77224 */ /* 0x000fc600078e0094 */
[----:B------:R-:W4:Y:S01]  /*24420*/  LDL.LU R148, [R1+0x1640] ;  /* 0x0016400001947983 */ /* 0x000f220000300800 */
[----:B------:R-:W-:Y:S03]  /*24430*/  HMMA.1688.F32.TF32 R96, R196, R52, R108 ;  /* 0x00000034c460723c */ /* 0x000fe6000008106c */
[----:B------:R-:W4:Y:S04]  /*24440*/  LDL.LU R224, [R1+0x640] ;  /* 0x0006400001e07983 */ /* 0x000f280000300800 */
[----:B------:R-:W4:Y:S01]  /*24450*/  LDL.LU R225, [R1+0x644] ;  /* 0x0006440001e17983 */ /* 0x000f220000300800 */
[----:B------:R-:W-:Y:S01]  /*24460*/  HMMA.1688.F32.TF32 R108, R176, R56, R220 ;  /* 0x00000038b06c723c */ /* 0x000fe200000810dc */
[----:B--2---:R-:W-:Y:S01]  /*24470*/  MOV R227, R153 ;  /* 0x0000009900e37202 */ /* 0x004fe20000000f00 */
[----:B---3--:R-:W-:-:S02]  /*24480*/  IMAD.MOV.U32 R226, RZ, RZ, R149 ;  /* 0x000000ffffe27224 */ /* 0x008fc400078e0095 */
[----:B------:R-:W2:Y:S04]  /*24490*/  LDL.LU R149, [R1+0x163c] ;  /* 0x00163c0001957983 */ /* 0x000ea80000300800 */
[----:B------:R-:W3:Y:S01]  /*244a0*/  LDL.LU R153, [R1+0x1638] ;  /* 0x0016380001997983 */ /* 0x000ee20000300800 */
[----:B----4-:R-:W-:-:S03]  /*244b0*/  IMAD.MOV.U32 R220, RZ, RZ, R152 ;  /* 0x000000ffffdc7224 */ /* 0x010fc600078e0098 */
[----:B------:R-:W4:Y:S01]  /*244c0*/  LDL.LU R152, [R1+0x1634] ;  /* 0x0016340001987983 */ /* 0x000f220000300800 */
[----:B------:R-:W-:-:S03]  /*244d0*/  IMAD.MOV.U32 R221, RZ, RZ, R148 ;  /* 0x000000ffffdd7224 */ /* 0x000fc600078e0094 */
[----:B------:R-:W4:Y:S01]  /*244e0*/  LDL.LU R148, [R1+0x1630] ;  /* 0x0016300001947983 */ /* 0x000f220000300800 */
[----:B------:R-:W-:Y:S02]  /*244f0*/  IMAD.MOV.U32 R222, RZ, RZ, R145 ;  /* 0x000000ffffde7224 */ /* 0x000fe400078e0091 */
[----:B------:R-:W-:Y:S01]  /*24500*/  IMAD.MOV.U32 R223, RZ, RZ, R144 ;  /* 0x000000ffffdf7224 */ /* 0x000fe200078e0090 */
[----:B------:R-:W4:Y:S04]  /*24510*/  LDL.LU R145, [R1+0x162c] ;  /* 0x00162c0001917983 */ /* 0x000f280000300800 */
        /* <DEDUP_REMOVED lines=8> */
[----:B------:R-:W2:Y:S01]  /*245a0*/  LDL.LU R148, [R1+0x1618] ;  /* 0x0016180001947983 */ /* 0x000ea20000300800 */
[----:B------:R-:W-:-:S03]  /*245b0*/  IMAD.MOV.U32 R211, RZ, RZ, R145 ;  /* 0x000000ffffd37224 */ /* 0x000fc600078e0091 */
[----:B------:R-:W3:Y:S01]  /*245c0*/  LDL.LU R208, [R1+0x6d0] ;  /* 0x0006d00001d07983 */ /* 0x000ee20000300800 */
[----:B------:R-:W-:-:S03]  /*245d0*/  IMAD.MOV.U32 R210, RZ, RZ, R144 ;  /* 0x000000ffffd27224 */ /* 0x000fc600078e0090 */
[----:B------:R-:W3:Y:S04]  /*245e0*/  LDL.LU R209, [R1+0x6d4] ;  /* 0x0006d40001d17983 */ /* 0x000ee80000300800 */
[----:B------:R-:W3:Y:S04]  /*245f0*/  LDL.LU R144, [R1+0x1614] ;  /* 0x0016140001907983 */ /* 0x000ee80000300800 */
[----:B------:R-:W3:Y:S01]  /*24600*/  LDL.LU R145, [R1+0x1610] ;  /* 0x0016100001917983 */ /* 0x000ee20000300800 */
[----:B----4-:R-:W-:-:S03]  /*24610*/  IMAD.MOV.U32 R204, RZ, RZ, R152 ;  /* 0x000000ffffcc7224 */ /* 0x010fc600078e0098 */
[----:B------:R-:W4:Y:S01]  /*24620*/  LDL.LU R152, [R1+0x160c] ;  /* 0x00160c0001987983 */ /* 0x000f220000300800 */
[----:B--2---:R-:W-:-:S03]  /*24630*/  IMAD.MOV.U32 R205, RZ, RZ, R148 ;  /* 0x000000ffffcd7224 */ /* 0x004fc600078e0094 */
[----:B------:R-:W2:Y:S01]  /*24640*/  LDL.LU R148, [R1+0x1608] ;  /* 0x0016080001947983 */ /* 0x000ea20000300800 */
[----:B---3--:R-:W-:Y:S02]  /*24650*/  IMAD.MOV.U32 R206, RZ, RZ, R153 ;  /* 0x000000ffffce7224 */ /* 0x008fe400078e0099 */
[----:B------:R-:W-:Y:S01]  /*24660*/  IMAD.MOV.U32 R207, RZ, RZ, R149 ;  /* 0x000000ffffcf7224 */ /* 0x000fe200078e0095 */
[----:B------:R-:W3:Y:S04]  /*24670*/  LDL.LU R153, [R1+0x1604] ;  /* 0x0016040001997983 */ /* 0x000ee80000300800 */
[----:B------:R-:W3:Y:S01]  /*24680*/  LDL.LU R149, [R1+0x1600] ;  /* 0x0016000001957983 */ /* 0x000ee20000300800 */
[----:B------:R-:W-:-:S03]  /*24690*/  IMAD.MOV.U32 R40, RZ, RZ, R144 ;  /* 0x000000ffff287224 */ /* 0x000fc600078e0090 */
[----:B------:R-:W3:Y:S01]  /*246a0*/  LDL.LU R144, [R1+0x15fc] ;  /* 0x0015fc0001907983 */ /* 0x000ee20000300800 */
[----:B------:R-:W-:-:S03]  /*246b0*/  IMAD.MOV.U32 R41, RZ, RZ, R145 ;  /* 0x000000ffff297224 */ /* 0x000fc600078e0091 */
[----:B------:R-:W3:Y:S01]  /*246c0*/  LDL.LU R145, [R1+0x15f8] ;  /* 0x0015f80001917983 */ /* 0x000ee20000300800 */
[----:B----4-:R-:W-:-:S03]  /*246d0*/  IMAD.MOV.U32 R42, RZ, RZ, R152 ;  /* 0x000000ffff2a7224 */ /* 0x010fc600078e0098 */
[----:B------:R-:W4:Y:S01]  /*246e0*/  LDL.LU R152, [R1+0x15f4] ;  /* 0x0015f40001987983 */ /* 0x000f220000300800 */
[----:B--2---:R-:W-:-:S03]  /*246f0*/  MOV R43, R148 ;  /* 0x00000094002b7202 */ /* 0x004fc60000000f00 */
[----:B------:R-:W2:Y:S01]  /*24700*/  LDL.LU R148, [R1+0x15f0] ;  /* 0x0015f00001947983 */ /* 0x000ea20000300800 */
[----:B------:R-:W-:Y:S03]  /*24710*/  HMMA.1688.F32.TF32 R112, R196, R56, R192 ;  /* 0x00000038c470723c */ /* 0x000fe600000810c0 */
[----:B------:R-:W2:Y:S04]  /*24720*/  LDL.LU R192, [R1+0x790] ;  /* 0x0007900001c07983 */ /* 0x000ea80000300800 */
[----:B------:R-:W2:Y:S01]  /*24730*/  LDL.LU R193, [R1+0x794] ;  /* 0x0007940001c17983 */ /* 0x000ea20000300800 */
[----:B---3--:R-:W-:Y:S02]  /*24740*/  IMAD.MOV.U32 R194, RZ, RZ, R149 ;  /* 0x000000ffffc27224 */ /* 0x008fe400078e0095 */
[----:B------:R-:W-:Y:S01]  /*24750*/  IMAD.MOV.U32 R195, RZ, RZ, R153 ;  /* 0x000000ffffc37224 */ /* 0x000fe200078e0099 */
[----:B------:R-:W3:Y:S04]  /*24760*/  LDL.LU R149, [R1+0x15ec] ;  /* 0x0015ec0001957983 */ /* 0x000ee80000300800 */
[----:B------:R-:W3:Y:S01]  /*24770*/  LDL.LU R153, [R1+0x15e8] ;  /* 0x0015e80001997983 */ /* 0x000ee20000300800 */
[----:B------:R-:W-:-:S02]  /*24780*/  IMAD.MOV.U32 R190, RZ, RZ, R145 ;  /* 0x000000ffffbe7224 */ /* 0x000fc400078e0091 */
[----:B------:R-:W-:Y:S02]  /*24790*/  IMAD.MOV.U32 R191, RZ, RZ, R144 ;  /* 0x000000ffffbf7224 */ /* 0x000fe400078e0090 */
[----:B----4-:R-:W-:Y:S02]  /*247a0*/  IMAD.MOV.U32 R188, RZ, RZ, R152 ;  /* 0x000000ffffbc7224 */ /* 0x010fe400078e0098 */
[----:B------:R-:W4:Y:S01]  /*247b0*/  LDL.LU R152, [R1+0x15e4] ;  /* 0x0015e40001987983 */ /* 0x000f220000300800 */
[----:B--2---:R-:W-:-:S03]  /*247c0*/  IMAD.MOV.U32 R189, RZ, RZ, R148 ;  /* 0x000000ffffbd7224 */ /* 0x004fc600078e0094 */
[----:B------:R-:W2:Y:S04]  /*247d0*/  LDL.LU R148, [R1+0x15e0] ;  /* 0x0015e00001947983 */ /* 0x000ea80000300800 */
[----:B------:R-:W2:Y:S04]  /*247e0*/  LDL.LU R145, [R1+0x15dc] ;  /* 0x0015dc0001917983 */ /* 0x000ea80000300800 */
[----:B------:R-:W2:Y:S01]  /*247f0*/  LDL.LU R144, [R1+0x15d8] ;  /* 0x0015d80001907983 */ /* 0x000ea20000300800 */
[----:B------:R-:W-:Y:S07]  /*24800*/  HMMA.1688.F32.TF32 R140, R156, R120, R180 ;  /* 0x000000789c8c723c */ /* 0x000fee00000810b4 */
[----:B---3--:R-:W-:-:S02]  /*24810*/  IMAD.MOV.U32 R180, RZ, RZ, R149 ;  /* 0x000000ffffb47224 */ /* 0x008fc400078e0095 */
[----:B------:R-:W3:Y:S01]  /*24820*/  LDL.LU R149, [R1+0x15d4] ;  /* 0x0015d40001957983 */ /* 0x000ee20000300800 */
[----:B------:R-:W-:-:S03]  /*24830*/  IMAD.MOV.U32 R181, RZ, RZ, R153 ;  /* 0x000000ffffb57224 */ /* 0x000fc600078e0099 */
[----:B------:R-:W3:Y:S01]  /*24840*/  LDL.LU R153, [R1+0x15d0] ;  /* 0x0015d00001997983 */ /* 0x000ee20000300800 */
[----:B----4-:R-:W-:-:S03]  /*24850*/  IMAD.MOV.U32 R182, RZ, RZ, R152 ;  /* 0x000000ffffb67224 */ /* 0x010fc600078e0098 */
[----:B------:R-:W4:Y:S01]  /*24860*/  LDL.LU R152, [R1+0x15cc] ;  /* 0x0015cc0001987983 */ /* 0x000f220000300800 */
[----:B--2---:R-:W-:-:S03]  /*24870*/  IMAD.MOV.U32 R183, RZ, RZ, R148 ;  /* 0x000000ffffb77224 */ /* 0x004fc600078e0094 */
[----:B------:R-:W2:Y:S01]  /*24880*/  LDL.LU R148, [R1+0x15c8] ;  /* 0x0015c80001947983 */ /* 0x000ea20000300800 */
[----:B------:R-:W-:-:S03]  /*24890*/  IMAD.MOV.U32 R243, RZ, RZ, R145 ;  /* 0x000000fffff37224 */ /* 0x000fc600078e0091 */
[----:B------:R-:W2:Y:S01]  /*248a0*/  LDL.LU R240, [R1+0x810] ;  /* 0x0008100001f07983 */ /* 0x000ea20000300800 */
[----:B------:R-:W-:-:S03]  /*248b0*/  IMAD.MOV.U32 R242, RZ, RZ, R144 ;  /* 0x000000fffff27224 */ /* 0x000fc600078e0090 */
[----:B------:R-:W2:Y:S04]  /*248c0*/  LDL.LU R241, [R1+0x814] ;  /* 0x0008140001f17983 */ /* 0x000ea80000300800 */
[----:B------:R-:W2:Y:S04]  /*248d0*/  LDL.LU R144, [R1+0x15c4] ;  /* 0x0015c40001907983 */ /* 0x000ea80000300800 */
[----:B------:R-:W2:Y:S01]  /*248e0*/  LDL.LU R145, [R1+0x15c0] ;  /* 0x0015c00001917983 */ /* 0x000ea20000300800 */
[----:B---3--:R-:W-:Y:S02]  /*248f0*/  IMAD.MOV.U32 R175, RZ, RZ, R149 ;  /* 0x000000ffffaf7224 */ /* 0x008fe400078e0095 */
[----:B------:R-:W-:-:S02]  /*24900*/  IMAD.MOV.U32 R174, RZ, RZ, R153 ;  /* 0x000000ffffae7224 */ /* 0x000fc400078e0099 */
[----:B----4-:R-:W-:Y:S02]  /*24910*/  IMAD.MOV.U32 R172, RZ, RZ, R152 ;  /* 0x000000ffffac7224 */ /* 0x010fe400078e0098 */
[----:B------:R-:W3:Y:S01]  /*24920*/  LDL.LU R152, [R1+0x15bc] ;  /* 0x0015bc0001987983 */ /* 0x000ee20000300800 */
[----:B--2---:R-:W-:-:S03]  /*24930*/  IMAD.MOV.U32 R173, RZ, RZ, R148 ;  /* 0x000000ffffad7224 */ /* 0x004fc600078e0094 */
[----:B------:R-:W2:Y:S04]  /*24940*/  LDL.LU R148, [R1+0x15b8] ;  /* 0x0015b80001947983 */ /* 0x000ea80000300800 */
[----:B------:R-:W4:Y:S04]  /*24950*/  LDL.LU R153, [R1+0x15b4] ;  /* 0x0015b40001997983 */ /* 0x000f280000300800 */
[----:B------:R-:W4:Y:S01]  /*24960*/  LDL.LU R149, [R1+0x15b0] ;  /* 0x0015b00001957983 */ /* 0x000f220000300800 */
[----:B------:R-:W-:-:S03]  /*24970*/  MOV R63, R144 ;  /* 0x00000090003f7202 */ /* 0x000fc60000000f00 */
[----:B------:R-:W4:Y:S01]  /*24980*/  LDL.LU R60, [R1+0x850] ;  /* 0x00085000013c7983 */ /* 0x000f220000300800 */
[----:B------:R-:W-:-:S03]  /*24990*/  IMAD.MOV.U32 R62, RZ, RZ, R145 ;  /* 0x000000ffff3e7224 */ /* 0x000fc600078e0091 */
[----:B------:R-:W4:Y:S04]  /*249a0*/  LDL.LU R61, [R1+0x854] ;  /* 0x00085400013d7983 */ /* 0x000f280000300800 */
[----:B------:R-:W4:Y:S04]  /*249b0*/  LDL.LU R145, [R1+0x15ac] ;  /* 0x0015ac0001917983 */ /* 0x000f280000300800 */
[----:B------:R-:W4:Y:S01]  /*249c0*/  LDL.LU R144, [R1+0x15a8] ;  /* 0x0015a80001907983 */ /* 0x000f220000300800 */
[-C--:B------:R-:W-:Y:S08]  /*249d0*/  HMMA.1688.F32.TF32 R104, R156, R56.reuse, R160 ;  /* 0x000000389c68723c */ /* 0x080ff000000810a0 */
[----:B------:R-:W-:Y:S08]  /*249e0*/  HMMA.1688.F32.TF32 R116, R216, R56, R168 ;  /* 0x00000038d874723c */ /* 0x000ff000000810a8 */
[----:B------:R-:W-:Y:S01]  /*249f0*/  HMMA.1688.F32.TF32 R88, R156, R52, R200 ;  /* 0x000000349c58723c */ /* 0x000fe200000810c8 */
[----:B---3--:R-:W-:-:S02]  /*24a00*/  IMAD.MOV.U32 R163, RZ, RZ, R152 ;  /* 0x000000ffffa37224 */ /* 0x008fc400078e0098 */
[----:B--2---:R-:W-:Y:S02]  /*24a10*/  IMAD.MOV.U32 R162, RZ, RZ, R148 ;  /* 0x000000ffffa27224 */ /* 0x004fe400078e0094 */
[----:B----4-:R-:W-:Y:S02]  /*24a20*/  IMAD.MOV.U32 R160, RZ, RZ, R153 ;  /* 0x000000ffffa07224 */ /* 0x010fe400078e0099 */
[----:B------:R-:W2:Y:S01]  /*24a30*/  LDL.LU R153, [R1+0x15a4] ;  /* 0x0015a40001997983 */ /* 0x000ea20000300800 */
[----:B------:R-:W-:-:S03]  /*24a40*/  IMAD.MOV.U32 R161, RZ, RZ, R149 ;  /* 0x000000ffffa17224 */ /* 0x000fc600078e0095 */
[----:B------:R-:W3:Y:S04]  /*24a50*/  LDL.LU R149, [R1+0x15a0] ;  /* 0x0015a00001957983 */ /* 0x000ee80000300800 */
[----:B------:R-:W3:Y:S04]  /*24a60*/  LDL.LU R148, [R1+0x159c] ;  /* 0x00159c0001947983 */ /* 0x000ee80000300800 */
[----:B------:R-:W2:Y:S01]  /*24a70*/  LDL.LU R152, [R1+0x1598] ;  /* 0x0015980001987983 */ /* 0x000ea20000300800 */
[----:B------:R-:W-:-:S03]  /*24a80*/  IMAD.MOV.U32 R64, RZ, RZ, R145 ;  /* 0x000000ffff407224 */ /* 0x000fc600078e0091 */
[----:B------:R-:W4:Y:S01]  /*24a90*/  LDL.LU R145, [R1+0x1594] ;  /* 0x0015940001917983 */ /* 0x000f220000300800 */
[----:B------:R-:W-:-:S03]  /*24aa0*/  IMAD.MOV.U32 R65, RZ, RZ, R144 ;  /* 0x000000ffff417224 */ /* 0x000fc600078e0090 */
[----:B------:R-:W4:Y:S04]  /*24ab0*/  LDL.LU R144, [R1+0x1590] ;  /* 0x0015900001907983 */ /* 0x000f280000300800 */
[----:B------:R-:W2:Y:S04]  /*24ac0*/  LDL.LU R66, [R1+0x8b8] ;  /* 0x0008b80001427983 */ /* 0x000ea80000300800 */
[----:B------:R-:W2:Y:S04]  /*24ad0*/  LDL.LU R67, [R1+0x8bc] ;  /* 0x0008bc0001437983 */ /* 0x000ea80000300800 */
[----:B------:R-:W3:Y:S04]  /*24ae0*/  LDL.LU R150, [R1+0x8d8] ;  /* 0x0008d80001967983 */ /* 0x000ee80000300800 */
[----:B------:R-:W3:Y:S04]  /*24af0*/  LDL.LU R151, [R1+0x8dc] ;  /* 0x0008dc0001977983 */ /* 0x000ee80000300800 */
        /* <DEDUP_REMOVED lines=33> */
[----:B------:R-:W1:Y:S05]  /*24d10*/  LDSM.16.M88.4 R128, [R252+0x2d080] ;  /* 0x02d08000fc80783b */ /* 0x000e6a0000000200 */
[----:B------:R-:W-:Y:S08]  /*24d20*/  HMMA.1688.F32.TF32 R16, R4, R120, R16 ;  /* 0x000000780410723c */ /* 0x000ff00000081010 */
[C---:B------:R-:W-:Y:S08]  /*24d30*/  HMMA.1688.F32.TF32 R100, R216.reuse, R52, R100 ;  /* 0x00000034d864723c */ /* 0x040ff00000081064 */
[C---:B-1----:R-:W-:Y:S08]  /*24d40*/  HMMA.1688.F32.TF32 R204, R216.reuse, R124, R204 ;  /* 0x0000007cd8cc723c */ /* 0x042ff000000810cc */
[----:B------:R-:W-:Y:S01]  /*24d50*/  HMMA.1688.F32.TF32 R212, R216, R132, R212 ;  /* 0x00000084d8d4723c */ /* 0x000fe200000810d4 */
[----:B------:R-:W-:Y:S04]  /*24d60*/  STL.64 [R1+0x70], R16 ;  /* 0x0000701001007387 */ /* 0x000fe80000100a00 */
[----:B------:R1:W-:Y:S03]  /*24d70*/  STL.64 [R1+0x78], R18 ;  /* 0x0000781201007387 */ /* 0x0003e60000100a00 */
[----:B------:R-:W-:Y:S08]  /*24d80*/  HMMA.1688.F32.TF32 R220, R236, R120, R220 ;  /* 0x00000078ecdc723c */ /* 0x000ff000000810dc */
[----:B------:R-:W-:Y:S08]  /*24d90*/  HMMA.1688.F32.TF32 R208, R216, R128, R208 ;  /* 0x00000080d8d0723c */ /* 0x000ff000000810d0 */
[-C--:B------:R-:W-:Y:S08]  /*24da0*/  HMMA.1688.F32.TF32 R224, R236, R124.reuse, R224 ;  /* 0x0000007cece0723c */ /* 0x080ff000000810e0 */
[C---:B------:R-:W-:Y:S08]  /*24db0*/  HMMA.1688.F32.TF32 R36, R4.reuse, R124, R36 ;  /* 0x0000007c0424723c */ /* 0x040ff00000081024 */
[----:B-1----:R-:W-:Y:S11]  /*24dc0*/  HMMA.1688.F32.TF32 R16, R4, R132, R32 ;  /* 0x000000840410723c */ /* 0x002ff60000081020 */
[----:B------:R-:W-:Y:S04]  /*24dd0*/  @!UPT UIADD3 URZ, URZ, URZ, URZ ;  /* 0x0000003f3f3ff290 */ /* 0x000fe8000fffe03f */
[----:B------:R-:W-:Y:S04]  /*24de0*/  STL.64 [R1+0x60], R36 ;  /* 0x0000602401007387 */ /* 0x000fe80000100a00 */
[----:B------:R-:W-:Y:S01]  /*24df0*/  STL.64 [R1+0x68], R38 ;  /* 0x0000682601007387 */ /* 0x000fe20000100a00 */
[C---:B--2---:R-:W-:Y:S08]  /*24e00*/  HMMA.1688.F32.TF32 R200, R216.reuse, R120, R200 ;  /* 0x00000078d8c8723c */ /* 0x044ff000000810c8 */
[----:B---3--:R-:W-:Y:S08]  /*24e10*/  HMMA.1688.F32.TF32 R216, R216, R136, R228 ;  /* 0x00000088d8d8723c */ /* 0x008ff000000810e4 */
[C---:B------:R-:W-:Y:S08]  /*24e20*/  HMMA.1688.F32.TF32 R228, R236.reuse, R128, R244 ;  /* 0x00000080ece4723c */ /* 0x040ff000000810f4 */
[C---:B----4-:R-:W-:Y:S08]  /*24e30*/  HMMA.1688.F32.TF32 R232, R236.reuse, R132, R248 ;  /* 0x00000084ece8723c */ /* 0x050ff000000810f8 */
[----:B------:R-:W-:Y:S08]  /*24e40*/  HMMA.1688.F32.TF32 R236, R236, R136, R20 ;  /* 0x00000088ecec723c */ /* 0x000ff00000081014 */
[C---:B------:R-:W-:Y:S08]  /*24e50*/  HMMA.1688.F32.TF32 R20, R4.reuse, R128, R28 ;  /* 0x000000800414723c */ /* 0x040ff0000008101c */
[----:B------:R-:W-:Y:S01]  /*24e60*/  HMMA.1688.F32.TF32 R4, R4, R136, R24 ;  /* 0x000000880404723c */ /* 0x000fe20000081018 */
[----:B------:R-:W-:Y:S11]  /*24e70*/  IMAD.MOV.U32 R248, RZ, RZ, R2 ;  /* 0x000000fffff87224 */ /* 0x000ff600078e0002 */
[----:B------:R-:W-:Y:S03]  /*24e80*/  @!UPT UIADD3 URZ, URZ, URZ, URZ ;  /* 0x0000003f3f3ff290 */ /* 0x000fe6000fffe03f */
[----:B------:R1:W-:Y:S04]  /*24e90*/  STL.64 [R1+0x50], R20 ;  /* 0x0000501401007387 */ /* 0x0003e80000100a00 */
[----:B------:R2:W-:Y:S01]  /*24ea0*/  STL.64 [R1+0x58], R22 ;  /* 0x0000581601007387 */ /* 0x0005e20000100a00 */
[----:B------:R-:W-:-:S03]  /*24eb0*/  IMAD.MOV.U32 R249, RZ, RZ, R3 ;  /* 0x000000fffff97224 */ /* 0x000fc600078e0003 */
[----:B------:R3:W-:Y:S04]  /*24ec0*/  STL.64 [R1+0x40], R16 ;  /* 0x0000401001007387 */ /* 0x0007e80000100a00 */
[----:B------:R-:W4:Y:S04]  /*24ed0*/  LDL.LU R2, [R1+0x158c] ;  /* 0x00158c0001027983 */ /* 0x000f280000300800 */
[----:B------:R-:W-:Y:S04]  /*24ee0*/  STL.64 [R1+0x20], R4 ;  /* 0x0000200401007387 */ /* 0x000fe80000100a00 */
[----:B------:R-:W-:Y:S04]  /*24ef0*/  STL.64 [R1+0x28], R6 ;  /* 0x0000280601007387 */ /* 0x000fe80000100a00 */
[----:B------:R-:W2:Y:S04]  /*24f00*/  LDL.LU R3, [R1+0x1588] ;  /* 0x0015880001037983 */ /* 0x000ea80000300800 */
[----:B------:R-:W3:Y:S04]  /*24f10*/  LDL.LU R250, [R1+0x88] ;  /* 0x0000880001fa7983 */ /* 0x000ee80000300800 */
[----:B------:R-:W3:Y:S04]  /*24f20*/  LDL.LU R251, [R1+0x8c] ;  /* 0x00008c0001fb7983 */ /* 0x000ee80000300800 */
[----:B------:R-:W3:Y:S04]  /*24f30*/  LDL.LU R32, [R1+0x120] ;  /* 0x0001200001207983 */ /* 0x000ee80000300800 */
[----:B------:R-:W3:Y:S01]  /*24f40*/  LDL.LU R33, [R1+0x124] ;  /* 0x0001240001217983 */ /* 0x000ee20000300800 */
[----:B------:R-:W-:-:S02]  /*24f50*/  IMAD.MOV.U32 R57, RZ, RZ, R18 ;  /* 0x000000ffff397224 */ /* 0x000fc400078e0012 */
[----:B----4-:R-:W-:Y:S02]  /*24f60*/  IMAD.MOV.U32 R34, RZ, RZ, R2 ;  /* 0x000000ffff227224 */ /* 0x010fe400078e0002 */
[----:B------:R-:W4:Y:S01]  /*24f70*/  LDL.LU R2, [R1+0x1584] ;  /* 0x0015840001027983 */ /* 0x000f220000300800 */
[----:B--2---:R-:W-:-:S03]  /*24f80*/  IMAD.MOV.U32 R35, RZ, RZ, R3 ;  /* 0x000000ffff237224 */ /* 0x004fc600078e0003 */
[----:B------:R-:W2:Y:S04]  /*24f90*/  LDL.LU R3, [R1+0x1580] ;  /* 0x0015800001037983 */ /* 0x000ea80000300800 */
[----:B-1----:R-:W2:Y:S04]  /*24fa0*/  LDL.LU R20, [R1+0x300] ;  /* 0x0003000001147983 */ /* 0x002ea80000300800 */
[----:B------:R-:W2:Y:S04]  /*24fb0*/  LDL.LU R21, [R1+0x304] ;  /* 0x0003040001157983 */ /* 0x000ea80000300800 */
[----:B------:R-:W2:Y:S01]  /*24fc0*/  LDL.LU R22, [R1+0x308] ;  /* 0x0003080001167983 */ /* 0x000ea20000300800 */
[----:B------:R-:W-:-:S03]  /*24fd0*/  IMAD.MOV.U32 R56, RZ, RZ, R19 ;  /* 0x000000ffff387224 */ /* 0x000fc600078e0013 */
[----:B------:R-:W2:Y:S01]  /*24fe0*/  LDL.LU R23, [R1+0x30c] ;  /* 0x00030c0001177983 */ /* 0x000ea20000300800 */
[-C--:B------:R-:W-:Y:S03]  /*24ff0*/  HMMA.1688.F32.TF32 R164, R176, R124.reuse, R60 ;  /* 0x0000007cb0a4723c */ /* 0x080fe6000008103c */
[----:B---3--:R-:W3:Y:S04]  /*25000*/  LDL.LU R16, [R1+0x310] ;  /* 0x0003100001107983 */ /* 0x008ee80000300800 */
[----:B------:R-:W3:Y:S04]  /*25010*/  LDL.LU R17, [R1+0x314] ;  /* 0x0003140001117983 */ /* 0x000ee80000300800 */
[----:B------:R-:W3:Y:S01]  /*25020*/  LDL.LU R18, [R1+0x318] ;  /* 0x0003180001127983 */ /* 0x000ee20000300800 */
[C---:B------:R-:W-:Y:S03]  /*25030*/  HMMA.1688.F32.TF32 R144, R156.reuse, R124, R144 ;  /* 0x0000007c9c90723c */ /* 0x040fe60000081090 */
[----:B------:R-:W3:Y:S04]  /*25040*/  LDL.LU R19, [R1+0x31c] ;  /* 0x00031c0001137983 */ /* 0x000ee80000300800 */
[----:B------:R-:W3:Y:S01]  /*25050*/  LDL.LU R60, [R1+0x1b0] ;  /* 0x0001b000013c7983 */ /* 0x000ee20000300800 */
[C---:B------:R-:W-:Y:S03]  /*25060*/  HMMA.1688.F32.TF32 R148, R156.reuse, R128, R148 ;  /* 0x000000809c94723c */ /* 0x040fe60000081094 */
[----:B------:R-:W3:Y:S04]  /*25070*/  LDL.LU R61, [R1+0x1b4] ;  /* 0x0001b400013d7983 */ /* 0x000ee80000300800 */
[----:B------:R-:W3:Y:S01]  /*25080*/  LDL.LU R62, [R1+0x1b8] ;  /* 0x0001b800013e7983 */ /* 0x000ee20000300800 */
[C---:B------:R-:W-:Y:S03]  /*25090*/  HMMA.1688.F32.TF32 R152, R156.reuse, R132, R152 ;  /* 0x000000849c98723c */ /* 0x040fe60000081098 */
[----:B------:R-:W3:Y:S05]  /*250a0*/  LDL.LU R63, [R1+0x1bc] ;  /* 0x0001bc00013f7983 */ /* 0x000eea0000300800 */
[----:B------:R-:W-:Y:S01]  /*250b0*/  HMMA.1688.F32.TF32 R156, R156, R136, R64 ;  /* 0x000000889c9c723c */ /* 0x000fe20000081040 */
        /* <DEDUP_REMOVED lines=19> */
[C---:B------:R-:W-:Y:S08]  /*251f0*/  HMMA.1688.F32.TF32 R172, R176.reuse, R132, R172 ;  /* 0x00000084b0ac723c */ /* 0x040ff000000810ac */
[----:B------:R-:W-:Y:S01]  /*25200*/  HMMA.1688.F32.TF32 R176, R176, R136, R240 ;  /* 0x00000088b0b0723c */ /* 0x000fe200000810f0 */
[----:B------:R-:W3:Y:S04]  /*25210*/  LDL.LU R240, [R1+0x330] ;  /* 0x0003300001f07983 */ /* 0x000ee80000300800 */
[----:B------:R-:W3:Y:S03]  /*25220*/  LDL.LU R241, [R1+0x334] ;  /* 0x0003340001f17983 */ /* 0x000ee60000300800 */
[C---:B------:R-:W-:Y:S01]  /*25230*/  HMMA.1688.F32.TF32 R80, R196.reuse, R48, R80 ;  /* 0x00000030c450723c */ /* 0x040fe20000081050 */
[----:B------:R-:W3:Y:S04]  /*25240*/  LDL.LU R242, [R1+0x338] ;  /* 0x0003380001f27983 */ /* 0x000ee80000300800 */
[----:B------:R-:W3:Y:S03]  /*25250*/  LDL.LU R243, [R1+0x33c] ;  /* 0x00033c0001f37983 */ /* 0x000ee60000300800 */
[C---:B------:R-:W-:Y:S08]  /*25260*/  HMMA.1688.F32.TF32 R180, R196.reuse, R120, R180 ;  /* 0x00000078c4b4723c */ /* 0x040ff000000810b4 */
[C---:B------:R-:W-:Y:S08]  /*25270*/  HMMA.1688.F32.TF32 R184, R196.reuse, R124, R184 ;  /* 0x0000007cc4b8723c */ /* 0x040ff000000810b8 */
[C---:B------:R-:W-:Y:S08]  /*25280*/  HMMA.1688.F32.TF32 R188, R196.reuse, R128, R188 ;  /* 0x00000080c4bc723c */ /* 0x040ff000000810bc */
[C---:B------:R-:W-:Y:S08]  /*25290*/  HMMA.1688.F32.TF32 R192, R196.reuse, R132, R192 ;  /* 0x00000084c4c0723c */ /* 0x040ff000000810c0 */
[----:B------:R-:W-:Y:S01]  /*252a0*/  HMMA.1688.F32.TF32 R196, R196, R136, R40 ;  /* 0x00000088c4c4723c */ /* 0x000fe20000081028 */
        /* <DEDUP_REMOVED lines=9> */
[----:B------:R-:W4:Y:S04]  /*25340*/  LDL.LU R2, [R1+0x1578] ;  /* 0x0015780001027983 */ /* 0x000f280000300800 */
[----:B------:R-:W4:Y:S04]  /*25350*/  LDL.LU R244, [R1+0x2e0] ;  /* 0x0002e00001f47983 */ /* 0x000f280000300800 */
[----:B------:R-:W4:Y:S04]  /*25360*/  LDL.LU R245, [R1+0x2e4] ;  /* 0x0002e40001f57983 */ /* 0x000f280000300800 */
[----:B------:R-:W4:Y:S04]  /*25370*/  LDL.LU R246, [R1+0x2e8] ;  /* 0x0002e80001f67983 */ /* 0x000f280000300800 */
[----:B------:R-:W4:Y:S04]  /*25380*/  LDL.LU R247, [R1+0x2ec] ;  /* 0x0002ec0001f77983 */ /* 0x000f280000300800 */
[----:B------:R-:W4:Y:S04]  /*25390*/  LDL.LU R24, [R1+0x260] ;  /* 0x0002600001187983 */ /* 0x000f280000300800 */
[----:B------:R-:W4:Y:S01]  /*253a0*/  LDL.LU R25, [R1+0x264] ;  /* 0x0002640001197983 */ /* 0x000f220000300800 */
[C---:B---3--:R-:W-:Y:S08]  /*253b0*/  HMMA.1688.F32.TF32 R16, R12.reuse, R128, R16 ;  /* 0x000000800c10723c */ /* 0x048ff00000081010 */
[-C--:B------:R-:W-:Y:S08]  /*253c0*/  HMMA.1688.F32.TF32 R20, R12, R132.reuse, R20 ;  /* 0x000000840c14723c */ /* 0x080ff00000081014 */
[C---:B------:R-:W-:Y:S08]  /*253d0*/  HMMA.1688.F32.TF32 R64, R8.reuse, R132, R64 ;  /* 0x000000840840723c */ /* 0x040ff00000081040 */
[C---:B------:R-:W-:Y:S08]  /*253e0*/  HMMA.1688.F32.TF32 R44, R8.reuse, R124, R44 ;  /* 0x0000007c082c723c */ /* 0x040ff0000008102c */
[C---:B------:R-:W-:Y:S08]  /*253f0*/  HMMA.1688.F32.TF32 R72, R8.reuse, R120, R72 ;  /* 0x000000780848723c */ /* 0x040ff00000081048 */
[C---:B------:R-:W-:Y:S08]  /*25400*/  HMMA.1688.F32.TF32 R68, R8.reuse, R128, R68 ;  /* 0x000000800844723c */ /* 0x040ff00000081044 */
[----:B------:R-:W-:Y:S08]  /*25410*/  HMMA.1688.F32.TF32 R8, R8, R136, R60 ;  /* 0x000000880808723c */ /* 0x000ff0000008103c */
[C---:B------:R-:W-:Y:S08]  /*25420*/  HMMA.1688.F32.TF32 R240, R12.reuse, R120, R240 ;  /* 0x000000780cf0723c */ /* 0x040ff000000810f0 */
[----:B------:R-:W-:Y:S01]  /*25430*/  HMMA.1688.F32.TF32 R40, R12, R124, R40 ;  /* 0x0000007c0c28723c */ /* 0x000fe20000081028 */
[----:B--2---:R-:W-:-:S02]  /*25440*/  IMAD.MOV.U32 R27, RZ, RZ, R3 ;  /* 0x000000ffff1b7224 */ /* 0x004fc400078e0003 */
[----:B----4-:R-:W-:Y:S02]  /*25450*/  IMAD.MOV.U32 R26, RZ, RZ, R2 ;  /* 0x000000ffff1a7224 */ /* 0x010fe400078e0002 */
[----:B------:R-:W2:Y:S04]  /*25460*/  LDL.LU R2, [R1+0x1574] ;  /* 0x0015740001027983 */ /* 0x000ea80000300800 */
[----:B------:R-:W3:Y:S04]  /*25470*/  LDL.LU R3, [R1+0x1570] ;  /* 0x0015700001037983 */ /* 0x000ee80000300800 */
[----:B------:R-:W4:Y:S04]  /*25480*/  LDL.LU R36, [R1+0xe0] ;  /* 0x0000e00001247983 */ /* 0x000f280000300800 */
[----:B------:R-:W4:Y:S04]  /*25490*/  LDL.LU R37, [R1+0xe4] ;  /* 0x0000e40001257983 */ /* 0x000f280000300800 */
[----:B------:R-:W4:Y:S04]  /*254a0*/  LDL.LU R38, [R1+0xe8] ;  /* 0x0000e80001267983 */ /* 0x000f280000300800 */
[----:B------:R-:W4:Y:S04]  /*254b0*/  LDL.LU R39, [R1+0xec] ;  /* 0x0000ec0001277983 */ /* 0x000f280000300800 */
[----:B------:R-:W-:Y:S04]  /*254c0*/  STL.64 [R1+0x1f0], R72 ;  /* 0x0001f04801007387 */ /* 0x000fe80000100a00 */
[----:B------:R1:W-:Y:S04]  /*254d0*/  STL.64 [R1+0x1f8], R74 ;  /* 0x0001f84a01007387 */ /* 0x0003e80000100a00 */
[----:B-1----:R-:W4:Y:S04]  /*254e0*/  LDL.LU.64 R74, [R1+0x1568] ;  /* 0x00156800014a7983 */ /* 0x002f280000300a00 */
[----:B------:R-:W4:Y:S04]  /*254f0*/  LDL.LU.64 R72, [R1+0x1560] ;  /* 0x0015600001487983 */ /* 0x000f280000300a00 */
[----:B------:R-:W-:Y:S04]  /*25500*/  STL.64 [R1+0x1e0], R44 ;  /* 0x0001e02c01007387 */ /* 0x000fe80000100a00 */
[----:B------:R1:W-:Y:S04]  /*25510*/  STL.64 [R1+0x1e8], R46 ;  /* 0x0001e82e01007387 */ /* 0x0003e80000100a00 */
[----:B-1----:R-:W4:Y:S04]  /*25520*/  LDL.LU.64 R46, [R1+0x1558] ;  /* 0x00155800012e7983 */ /* 0x002f280000300a00 */
[----:B------:R-:W-:Y:S04]  /*25530*/  STL.64 [R1+0x1d0], R68 ;  /* 0x0001d04401007387 */ /* 0x000fe80000100a00 */
[----:B------:R1:W-:Y:S04]  /*25540*/  STL.64 [R1+0x1d8], R70 ;  /* 0x0001d84601007387 */ /* 0x0003e80000100a00 */
[----:B-1----:R-:W4:Y:S04]  /*25550*/  LDL.LU.64 R70, [R1+0x1550] ;  /* 0x0015500001467983 */ /* 0x002f280000300a00 */
[----:B------:R-:W4:Y:S04]  /*25560*/  LDL.LU.64 R68, [R1+0x1548] ;  /* 0x0015480001447983 */ /* 0x000f280000300a00 */
[----:B------:R-:W-:Y:S04]  /*25570*/  STL.64 [R1+0x1c0], R64 ;  /* 0x0001c04001007387 */ /* 0x000fe80000100a00 */
[----:B------:R1:W-:Y:S04]  /*25580*/  STL.64 [R1+0x1c8], R66 ;  /* 0x0001c84201007387 */ /* 0x0003e80000100a00 */
[----:B-1----:R-:W4:Y:S04]  /*25590*/  LDL.LU.64 R66, [R1+0x1540] ;  /* 0x0015400001427983 */ /* 0x002f280000300a00 */
[----:B------:R-:W4:Y:S04]  /*255a0*/  LDL.LU.64 R64, [R1+0x1538] ;  /* 0x0015380001407983 */ /* 0x000f280000300a00 */
[----:B------:R-:W4:Y:S04]  /*255b0*/  LDL.LU.64 R62, [R1+0x1530] ;  /* 0x00153000013e7983 */ /* 0x000f280000300a00 */
[----:B------:R-:W4:Y:S04]  /*255c0*/  LDL.LU.64 R60, [R1+0x1528] ;  /* 0x00152800013c7983 */ /* 0x000f280000300a00 */
[----:B------:R1:W-:Y:S04]  /*255d0*/  STL.64 [R1+0x1b0], R8 ;  /* 0x0001b00801007387 */ /* 0x0003e80000100a00 */
[----:B------:R1:W-:Y:S04]  /*255e0*/  STL.64 [R1+0x1b8], R10 ;  /* 0x0001b80a01007387 */ /* 0x0003e80000100a00 */
[----:B-1----:R-:W4:Y:S04]  /*255f0*/  LDL.LU R8, [R1+0x2c0] ;  /* 0x0002c00001087983 */ /* 0x002f280000300800 */
        /* <DEDUP_REMOVED lines=18> */
[----:B--2---:R-:W-:Y:S04]  /*25720*/  LDS R4, [R2+0xa000] ;  /* 0x00a0000002047984 */ /* 0x004fe80000000800 */
[----:B------:R-:W-:Y:S04]  /*25730*/  LDS R6, [R2+0xb000] ;  /* 0x00b0000002067984 */ /* 0x000fe80000000800 */
[----:B---3--:R-:W-:Y:S04]  /*25740*/  LDS R5, [R3+0xa000] ;  /* 0x00a0000003057984 */ /* 0x008fe80000000800 */
[----:B------:R-:W1:Y:S01]  /*25750*/  LDS R7, [R3+0xb000] ;  /* 0x00b0000003077984 */ /* 0x000e620000000800 */
[----:B----4-:R-:W-:Y:S11]  /*25760*/  HMMA.1688.F32.TF32 R8, R12, R136, R8 ;  /* 0x000000880c08723c */ /* 0x010ff60000081008 */
[----:B------:R-:W-:Y:S11]  /*25770*/  @!UPT UIADD3 URZ, URZ, URZ, URZ ;  /* 0x0000003f3f3ff290 */ /* 0x000ff6000fffe03f */
[----:B------:R-:W-:Y:S01]  /*25780*/  @!UPT UIADD3 URZ, URZ, URZ, URZ ;  /* 0x0000003f3f3ff290 */ /* 0x000fe2000fffe03f */
[----:B------:R-:W-:Y:S04]  /*25790*/  STL.64 [R1+0x2c0], R8 ;  /* 0x0002c00801007387 */ /* 0x000fe80000100a00 */
[----:B------:R-:W-:Y:S01]  /*257a0*/  STL.64 [R1+0x2c8], R10 ;  /* 0x0002c80a01007387 */ /* 0x000fe20000100a00 */
[C---:B-1----:R-:W-:Y:S03]  /*257b0*/  HMMA.1688.F32.TF32 R88, R4.reuse, R54, R88 ;  /* 0x000000360458723c */ /* 0x042fe60000081058 */
[----:B------:R-:W-:Y:S04]  /*257c0*/  LDS R8, [R2+0xa080] ;  /* 0x00a0800002087984 */ /* 0x000fe80000000800 */
[----:B------:R-:W-:Y:S01]  /*257d0*/  LDS R10, [R2+0xb080] ;  /* 0x00b08000020a7984 */ /* 0x000fe20000000800 */
[C---:B------:R-:W-:Y:S03]  /*257e0*/  HMMA.1688.F32.TF32 R104, R4.reuse, R58, R104 ;  /* 0x0000003a0468723c */ /* 0x040fe60000081068 */
[----:B------:R-:W-:Y:S04]  /*257f0*/  LDS R9, [R3+0xa080] ;  /* 0x00a0800003097984 */ /* 0x000fe80000000800 */
[----:B------:R-:W1:Y:S01]  /*25800*/  LDS R11, [R3+0xb080] ;  /* 0x00b08000030b7984 */ /* 0x000e620000000800 */
[----:B------:R-:W-:Y:S01]  /*25810*/  HMMA.1688.F32.TF32 R244, R4, R18, R244 ;  /* 0x0000001204f4723c */ /* 0x000fe200000810f4 */
[----:B------:R-:W-:-:S07]  /*25820*/  IMAD.MOV.U32 R14, RZ, RZ, R17 ;  /* 0x000000ffff0e7224 */ /* 0x000fce00078e0011 */
[----:B------:R-:W-:Y:S01]  /*25830*/  HMMA.1688.F32.TF32 R24, R4, R22, R24 ;  /* 0x000000160418723c */ /* 0x000fe20000081018 */
[----:B------:R-:W-:Y:S11]  /*25840*/  IMAD.MOV.U32 R15, RZ, RZ, R16 ;  /* 0x000000ffff0f7224 */ /* 0x000ff600078e0010 */
[----:B------:R-:W-:Y:S04]  /*25850*/  @!UPT UIADD3 URZ, URZ, URZ, URZ ;  /* 0x0000003f3f3ff290 */ /* 0x000fe8000fffe03f */
[----:B------:R-:W-:Y:S01]  /*25860*/  IMAD.MOV.U32 R17, RZ, RZ, R246 ;  /* 0x000000ffff117224 */ /* 0x000fe200078e00f6 */
[----:B------:R-:W-:Y:S01]  /*25870*/  MOV R13, R20 ;  /* 0x00000014000d7202 */ /* 0x000fe20000000f00 */
[----:B------:R-:W-:Y:S02]  /*25880*/  IMAD.MOV.U32 R12, RZ, RZ, R21 ;  /* 0x000000ffff0c7224 */ /* 0x000fe400078e0015 */
[----:B------:R-:W-:Y:S02]  /*25890*/  IMAD.MOV.U32 R16, RZ, RZ, R247 ;  /* 0x000000ffff107224 */ /* 0x000fe400078e00f7 */
[----:B------:R-:W-:Y:S01]  /*258a0*/  IMAD.MOV.U32 R21, RZ, RZ, R244 ;  /* 0x000000ffff157224 */ /* 0x000fe200078e00f4 */
[----:B------:R-:W2:Y:S01]  /*258b0*/  LDL.LU.64 R246, [R1+0x14e8] ;  /* 0x0014e80001f67983 */ /* 0x000ea20000300a00 */
[----:B------:R-:W-:-:S03]  /*258c0*/  IMAD.MOV.U32 R20, RZ, RZ, R245 ;  /* 0x000000ffff147224 */ /* 0x000fc600078e00f5 */
[----:B------:R-:W2:Y:S04]  /*258d0*/  LDL.LU.64 R244, [R1+0x14e0] ;  /* 0x0014e00001f47983 */ /* 0x000ea80000300a00 */
[----:B------:R-:W-:Y:S04]  /*258e0*/  STL.64 [R1+0x400], R24 ;  /* 0x0004001801007387 */ /* 0x000fe80000100a00 */
[----:B------:R3:W-:Y:S04]  /*258f0*/  STL.64 [R1+0x408], R26 ;  /* 0x0004081a01007387 */ /* 0x0007e80000100a00 */
[----:B---3--:R-:W3:Y:S04]  /*25900*/  LDL.LU.64 R26, [R1+0x14d8] ;  /* 0x0014d800011a7983 */ /* 0x008ee80000300a00 */
[----:B------:R-:W4:Y:S01]  /*25910*/  LDL.LU.64 R24, [R1+0x14d0] ;  /* 0x0014d00001187983 */ /* 0x000f220000300a00 */
[C---:B---3--:R-:W-:Y:S11]  /*25920*/  HMMA.1688.F32.TF32 R28, R4.reuse, R26, R28 ;  /* 0x0000001a041c723c */ /* 0x048ff6000008101c */
[----:B------:R-:W-:Y:S11]  /*25930*/  @!UPT UIADD3 URZ, URZ, URZ, URZ ;  /* 0x0000003f3f3ff290 */ /* 0x000ff6000fffe03f */
[----:B------:R-:W-:Y:S01]  /*25940*/  @!UPT UIADD3 URZ, URZ, URZ, URZ ;  /* 0x0000003f3f3ff290 */ /* 0x000fe2000fffe03f */
[----:B------:R-:W-:Y:S04]  /*25950*/  STL.64 [R1+0x470], R28 ;  /* 0x0004701c01007387 */ /* 0x000fe80000100a00 */
[----:B------:R3:W-:Y:S04]  /*25960*/  STL.64 [R1+0x478], R30 ;  /* 0x0004781e01007387 */ /* 0x0007e80000100a00 */
[----:B---3--:R-:W3:Y:S04]  /*25970*/  LDL.LU.64 R30, [R1+0x14c8] ;  /* 0x0014c800011e7983 */ /* 0x008ee80000300a00 */
[----:B------:R-:W2:Y:S01]  /*25980*/  LDL.LU.64 R28, [R1+0x14c0] ;  /* 0x0014c000011c7983 */ /* 0x000ea20000300a00 */
        /* <DEDUP_REMOVED lines=12> */
[----:B---3--:R-:W3:Y:S01]  /*25a50*/  LDL.LU.64 R38, [R1+0x14a8] ;  /* 0x0014a80001267983 */ /* 0x008ee20000300a00 */
[C---:B------:R-:W-:Y:S08]  /*25a60*/  HMMA.1688.F32.TF32 R12, R4.reuse, R42, R12 ;  /* 0x0000002a040c723c */ /* 0x040ff0000008100c */
[C---:B------:R-:W-:Y:S08]  /*25a70*/  HMMA.1688.F32.TF32 R140, R4.reuse, R122, R140 ;  /* 0x0000007a048c723c */ /* 0x040ff0000008108c */
[C---:B---3--:R-:W-:Y:S11]  /*25a80*/  HMMA.1688.F32.TF32 R248, R4.reuse, R38, R248 ;  /* 0x0000002604f8723c */ /* 0x048ff600000810f8 */
[----:B------:R-:W-:Y:S11]  /*25a90*/  @!UPT UIADD3 URZ, URZ, URZ, URZ ;  /* 0x0000003f3f3ff290 */ /* 0x000ff6000fffe03f */
[----:B------:R-:W-:Y:S01]  /*25aa0*/  @!UPT UIADD3 URZ, URZ, URZ, URZ ;  /* 0x0000003f3f3ff290 */ /* 0x000fe2000fffe03f */
[----:B------:R-:W-:Y:S04]  /*25ab0*/  STL.64 [R1+0x650], R248 ;  /* 0x000650f801007387 */ /* 0x000fe80000100a00 */
[----:B------:R3:W-:Y:S04]  /*25ac0*/  STL.64 [R1+0x658], R250 ;  /* 0x000658fa01007387 */ /* 0x0007e80000100a00 */
[----:B---3--:R-:W3:Y:S04]  /*25ad0*/  LDL.LU.64 R250, [R1+0x14a0] ;  /* 0x0014a00001fa7983 */ /* 0x008ee80000300a00 */
[----:B------:R-:W3:Y:S04]  /*25ae0*/  LDL.LU.64 R248, [R1+0x1498] ;  /* 0x0014980001f87983 */ /* 0x000ee80000300a00 */
[----:B------:R-:W-:Y:S04]  /*25af0*/  STL.64 [R1+0x6e0], R12 ;  /* 0x0006e00c01007387 */ /* 0x000fe80000100a00 */
[----:B------:R1:W-:Y:S02]  /*25b00*/  STL.64 [R1+0x6e8], R14 ;  /* 0x0006e80e01007387 */ /* 0x0003e40000100a00 */
[C---:B-1----:R-:W-:Y:S02]  /*25b10*/  HMMA.1688.F32.TF32 R12, R4.reuse, R46, R240 ;  /* 0x0000002e040c723c */ /* 0x042fe400000810f0 */
[----:B------:R-:W3:Y:S11]  /*25b20*/  LDL.LU R240, [R1+0x100] ;  /* 0x0001000001f07983 */ /* 0x000ef60000300800 */
[----:B------:R-:W-:Y:S10]  /*25b30*/  @!UPT UIADD3 URZ, URZ, URZ, URZ ;  /* 0x0000003f3f3ff290 */ /* 0x000ff4000fffe03f */
        /* <DEDUP_REMOVED lines=9> */
[----:B------:R-:W-:Y:S04]  /*25bd0*/  STL.64 [R1+0x7a8], R14 ;  /* 0x0007a80e01007387 */ /* 0x000fe80000100a00 */
[----:B------:R-:W3:Y:S04]  /*25be0*/  LDL.LU R73, [R1+0x134] ;  /* 0x0001340001497983 */ /* 0x000ee80000300800 */
[----:B------:R-:W3:Y:S04]  /*25bf0*/  LDL.LU R74, [R1+0x138] ;  /* 0x00013800014a7983 */ /* 0x000ee80000300800 */
        /* <DEDUP_REMOVED lines=11> */
[----:B--2---:R-:W2:Y:S04]  /*25cb0*/  LDL.LU R106, [R1+0x258] ;  /* 0x00025800016a7983 */ /* 0x004ea80000300800 */
[----:B------:R-:W2:Y:S04]  /*25cc0*/  LDL.LU R107, [R1+0x25c] ;  /* 0x00025c00016b7983 */ /* 0x000ea80000300800 */
[----:B------:R1:W-:Y:S04]  /*25cd0*/  STL.64 [R1+0x8f0], R140 ;  /* 0x0008f08c01007387 */ /* 0x0003e80000100a00 */
[----:B------:R4:W-:Y:S04]  /*25ce0*/  STL.64 [R1+0x8f8], R142 ;  /* 0x0008f88e01007387 */ /* 0x0009e80000100a00 */
[----:B-1----:R-:W2:Y:S04]  /*25cf0*/  LDL.LU R140, [R1+0x2d0] ;  /* 0x0002d000018c7983 */ /* 0x002ea80000300800 */
[----:B------:R-:W2:Y:S04]  /*25d00*/  LDL.LU R141, [R1+0x2d4] ;  /* 0x0002d400018d7983 */ /* 0x000ea80000300800 */
[----:B----4-:R-:W4:Y:S04]  /*25d10*/  LDL.LU R142, [R1+0x2d8] ;  /* 0x0002d800018e7983 */ /* 0x010f280000300800 */
[----:B------:R-:W4:Y:S01]  /*25d20*/  LDL.LU R143, [R1+0x2dc] ;  /* 0x0002dc00018f7983 */ /* 0x000f220000300800 */
[C---:B------:R-:W-:Y:S11]  /*25d30*/  HMMA.1688.F32.TF32 R144, R4.reuse, R126, R144 ;  /* 0x0000007e0490723c */ /* 0x040ff60000081090 */
[----:B------:R-:W-:Y:S11]  /*25d40*/  @!UPT UIADD3 URZ, URZ, URZ, URZ ;  /* 0x0000003f3f3ff290 */ /* 0x000ff6000fffe03f */
[----:B------:R-:W-:Y:S01]  /*25d50*/  @!UPT UIADD3 URZ, URZ, URZ, URZ ;  /* 0x0000003f3f3ff290 */ /* 0x000fe2000fffe03f */
[----:B------:R-:W-:Y:S04]  /*25d60*/  STL.64 [R1+0x8e0], R144 ;  /* 0x0008e09001007387 */ /* 0x000fe80000100a00 */
[----:B------:R1:W-:Y:S02]  /*25d70*/  STL.64 [R1+0x8e8], R146 ;  /* 0x0008e89201007387 */ /* 0x0003e40000100a00 */
[C---:B-1----:R-:W-:Y:S08]  /*25d80*/  HMMA.1688.F32.TF32 R144, R4.reuse, R130, R148 ;  /* 0x000000820490723c */ /* 0x042ff00000081094 */
[C---:B------:R-:W-:Y:S11]  /*25d90*/  HMMA.1688.F32.TF32 R148, R4.reuse, R134, R152 ;  /* 0x000000860494723c */ /* 0x040ff60000081098 */
[----:B------:R-:W-:Y:S04]  /*25da0*/  @!UPT UIADD3 URZ, URZ, URZ, URZ ;  /* 0x0000003f3f3ff290 */ /* 0x000fe8000fffe03f */
[----:B------:R-:W-:Y:S04]  /*25db0*/  STL.64 [R1+0x8d0], R144 ;  /* 0x0008d09001007387 */ /* 0x000fe80000100a00 */
[----:B------:R1:W-:Y:S02]  /*25dc0*/  STL.64 [R1+0x8d8], R146 ;  /* 0x0008d89201007387 */ /* 0x0003e40000100a00 */
[----:B-1----:R-:W-:Y:S02]  /*25dd0*/  HMMA.1688.F32.TF32 R144, R4, R138, R156 ;  /* 0x0000008a0490723c */ /* 0x002fe4000008109c */
[----:B------:R-:W-:Y:S04]  /*25de0*/  STL.64 [R1+0x8c0], R148 ;  /* 0x0008c09401007387 */ /* 0x000fe80000100a00 */
[----:B------:R-:W-:Y:S01]  /*25df0*/  STL.64 [R1+0x8c8], R150 ;  /* 0x0008c89601007387 */ /* 0x000fe20000100a00 */
[----:B------:R-:W-:-:S02]  /*25e00*/  IMAD.MOV.U32 R12, RZ, RZ, R33 ;  /* 0x000000ffff0c7224 */ /* 0x000fc400078e0021 */
[----:B------:R-:W-:Y:S01]  /*25e10*/  IMAD.MOV.U32 R13, RZ, RZ, R32 ;  /* 0x000000ffff0d7224 */ /* 0x000fe200078e0020 */
[----:B------:R-:W-:Y:S01]  /*25e20*/  HMMA.1688.F32.TF32 R76, R8, R50, R76 ;  /* 0x00000032084c723c */ /* 0x000fe2000008104c */
[----:B------:R-:W-:Y:S01]  /*25e30*/  IMAD.MOV.U32 R14, RZ, RZ, R25 ;  /* 0x000000ffff0e7224 */ /* 0x000fe200078e0019 */
[----:B------:R-:W-:Y:S01]  /*25e40*/  LDS R4, [R2+0xa100] ;  /* 0x00a1000002047984 */ /* 0x000fe20000000800 */
[----:B------:R-:W-:-:S03]  /*25e50*/  IMAD.MOV.U32 R15, RZ, RZ, R24 ;  /* 0x000000ffff0f7224 */ /* 0x000fc600078e0018 */
[----:B------:R-:W-:Y:S04]  /*25e60*/  LDS R6, [R2+0xb100] ;  /* 0x00b1000002067984 */ /* 0x000fe80000000800 */
[----:B------:R-:W-:Y:S04]  /*25e70*/  LDS R5, [R3+0xa100] ;  /* 0x00a1000003057984 */ /* 0x000fe80000000800 */
[----:B------:R-:W-:Y:S04]  /*25e80*/  STL.64 [R1+0x8b0], R144 ;  /* 0x0008b09001007387 */ /* 0x000fe80000100a00 */
[----:B------:R-:W-:Y:S04]  /*25e90*/  STL.64 [R1+0x8b8], R146 ;  /* 0x0008b89201007387 */ /* 0x000fe80000100a00 */
[----:B------:R-:W1:Y:S01]  /*25ea0*/  LDS R7, [R3+0xb100] ;  /* 0x00b1000003077984 */ /* 0x000e620000000800 */
[C---:B---3--:R-:W-:Y:S08]  /*25eb0*/  HMMA.1688.F32.TF32 R88, R8.reuse, R26, R88 ;  /* 0x0000001a0858723c */ /* 0x048ff00000081058 */
[C---:B--2---:R-:W-:Y:S11]  /*25ec0*/  HMMA.1688.F32.TF32 R104, R8.reuse, R22, R104 ;  /* 0x000000160868723c */ /* 0x044ff60000081068 */
[----:B------:R-:W-:Y:S05]  /*25ed0*/  @!UPT UIADD3 URZ, URZ, URZ, URZ ;  /* 0x0000003f3f3ff290 */ /* 0x000fea000fffe03f */
[----:B------:R-:W-:Y:S01]  /*25ee0*/  IMAD.MOV.U32 R32, RZ, RZ, R88 ;  /* 0x000000ffff207224 */ /* 0x000fe200078e0058 */
[C---:B----4-:R-:W-:Y:S01]  /*25ef0*/  HMMA.1688.F32.TF32 R140, R8.reuse, R18, R140 ;  /* 0x00000012088c723c */ /* 0x050fe2000008108c */
[----:B------:R-:W-:Y:S11]  /*25f00*/  IMAD.MOV.U32 R33, RZ, RZ, R89 ;  /* 0x000000ffff217224 */ /* 0x000ff600078e0059 */
[----:B------:R-:W-:Y:S11]  /*25f10*/  @!UPT UIADD3 URZ, URZ, URZ, URZ ;  /* 0x0000003f3f3ff290 */ /* 0x000ff6000fffe03f */
[----:B------:R-:W-:Y:S04]  /*25f20*/  STL.64 [R1+0x270], R140 ;  /* 0x0002708c01007387 */ /* 0x000fe80000100a00 */
[----:B------:R-:W-:Y:S04]  /*25f30*/  STL.64 [R1+0x260], R104 ;  /* 0x0002606801007387 */ /* 0x000fe80000100a00 */
[----:B------:R-:W-:Y:S04]  /*25f40*/  STL.64 [R1+0x268], R106 ;  /* 0x0002686a01007387 */ /* 0x000fe80000100a00 */
[----:B------:R2:W-:Y:S02]  /*25f50*/  STL.64 [R1+0x258], R90 ;  /* 0x0002585a01007387 */ /* 0x0005e40000100a00 */
[C---:B--2---:R-:W-:Y:S08]  /*25f60*/  HMMA.1688.F32.TF32 R88, R8.reuse, R30, R72 ;  /* 0x0000001e0858723c */ /* 0x044ff00000081048 */
[C---:B------:R-:W-:Y:S01]  /*25f70*/  HMMA.1688.F32.TF32 R72, R8.reuse, R34, R240 ;  /* 0x000000220848723c */ /* 0x040fe200000810f0 */
[----:B------:R-:W-:Y:S04]  /*25f80*/  STL [R1+0x1420], R33 ;  /* 0x0014202101007387 */ /* 0x000fe80000100800 */
[----:B------:R-:W-:Y:S11]  /*25f90*/  STL [R1+0x141c], R32 ;  /* 0x00141c2001007387 */ /* 0x000ff60000100800 */
[----:B------:R-:W-:Y:S08]  /*25fa0*/  @!UPT UIADD3 URZ, URZ, URZ, URZ ;  /* 0x0000003f3f3ff290 */ /* 0x000ff0000fffe03f */
[----:B------:R-:W-:Y:S01]  /*25fb0*/  IMAD.MOV.U32 R41, RZ, RZ, R72 ;  /* 0x000000ffff297224 */ /* 0x000fe200078e0048 */
[----:B------:R-:W-:Y:S01]  /*25fc0*/  MOV R36, R75 ;  /* 0x0000004b00247202 */ /* 0x000fe20000000f00 */
[----:B------:R-:W-:Y:S02]  /*25fd0*/  IMAD.MOV.U32 R40, RZ, RZ, R73 ;  /* 0x000000ffff287224 */ /* 0x000fe400078e0049 */
[----:B------:R-:W-:Y:S02]  /*25fe0*/  IMAD.MOV.U32 R37, RZ, RZ, R74 ;  /* 0x000000ffff257224 */ /* 0x000fe400078e004a */
[C---:B------:R-:W-:Y:S08]  /*25ff0*/  HMMA.1688.F32.TF32 R72, R8.reuse, R38, R12 ;  /* 0x000000260848723c */ /* 0x040ff0000008100c */
[----:B------:R-:W-:Y:S01]  /*26000*/  HMMA.1688.F32.TF32 R12, R8, R42, R248 ;  /* 0x0000002a080c723c */ /* 0x000fe200000810f8 */
[----:B------:R2:W-:Y:S04]  /*26010*/  STL.64 [R1+0x360], R88 ;  /* 0x0003605801007387 */ /* 0x0005e80000100a00 */
[----:B------:R3:W-:Y:S04]  /*26020*/  STL.64 [R1+0x368], R90 ;  /* 0x0003685a01007387 */ /* 0x0007e80000100a00 */
[----:B------:R-:W-:Y:S04]  /*26030*/  STL [R1+0x1418], R36 ;  /* 0x0014182401007387 */ /* 0x000fe80000100800 */
[----:B------:R-:W-:Y:S04]  /*26040*/  STL [R1+0x1414], R37 ;  /* 0x0014142501007387 */ /* 0x000fe80000100800 */
[----:B------:R-:W-:Y:S04]  /*26050*/  STL [R1+0x1410], R40 ;  /* 0x0014102801007387 */ /* 0x000fe80000100800 */
[----:B------:R-:W-:Y:S04]  /*26060*/  STL [R1+0x140c], R41 ;  /* 0x00140c2901007387 */ /* 0x000fe80000100800 */
[----:B------:R2:W-:Y:S04]  /*26070*/  STL.64 [R1+0x4e0], R72 ;  /* 0x0004e04801007387 */ /* 0x0005e80000100a00 */
[----:B------:R1:W-:Y:S04]  /*26080*/  STL.64 [R1+0x4e8], R74 ;  /* 0x0004e84a01007387 */ /* 0x0003e80000100a00 */
[----:B------:R-:W-:Y:S04]  /*26090*/  STL.64 [R1+0x598], R14 ;  /* 0x0005980e01007387 */ /* 0x000fe80000100a00 */
[----:B------:R-:W4:Y:S04]  /*260a0*/  LDL.LU R240, [R1+0x110] ;  /* 0x0001100001f07983 */ /* 0x000f280000300800 */
[----:B------:R-:W4:Y:S01]  /*260b0*/  LDL.LU R241, [R1+0x114] ;  /* 0x0001140001f17983 */ /* 0x000f220000300800 */
[----:B------:R-:W-:-:S03]  /*260c0*/  IMAD.MOV.U32 R25, RZ, RZ, R142 ;  /* 0x000000ffff197224 */ /* 0x000fc600078e008e */
[----:B------:R-:W4:Y:S01]  /*260d0*/  LDL.LU R242, [R1+0x118] ;  /* 0x0001180001f27983 */ /* 0x000f220000300800 */
[----:B------:R-:W-:-:S03]  /*260e0*/  IMAD.MOV.U32 R24, RZ, RZ, R143 ;  /* 0x000000ffff187224 */ /* 0x000fc600078e008f */
[----:B------:R-:W4:Y:S04]  /*260f0*/  LDL.LU R243, [R1+0x11c] ;  /* 0x00011c0001f37983 */ /* 0x000f280000300800 */
[----:B------:R-:W4:Y:S04]  /*26100*/  LDL.LU R140, [R1+0x390] ;  /* 0x00039000018c7983 */ /* 0x000f280000300800 */
[----:B------:R-:W4:Y:S04]  /*26110*/  LDL.LU R141, [R1+0x394] ;  /* 0x00039400018d7983 */ /* 0x000f280000300800 */
[----:B------:R-:W4:Y:S04]  /*26120*/  LDL.LU R142, [R1+0x398] ;  /* 0x00039800018e7983 */ /* 0x000f280000300800 */
[----:B------:R-:W4:Y:S04]  /*26130*/  LDL.LU R143, [R1+0x39c] ;  /* 0x00039c00018f7983 */ /* 0x000f280000300800 */
[----:B--2---:R-:W2:Y:S04]  /*26140*/  LDL.LU R88, [R1+0x220] ;  /* 0x0002200001587983 */ /* 0x004ea80000300800 */
[----:B------:R-:W2:Y:S04]  /*26150*/  LDL.LU R89, [R1+0x224] ;  /* 0x0002240001597983 */ /* 0x000ea80000300800 */
[----:B---3--:R-:W2:Y:S04]  /*26160*/  LDL.LU R90, [R1+0x228] ;  /* 0x00022800015a7983 */ /* 0x008ea80000300800 */
[----:B------:R-:W2:Y:S04]  /*26170*/  LDL.LU R91, [R1+0x22c] ;  /* 0x00022c00015b7983 */ /* 0x000ea80000300800 */
[----:B------:R-:W3:Y:S04]  /*26180*/  LDL.LU R104, [R1+0x2a0] ;  /* 0x0002a00001687983 */ /* 0x000ee80000300800 */
[----:B------:R-:W3:Y:S04]  /*26190*/  LDL.LU R105, [R1+0x2a4] ;  /* 0x0002a40001697983 */ /* 0x000ee80000300800 */
[----:B------:R-:W3:Y:S04]  /*261a0*/  LDL.LU R106, [R1+0x2a8] ;  /* 0x0002a800016a7983 */ /* 0x000ee80000300800 */
[----:B------:R-:W3:Y:S04]  /*261b0*/  LDL.LU R107, [R1+0x2ac] ;  /* 0x0002ac00016b7983 */ /* 0x000ee80000300800 */
[----:B------:R-:W2:Y:S04]  /*261c0*/  LDL.LU R72, [R1+0x170] ;  /* 0x0001700001487983 */ /* 0x000ea80000300800 */
[----:B------:R-:W2:Y:S04]  /*261d0*/  LDL.LU R73, [R1+0x174] ;  /* 0x0001740001497983 */ /* 0x000ea80000300800 */
[----:B-1----:R-:W2:Y:S01]  /*261e0*/  LDL.LU R74, [R1+0x178] ;  /* 0x00017800014a7983 */ /* 0x002ea20000300800 */
[----:B------:R-:W-:-:S03]  /*261f0*/  IMAD.MOV.U32 R44, RZ, RZ, R12 ;  /* 0x000000ffff2c7224 */ /* 0x000fc600078e000c */
[----:B------:R-:W2:Y:S04]  /*26200*/  LDL.LU R75, [R1+0x17c] ;  /* 0x00017c00014b7983 */ /* 0x000ea80000300800 */
[----:B------:R-:W2:Y:S01]  /*26210*/  LDL.LU R12, [R1+0xa0] ;  /* 0x0000a000010c7983 */ /* 0x000ea20000300800 */
[C---:B------:R-:W-:Y:S08]  /*26220*/  HMMA.1688.F32.TF32 R144, R8.reuse, R46, R60 ;  /* 0x0000002e0890723c */ /* 0x040ff0000008103c */
[----:B------:R-:W-:Y:S01]  /*26230*/  HMMA.1688.F32.TF32 R60, R8, R54, R92 ;  /* 0x00000036083c723c */ /* 0x000fe2000008105c */
[----:B------:R-:W-:-:S05]  /*26240*/  IMAD.MOV.U32 R45, RZ, RZ, R13 ;  /* 0x000000ffff2d7224 */ /* 0x000fca00078e000d */
[----:B------:R-:W-:Y:S04]  /*26250*/  STL [R1+0x13f8], R45 ;  /* 0x0013f82d01007387 */ /* 0x000fe80000100800 */
[----:B------:R-:W-:Y:S01]  /*26260*/  STL [R1+0x13f4], R44 ;  /* 0x0013f42c01007387 */ /* 0x000fe20000100800 */
[C---:B------:R-:W-:Y:S04]  /*26270*/  HMMA.1688.F32.TF32 R92, R8.reuse, R58, R108 ;  /* 0x0000003a085c723c */ /* 0x040fe8000008106c */
[----:B------:R-:W-:Y:S04]  /*26280*/  STL.64 [R1+0x670], R144 ;  /* 0x0006709001007387 */ /* 0x000fe80000100a00 */
[----:B------:R-:W-:Y:S04]  /*26290*/  STL.64 [R1+0x678], R146 ;  /* 0x0006789201007387 */ /* 0x000fe80000100a00 */
[----:B------:R-:W-:Y:S04]  /*262a0*/  STL.64 [R1+0x6f0], R76 ;  /* 0x0006f04c01007387 */ /* 0x000fe80000100a00 */
[----:B------:R1:W-:Y:S04]  /*262b0*/  STL.64 [R1+0x6f8], R78 ;  /* 0x0006f84e01007387 */ /* 0x0003e80000100a00 */
[----:B------:R-:W-:Y:S04]  /*262c0*/  STL.64 [R1+0x760], R60 ;  /* 0x0007603c01007387 */ /* 0x000fe80000100a00 */
[----:B------:R1:W-:Y:S02]  /*262d0*/  STL.64 [R1+0x768], R62 ;  /* 0x0007683e01007387 */ /* 0x0003e40000100a00 */
[C---:B-1----:R-:W-:Y:S08]  /*262e0*/  HMMA.1688.F32.TF32 R76, R8.reuse, R122, R160 ;  /* 0x0000007a084c723c */ /* 0x042ff000000810a0 */
[C---:B------:R-:W-:Y:S01]  /*262f0*/  HMMA.1688.F32.TF32 R60, R8.reuse, R126, R164 ;  /* 0x0000007e083c723c */ /* 0x040fe200000810a4 */
[----:B------:R-:W-:Y:S04]  /*26300*/  STL.64 [R1+0x790], R92 ;  /* 0x0007905c01007387 */ /* 0x000fe80000100a00 */
[----:B------:R1:W-:Y:S10]  /*26310*/  STL.64 [R1+0x798], R94 ;  /* 0x0007985e01007387 */ /* 0x0003f40000100a00 */
[----:B------:R-:W-:Y:S01]  /*26320*/  STL.64 [R1+0x870], R76 ;  /* 0x0008704c01007387 */ /* 0x000fe20000100a00 */
[C---:B-1----:R-:W-:Y:S03]  /*26330*/  HMMA.1688.F32.TF32 R92, R8.reuse, R130, R168 ;  /* 0x00000082085c723c */ /* 0x042fe600000810a8 */
[----:B------:R1:W-:Y:S04]  /*26340*/  STL.64 [R1+0x878], R78 ;  /* 0x0008784e01007387 */ /* 0x0003e80000100a00 */
[----:B------:R-:W-:Y:S04]  /*26350*/  STL.64 [R1+0x860], R60 ;  /* 0x0008603c01007387 */ /* 0x000fe80000100a00 */
[----:B------:R1:W-:Y:S02]  /*26360*/  STL.64 [R1+0x868], R62 ;  /* 0x0008683e01007387 */ /* 0x0003e40000100a00 */
[C---:B-1----:R-:W-:Y:S08]  /*26370*/  HMMA.1688.F32.TF32 R76, R8.reuse, R134, R172 ;  /* 0x00000086084c723c */ /* 0x042ff000000810ac */
[----:B------:R-:W-:Y:S02]  /*26380*/  HMMA.1688.F32.TF32 R60, R8, R138, R176 ;  /* 0x0000008a083c723c */ /* 0x000fe400000810b0 */
[----:B------:R-:W-:Y:S04]  /*26390*/  STL.64 [R1+0x850], R92 ;  /* 0x0008505c01007387 */ /* 0x000fe80000100a00 */
[----:B------:R-:W-:Y:S01]  /*263a0*/  STL.64 [R1+0x858], R94 ;  /* 0x0008585e01007387 */ /* 0x000fe20000100a00 */
[----:B------:R-:W-:-:S02]  /*263b0*/  IMAD.MOV.U32 R13, RZ, RZ, R29 ;  /* 0x000000ffff0d7224 */ /* 0x000fc400078e001d */
[----:B------:R-:W-:Y:S01]  /*263c0*/  IMAD.MOV.U32 R14, RZ, RZ, R28 ;  /* 0x000000ffff0e7224 */ /* 0x000fe200078e001c */
[----:B------:R-:W-:Y:S01]  /*263d0*/  LDS R8, [R2+0xa180] ;  /* 0x00a1800002087984 */ /* 0x000fe20000000800 */
[----:B------:R-:W-:-:S03]  /*263e0*/  IMAD.MOV.U32 R15, RZ, RZ, R0 ;  /* 0x000000ffff0f7224 */ /* 0x000fc600078e0000 */
[----:B------:R-:W-:Y:S04]  /*263f0*/  LDS R10, [R2+0xb180] ;  /* 0x00b18000020a7984 */ /* 0x000fe80000000800 */
[----:B------:R-:W-:Y:S04]  /*26400*/  STL.64 [R1+0x840], R76 ;  /* 0x0008404c01007387 */ /* 0x000fe80000100a00 */
[----:B------:R-:W-:Y:S04]  /*26410*/  STL.64 [R1+0x848], R78 ;  /* 0x0008484e01007387 */ /* 0x000fe80000100a00 */
[----:B------:R-:W-:Y:S04]  /*26420*/  STL.64 [R1+0x830], R60 ;  /* 0x0008303c01007387 */ /* 0x000fe80000100a00 */
[----:B------:R4:W-:Y:S04]  /*26430*/  STL.64 [R1+0x838], R62 ;  /* 0x0008383e01007387 */ /* 0x0009e80000100a00 */
[----:B------:R-:W-:Y:S04]  /*26440*/  LDS R9, [R3+0xa180] ;  /* 0x00a1800003097984 */ /* 0x000fe80000000800 */
[----:B------:R-:W4:Y:S02]  /*26450*/  LDS R11, [R3+0xb180] ;  /* 0x00b18000030b7984 */ /* 0x000f240000000800 */
[C---:B----4-:R-:W-:Y:S11]  /*26460*/  HMMA.1688.F32.TF32 R60, R4.reuse, R18, R140 ;  /* 0x00000012043c723c */ /* 0x050ff6000008108c */
[----:B------:R-:W-:Y:S11]  /*26470*/  @!UPT UIADD3 URZ, URZ, URZ, URZ ;  /* 0x0000003f3f3ff290 */ /* 0x000ff6000fffe03f */
[----:B------:R-:W-:Y:S02]  /*26480*/  @!UPT UIADD3 URZ, URZ, URZ, URZ ;  /* 0x0000003f3f3ff290 */ /* 0x000fe4000fffe03f */
[----:B------:R-:W-:Y:S02]  /*26490*/  IMAD.MOV.U32 R163, RZ, RZ, R60 ;  /* 0x000000ffffa37224 */ /* 0x000fe400078e003c */
[----:B------:R-:W-:Y:S02]  /*264a0*/  IMAD.MOV.U32 R162, RZ, RZ, R61 ;  /* 0x000000ffffa27224 */ /* 0x000fe400078e003d */
[----:B------:R-:W-:Y:S02]  /*264b0*/  IMAD.MOV.U32 R161, RZ, RZ, R62 ;  /* 0x000000ffffa17224 */ /* 0x000fe400078e003e */
[----:B------:R-:W-:Y:S02]  /*264c0*/  IMAD.MOV.U32 R160, RZ, RZ, R63 ;  /* 0x000000ffffa07224 */ /* 0x000fe400078e003f */
[C---:B---3--:R-:W-:Y:S01]  /*264d0*/  HMMA.1688.F32.TF32 R60, R4.reuse, R22, R104 ;  /* 0x00000016043c723c */ /* 0x048fe20000081068 */
[----:B------:R-:W-:Y:S04]  /*264e0*/  STL.64 [R1+0x1460], R162 ;  /* 0x001460a201007387 */ /* 0x000fe80000100a00 */
[----:B------:R-:W-:Y:S11]  /*264f0*/  STL.64 [R1+0x1458], R160 ;  /* 0x001458a001007387 */ /* 0x000ff60000100a00 */
[----:B------:R-:W-:Y:S07]  /*26500*/  @!UPT UIADD3 URZ, URZ, URZ, URZ ;  /* 0x0000003f3f3ff290 */ /* 0x000fee000fffe03f */
[----:B------:R2:W-:Y:S01]  /*26510*/  STL.64 [R1+0x120], R60 ;  /* 0x0001203c01007387 */ /* 0x0005e20000100a00 */
[----:B------:R-:W-:Y:S02]  /*26520*/  IMAD.MOV.U32 R33, RZ, RZ, R62 ;  /* 0x000000ffff217224 */ /* 0x000fe400078e003e */
[----:B------:R-:W-:Y:S02]  /*26530*/  IMAD.MOV.U32 R32, RZ, RZ, R63 ;  /* 0x000000ffff207224 */ /* 0x000fe400078e003f */
[C---:B--2---:R-:W-:Y:S08]  /*26540*/  HMMA.1688.F32.TF32 R60, R4.reuse, R26, R88 ;  /* 0x0000001a043c723c */ /* 0x044ff00000081058 */
[C---:B------:R-:W-:Y:S08]  /*26550*/  HMMA.1688.F32.TF32 R72, R4.reuse, R30, R72 ;  /* 0x0000001e0448723c */ /* 0x040ff00000081048 */
[----:B------:R-:W-:Y:S07]  /*26560*/  HMMA.1688.F32.TF32 R12, R4, R38, R12 ;  /* 0x00000026040c723c */ /* 0x000fee000008100c */
[----:B------:R2:W-:Y:S01]  /*26570*/  STL.64 [R1+0x108], R62 ;  /* 0x0001083e01007387 */ /* 0x0005e20000100a00 */
[----:B------:R-:W-:-:S02]  /*26580*/  IMAD.MOV.U32 R28, RZ, RZ, R60 ;  /* 0x000000ffff1c7224 */ /* 0x000fc400078e003c */
[----:B------:R-:W-:Y:S02]  /*26590*/  IMAD.MOV.U32 R29, RZ, RZ, R61 ;  /* 0x000000ffff1d7224 */ /* 0x000fe400078e003d */
[----:B--2---:R-:W-:Y:S03]  /*265a0*/  HMMA.1688.F32.TF32 R60, R4, R34, R240 ;  /* 0x00000022043c723c */ /* 0x004fe600000810f0 */
[----:B------:R-:W-:Y:S04]  /*265b0*/  STL.64 [R1+0x170], R72 ;  /* 0x0001704801007387 */ /* 0x000fe80000100a00 */
[----:B------:R-:W-:Y:S05]  /*265c0*/  STL.64 [R1+0x178], R74 ;  /* 0x0001784a01007387 */ /* 0x000fea0000100a00 */
[----:B------:R-:W-:-:S02]  /*265d0*/  IMAD.MOV.U32 R45, RZ, RZ, R13 ;  /* 0x000000ffff2d7224 */ /* 0x000fc400078e000d */
[----:B------:R-:W-:-:S09]  /*265e0*/  IMAD.MOV.U32 R44, RZ, RZ, R14 ;  /* 0x000000ffff2c7224 */ /* 0x000fd200078e000e */
[----:B------:R-:W-:Y:S04]  /*265f0*/  STL.64 [R1+0x110], R60 ;  /* 0x0001103c01007387 */ /* 0x000fe80000100a00 */
[----:B------:R-:W-:Y:S04]  /*26600*/  STL.64 [R1+0x118], R62 ;  /* 0x0001183e01007387 */ /* 0x000fe80000100a00 */
[----:B------:R-:W-:Y:S04]  /*26610*/  STL [R1+0x190], R12 ;  /* 0x0001900c01007387 */ /* 0x000fe80000100800 */
[----:B------:R2:W-:Y:S02]  /*26620*/  STL [R1+0x19c], R15 ;  /* 0x00019c0f01007387 */ /* 0x0005e40000100800 */
[C---:B--2---:R-:W-:Y:S02]  /*26630*/  HMMA.1688.F32.TF32 R12, R4.reuse, R42, R244 ;  /* 0x0000002a040c723c */ /* 0x044fe400000810f4 */
[----:B------:R-:W-:Y:S11]  /*26640*/  STL [R1+0x1400], R44 ;  /* 0x0014002c01007387 */ /* 0x000ff60000100800 */
[----:B------:R-:W-:Y:S11]  /*26650*/  @!UPT UIADD3 URZ, URZ, URZ, URZ ;  /* 0x0000003f3f3ff290 */ /* 0x000ff6000fffe03f */
[----:B------:R-:W-:Y:S01]  /*26660*/  IMAD.MOV.U32 R48, RZ, RZ, R12 ;  /* 0x000000ffff307224 */ /* 0x000fe200078e000c */
[----:B------:R-:W-:Y:S01]  /*26670*/  MOV R252, R14 ;  /* 0x0000000e00fc7202 */ /* 0x000fe20000000f00 */
[----:B------:R-:W-:Y:S02]  /*26680*/  IMAD.MOV.U32 R49, RZ, RZ, R13 ;  /* 0x000000ffff317224 */ /* 0x000fe400078e000d */
[----:B------:R-:W-:Y:S02]  /*26690*/  IMAD.MOV.U32 R0, RZ, RZ, R15 ;  /* 0x000000ffff007224 */ /* 0x000fe400078e000f */
[C---:B------:R-:W-:Y:S01]  /*266a0*/  HMMA.1688.F32.TF32 R12, R4.reuse, R46, R64 ;  /* 0x0000002e040c723c */ /* 0x040fe20000081040 */
[----:B------:R-:W-:Y:S04]  /*266b0*/  STL [R1+0x13fc], R45 ;  /* 0x0013fc2d01007387 */ /* 0x000fe80000100800 */
[----:B------:R-:W-:Y:S03]  /*266c0*/  STL [R1+0x1408], R49 ;  /* 0x0014083101007387 */ /* 0x000fe60000100800 */
[C---:B------:R-:W-:Y:S01]  /*266d0*/  HMMA.1688.F32.TF32 R64, R4.reuse, R50, R80 ;  /* 0x000000320440723c */ /* 0x040fe20000081050 */
[----:B------:R-:W-:Y:S07]  /*266e0*/  STL [R1+0x1404], R48 ;  /* 0x0014043001007387 */ /* 0x000fee0000100800 */
[C---:B------:R-:W-:Y:S07]  /*266f0*/  HMMA.1688.F32.TF32 R60, R4.reuse, R54, R96 ;  /* 0x00000036043c723c */ /* 0x040fee0000081060 */
[----:B------:R-:W-:Y:S04]  /*26700*/  STL.64 [R1+0x390], R12 ;  /* 0x0003900c01007387 */ /* 0x000fe80000100a00 */
[----:B------:R2:W-:Y:S02]  /*26710*/  STL.64 [R1+0x398], R14 ;  /* 0x0003980e01007387 */ /* 0x0005e40000100a00 */
[C---:B--2---:R-:W-:Y:S02]  /*26720*/  HMMA.1688.F32.TF32 R12, R4.reuse, R58, R112 ;  /* 0x0000003a040c723c */ /* 0x044fe40000081070 */
[----:B------:R-:W-:Y:S04]  /*26730*/  STL.64 [R1+0x600], R64 ;  /* 0x0006004001007387 */ /* 0x000fe80000100a00 */
[----:B------:R-:W-:Y:S04]  /*26740*/  STL.64 [R1+0x608], R66 ;  /* 0x0006084201007387 */ /* 0x000fe80000100a00 */
[----:B------:R-:W4:Y:S04]  /*26750*/  LDL.LU R240, [R1+0x490] ;  /* 0x0004900001f07983 */ /* 0x000f280000300800 */
[----:B------:R-:W-:Y:S04]  /*26760*/  STL.64 [R1+0x640], R60 ;  /* 0x0006403c01007387 */ /* 0x000fe80000100a00 */
[----:B------:R2:W-:Y:S05]  /*26770*/  STL.64 [R1+0x648], R62 ;  /* 0x0006483e01007387 */ /* 0x0005ea0000100a00 */
[----:B------:R3:W-:Y:S04]  /*26780*/  STL.64 [R1+0x6d0], R12 ;  /* 0x0006d00c01007387 */ /* 0x0007e80000100a00 */
        /* <DEDUP_REMOVED lines=12> */
[C---:B--2---:R-:W-:Y:S03]  /*26850*/  HMMA.1688.F32.TF32 R60, R4.reuse, R122, R180 ;  /* 0x0000007a043c723c */ /* 0x044fe600000810b4 */
        /* <DEDUP_REMOVED lines=13> */
[----:B------:R-:W-:Y:S04]  /*26930*/  STL.64 [R1+0x7f0], R60 ;  /* 0x0007f03c01007387 */ /* 0x000fe80000100a00 */
[----:B------:R1:W-:Y:S04]  /*26940*/  STL.64 [R1+0x7f8], R62 ;  /* 0x0007f83e01007387 */ /* 0x0003e80000100a00 */
[----:B------:R-:W3:Y:S04]  /*26950*/  LDL.LU R13, [R1+0xc4] ;  /* 0x0000c400010d7983 */ /* 0x000ee80000300800 */
[----:B------:R-:W3:Y:S04]  /*26960*/  LDL.LU R14, [R1+0xc8] ;  /* 0x0000c800010e7983 */ /* 0x000ee80000300800 */
[----:B------:R-:W3:Y:S01]  /*26970*/  LDL.LU R15, [R1+0xcc] ;  /* 0x0000cc00010f7983 */ /* 0x000ee20000300800 */
[C---:B-1----:R-:W-:Y:S08]  /*26980*/  HMMA.1688.F32.TF32 R60, R4.reuse, R126, R184 ;  /* 0x0000007e043c723c */ /* 0x042ff000000810b8 */
[C---:B------:R-:W-:Y:S08]  /*26990*/  HMMA.1688.F32.TF32 R76, R4.reuse, R130, R188 ;  /* 0x00000082044c723c */ /* 0x040ff000000810bc */
[C---:B------:R-:W-:Y:S07]  /*269a0*/  HMMA.1688.F32.TF32 R64, R4.reuse, R134, R192 ;  /* 0x000000860440723c */ /* 0x040fee00000810c0 */
[----:B------:R-:W-:Y:S04]  /*269b0*/  STL.64 [R1+0x7e0], R60 ;  /* 0x0007e03c01007387 */ /* 0x000fe80000100a00 */
[----:B------:R1:W-:Y:S02]  /*269c0*/  STL.64 [R1+0x7e8], R62 ;  /* 0x0007e83e01007387 */ /* 0x0003e40000100a00 */
[----:B-1----:R-:W-:Y:S02]  /*269d0*/  HMMA.1688.F32.TF32 R60, R4, R138, R196 ;  /* 0x0000008a043c723c */ /* 0x002fe400000810c4 */
[----:B------:R-:W-:Y:S04]  /*269e0*/  STL.64 [R1+0x7d0], R76 ;  /* 0x0007d04c01007387 */ /* 0x000fe80000100a00 */
[----:B------:R-:W-:Y:S04]  /*269f0*/  STL.64 [R1+0x7d8], R78 ;  /* 0x0007d84e01007387 */ /* 0x000fe80000100a00 */
[----:B------:R-:W-:Y:S04]  /*26a00*/  STL.64 [R1+0x7c0], R64 ;  /* 0x0007c04001007387 */ /* 0x000fe80000100a00 */
[----:B------:R1:W-:Y:S04]  /*26a10*/  STL.64 [R1+0x7c8], R66 ;  /* 0x0007c84201007387 */ /* 0x0003e80000100a00 */
[----:B------:R-:W-:Y:S04]  /*26a20*/  LDS R4, [R2+0xa200] ;  /* 0x00a2000002047984 */ /* 0x000fe80000000800 */
[----:B------:R-:W-:Y:S04]  /*26a30*/  LDS R6, [R2+0xb200] ;  /* 0x00b2000002067984 */ /* 0x000fe80000000800 */
[----:B------:R-:W-:Y:S04]  /*26a40*/  STL.64 [R1+0x7b0], R60 ;  /* 0x0007b03c01007387 */ /* 0x000fe80000100a00 */
[----:B------:R1:W-:Y:S04]  /*26a50*/  STL.64 [R1+0x7b8], R62 ;  /* 0x0007b83e01007387 */ /* 0x0003e80000100a00 */
[----:B------:R-:W-:Y:S04]  /*26a60*/  LDS R5, [R3+0xa200] ;  /* 0x00a2000003057984 */ /* 0x000fe80000000800 */
[----:B------:R-:W1:Y:S01]  /*26a70*/  LDS R7, [R3+0xb200] ;  /* 0x00b2000003077984 */ /* 0x000e620000000800 */
[C---:B----4-:R-:W-:Y:S08]  /*26a80*/  HMMA.1688.F32.TF32 R240, R8.reuse, R18, R240 ;  /* 0x0000001208f0723c */ /* 0x050ff000000810f0 */
[C---:B-1----:R-:W-:Y:S08]  /*26a90*/  HMMA.1688.F32.TF32 R64, R8.reuse, R22, R144 ;  /* 0x000000160840723c */ /* 0x042ff00000081090 */
[C---:B------:R-:W-:Y:S07]  /*26aa0*/  HMMA.1688.F32.TF32 R60, R8.reuse, R26, R140 ;  /* 0x0000001a083c723c */ /* 0x040fee000008108c */
[----:B------:R-:W-:Y:S04]  /*26ab0*/  STL.64 [R1+0x1430], R242 ;  /* 0x001430f201007387 */ /* 0x000fe80000100a00 */
[----:B------:R-:W-:Y:S04]  /*26ac0*/  STL.64 [R1+0x1428], R240 ;  /* 0x001428f001007387 */ /* 0x000fe80000100a00 */
[----:B------:R-:W-:Y:S04]  /*26ad0*/  STL.64 [R1+0x1440], R66 ;  /* 0x0014404201007387 */ /* 0x000fe80000100a00 */
[----:B------:R-:W-:Y:S04]  /*26ae0*/  STL.64 [R1+0x1438], R64 ;  /* 0x0014384001007387 */ /* 0x000fe80000100a00 */
[----:B------:R-:W-:Y:S04]  /*26af0*/  STL.64 [R1+0x1450], R62 ;  /* 0x0014503e01007387 */ /* 0x000fe80000100a00 */
[----:B------:R1:W-:Y:S01]  /*26b00*/  STL.64 [R1+0x1448], R60 ;  /* 0x0014483c01007387 */ /* 0x0003e20000100a00 */
[C---:B--2---:R-:W-:Y:S08]  /*26b10*/  HMMA.1688.F32.TF32 R248, R8.reuse, R34, R88 ;  /* 0x0000002208f8723c */ /* 0x044ff00000081058 */
[C---:B-1----:R-:W-:Y:S08]  /*26b20*/  HMMA.1688.F32.TF32 R60, R8.reuse, R38, R72 ;  /* 0x00000026083c723c */ /* 0x042ff00000081048 */
[C---:B---3--:R-:W-:Y:S11]  /*26b30*/  HMMA.1688.F32.TF32 R12, R8.reuse, R42, R12 ;  /* 0x0000002a080c723c */ /* 0x048ff6000008100c */
        /* <DEDUP_REMOVED lines=8> */
[----:B------:R1:W-:Y:S01]  /*26bc0*/  STL.64 [R1+0xe8], R14 ;  /* 0x0000e80e01007387 */ /* 0x0003e20000100a00 */
[----:B------:R-:W-:-:S02]  /*26bd0*/  IMAD.MOV.U32 R52, RZ, RZ, R12 ;  /* 0x000000ffff347224 */ /* 0x000fc400078e000c */
[----:B------:R-:W-:Y:S01]  /*26be0*/  IMAD.MOV.U32 R53, RZ, RZ, R13 ;  /* 0x000000ffff357224 */ /* 0x000fe200078e000d */
[C---:B------:R-:W-:Y:S08]  /*26bf0*/  HMMA.1688.F32.TF32 R64, R8.reuse, R30, R104 ;  /* 0x0000001e0840723c */ /* 0x040ff00000081068 */
[C---:B-1----:R-:W-:Y:S01]  /*26c00*/  HMMA.1688.F32.TF32 R12, R8.reuse, R50, R84 ;  /* 0x00000032080c723c */ /* 0x042fe20000081054 */
[----:B------:R-:W-:Y:S04]  /*26c10*/  STL [R1+0x13d0], R53 ;  /* 0x0013d03501007387 */ /* 0x000fe80000100800 */
[----:B------:R-:W-:Y:S04]  /*26c20*/  STL [R1+0x13cc], R52 ;  /* 0x0013cc3401007387 */ /* 0x000fe80000100800 */
[----:B------:R-:W-:Y:S04]  /*26c30*/  STL.64 [R1+0x180], R60 ;  /* 0x0001803c01007387 */ /* 0x000fe80000100a00 */
[----:B------:R1:W-:Y:S02]  /*26c40*/  STL.64 [R1+0x188], R62 ;  /* 0x0001883e01007387 */ /* 0x0003e40000100a00 */
[----:B-1----:R-:W-:Y:S08]  /*26c50*/  HMMA.1688.F32.TF32 R60, R8, R54, R100 ;  /* 0x00000036083c723c */ /* 0x002ff00000081064 */
[----:B------:R-:W-:Y:S01]  /*26c60*/  STL [R1+0x2e0], R12 ;  /* 0x0002e00c01007387 */ /* 0x000fe20000100800 */
[----:B------:R-:W-:-:S02]  /*26c70*/  IMAD.MOV.U32 R53, RZ, RZ, R13 ;  /* 0x000000ffff357224 */ /* 0x000fc400078e000d */
[----:B------:R-:W-:Y:S01]  /*26c80*/  IMAD.MOV.U32 R52, RZ, RZ, R14 ;  /* 0x000000ffff347224 */ /* 0x000fe200078e000e */
[----:B------:R1:W-:Y:S01]  /*26c90*/  STL [R1+0x2ec], R15 ;  /* 0x0002ec0f01007387 */ /* 0x0003e20000100800 */
[----:B------:R-:W-:Y:S02]  /*26ca0*/  IMAD.MOV.U32 R36, RZ, RZ, R64 ;  /* 0x000000ffff247224 */ /* 0x000fe400078e0040 */
[----:B------:R-:W-:Y:S01]  /*26cb0*/  IMAD.MOV.U32 R37, RZ, RZ, R65 ;  /* 0x000000ffff257224 */ /* 0x000fe200078e0041 */
[----:B------:R-:W-:Y:S01]  /*26cc0*/  STL [R1+0x13e4], R53 ;  /* 0x0013e43501007387 */ /* 0x000fe20000100800 */
[----:B-1----:R-:W-:Y:S01]  /*26cd0*/  HMMA.1688.F32.TF32 R12, R8, R58, R116 ;  /* 0x0000003a080c723c */ /* 0x002fe20000081074 */
[----:B------:R-:W-:Y:S02]  /*26ce0*/  IMAD.MOV.U32 R40, RZ, RZ, R66 ;  /* 0x000000ffff287224 */ /* 0x000fe400078e0042 */
[----:B------:R-:W-:Y:S01]  /*26cf0*/  STL [R1+0x13e0], R52 ;  /* 0x0013e03401007387 */ /* 0x000fe20000100800 */
[----:B------:R-:W-:-:S03]  /*26d00*/  IMAD.MOV.U32 R41, RZ, RZ, R67 ;  /* 0x000000ffff297224 */ /* 0x000fc600078e0043 */
[----:B------:R-:W-:Y:S01]  /*26d10*/  STL.64 [R1+0x520], R60 ;  /* 0x0005203c01007387 */ /* 0x000fe20000100a00 */
[C---:B------:R-:W-:Y:S03]  /*26d20*/  HMMA.1688.F32.TF32 R64, R8.reuse, R122, R200 ;  /* 0x0000007a0840723c */ /* 0x040fe600000810c8 */
[----:B------:R1:W-:Y:S05]  /*26d30*/  STL.64 [R1+0x528], R62 ;  /* 0x0005283e01007387 */ /* 0x0003ea0000100a00 */
[----:B-1----:R-:W-:Y:S08]  /*26d40*/  HMMA.1688.F32.TF32 R60, R8, R126, R204 ;  /* 0x0000007e083c723c */ /* 0x002ff000000810cc */
[----:B------:R-:W-:Y:S01]  /*26d50*/  IMAD.MOV.U32 R120, RZ, RZ, R12 ;  /* 0x000000ffff787224 */ /* 0x000fe200078e000c */
[----:B------:R1:W-:Y:S01]  /*26d60*/  STL.64 [R1+0x588], R14 ;  /* 0x0005880e01007387 */ /* 0x0003e20000100a00 */
[----:B------:R-:W-:-:S05]  /*26d70*/  IMAD.MOV.U32 R121, RZ, RZ, R13 ;  /* 0x000000ffff797224 */ /* 0x000fca00078e000d */
[----:B------:R-:W-:Y:S01]  /*26d80*/  STL [R1+0x13c4], R121 ;  /* 0x0013c47901007387 */ /* 0x000fe20000100800 */
[C---:B-1----:R-:W-:Y:S03]  /*26d90*/  HMMA.1688.F32.TF32 R12, R8.reuse, R130, R208 ;  /* 0x00000082080c723c */ /* 0x042fe600000810d0 */
[----:B------:R-:W-:Y:S04]  /*26da0*/  STL [R1+0x13c0], R120 ;  /* 0x0013c07801007387 */ /* 0x000fe80000100800 */
[----:B------:R-:W-:Y:S04]  /*26db0*/  STL.64 [R1+0x740], R64 ;  /* 0x0007404001007387 */ /* 0x000fe80000100a00 */
[----:B------:R-:W-:Y:S04]  /*26dc0*/  STL.64 [R1+0x748], R66 ;  /* 0x0007484201007387 */ /* 0x000fe80000100a00 */
[----:B------:R-:W-:Y:S04]  /*26dd0*/  STL.64 [R1+0x730], R60 ;  /* 0x0007303c01007387 */ /* 0x000fe80000100a00 */
[----:B------:R1:W-:Y:S02]  /*26de0*/  STL.64 [R1+0x738], R62 ;  /* 0x0007383e01007387 */ /* 0x0003e40000100a00 */
[----:B-1----:R-:W-:Y:S03]  /*26df0*/  HMMA.1688.F32.TF32 R60, R8, R134, R212 ;  /* 0x00000086083c723c */ /* 0x002fe600000810d4 */
[----:B------:R-:W-:Y:S01]  /*26e00*/  IMAD.MOV.U32 R132, RZ, RZ, R15 ;  /* 0x000000ffff847224 */ /* 0x000fe200078e000f */
[----:B------:R-:W-:Y:S01]  /*26e10*/  MOV R133, R14 ;  /* 0x0000000e00857202 */ /* 0x000fe20000000f00 */
[----:B------:R-:W-:-:S02]  /*26e20*/  IMAD.MOV.U32 R136, RZ, RZ, R13 ;  /* 0x000000ffff887224 */ /* 0x000fc400078e000d */
[----:B------:R-:W-:Y:S01]  /*26e30*/  IMAD.MOV.U32 R137, RZ, RZ, R12 ;  /* 0x000000ffff897224 */ /* 0x000fe200078e000c */
[----:B------:R-:W-:Y:S04]  /*26e40*/  STL [R1+0x1380], R132 ;  /* 0x0013808401007387 */ /* 0x000fe80000100800 */
[----:B------:R1:W-:Y:S04]  /*26e50*/  STL [R1+0x137c], R133 ;  /* 0x00137c8501007387 */ /* 0x0003e80000100800 */
[----:B------:R2:W-:Y:S04]  /*26e60*/  STL [R1+0x1378], R136 ;  /* 0x0013788801007387 */ /* 0x0005e80000100800 */
        /* <DEDUP_REMOVED lines=47> */
[----:B------:R-:W-:Y:S11]  /*27160*/  HMMA.1688.F32.TF32 R12, R8, R138, R216 ;  /* 0x0000008a080c723c */ /* 0x000ff600000810d8 */
[----:B------:R-:W-:Y:S11]  /*27170*/  @!UPT UIADD3 URZ, URZ, URZ, URZ ;  /* 0x0000003f3f3ff290 */ /* 0x000ff6000fffe03f */
[----:B------:R-:W-:Y:S02]  /*27180*/  @!UPT UIADD3 URZ, URZ, URZ, URZ ;  /* 0x0000003f3f3ff290 */ /* 0x000fe4000fffe03f */
[----:B-1----:R-:W-:Y:S02]  /*27190*/  IMAD.MOV.U32 R133, RZ, RZ, R13 ;  /* 0x000000ffff857224 */ /* 0x002fe400078e000d */
[----:B------:R-:W-:Y:S01]  /*271a0*/  IMAD.MOV.U32 R132, RZ, RZ, R12 ;  /* 0x000000ffff847224 */ /* 0x000fe200078e000c */
[----:B------:R-:W-:Y:S01]  /*271b0*/  LDS R13, [R3+0xa280] ;  /* 0x00a28000030d7984 */ /* 0x000fe20000000800 */
[----:B--2---:R-:W-:Y:S02]  /*271c0*/  IMAD.MOV.U32 R136, RZ, RZ, R14 ;  /* 0x000000ffff887224 */ /* 0x004fe400078e000e */
[----:B---3--:R-:W-:Y:S01]  /*271d0*/  IMAD.MOV.U32 R137, RZ, RZ, R15 ;  /* 0x000000ffff897224 */ /* 0x008fe200078e000f */
[----:B------:R-:W-:Y:S04]  /*271e0*/  STL [R1+0x1390], R133 ;  /* 0x0013908501007387 */ /* 0x000fe80000100800 */
[----:B------:R-:W-:Y:S04]  /*271f0*/  STL [R1+0x138c], R132 ;  /* 0x00138c8401007387 */ /* 0x000fe80000100800 */
[----:B------:R-:W-:Y:S04]  /*27200*/  STL [R1+0x1388], R136 ;  /* 0x0013888801007387 */ /* 0x000fe80000100800 */
[----:B------:R-:W-:Y:S04]  /*27210*/  STL [R1+0x1384], R137 ;  /* 0x0013848901007387 */ /* 0x000fe80000100800 */
[----:B------:R-:W-:Y:S04]  /*27220*/  LDS R12, [R2+0xa280] ;  /* 0x00a28000020c7984 */ /* 0x000fe80000000800 */
[----:B------:R-:W-:Y:S04]  /*27230*/  LDS R14, [R2+0xb280] ;  /* 0x00b28000020e7984 */ /* 0x000fe80000000800 */
[----:B------:R-:W2:Y:S01]  /*27240*/  LDS R15, [R3+0xb280] ;  /* 0x00b28000030f7984 */ /* 0x000ea20000000800 */
[C---:B----4-:R-:W-:Y:S11]  /*27250*/  HMMA.1688.F32.TF32 R8, R4.reuse, R50, R148 ;  /* 0x000000320408723c */ /* 0x050ff60000081094 */
[----:B------:R-:W-:Y:S11]  /*27260*/  @!UPT UIADD3 URZ, URZ, URZ, URZ ;  /* 0x0000003f3f3ff290 */ /* 0x000ff6000fffe03f */
[----:B------:R-:W-:Y:S02]  /*27270*/  @!UPT UIADD3 URZ, URZ, URZ, URZ ;  /* 0x0000003f3f3ff290 */ /* 0x000fe4000fffe03f */
[----:B------:R-:W-:Y:S01]  /*27280*/  IMAD.MOV.U32 R52, RZ, RZ, R8 ;  /* 0x000000ffff347224 */ /* 0x000fe200078e0008 */
[C---:B------:R-:W-:Y:S08]  /*27290*/  HMMA.1688.F32.TF32 R104, R4.reuse, R18, R104 ;  /* 0x000000120468723c */ /* 0x040ff00000081068 */
[C---:B------:R-:W-:Y:S11]  /*272a0*/  HMMA.1688.F32.TF32 R112, R4.reuse, R22, R108 ;  /* 0x000000160470723c */ /* 0x040ff6000008106c */
[----:B------:R-:W-:Y:S04]  /*272b0*/  @!UPT UIADD3 URZ, URZ, URZ, URZ ;  /* 0x0000003f3f3ff290 */ /* 0x000fe8000fffe03f */
[----:B------:R-:W-:Y:S04]  /*272c0*/  STL.64 [R1+0x1480], R106 ;  /* 0x0014806a01007387 */ /* 0x000fe80000100a00 */
[----:B------:R-:W-:Y:S01]  /*272d0*/  STL.64 [R1+0x1478], R104 ;  /* 0x0014786801007387 */ /* 0x000fe20000100a00 */
[C---:B------:R-:W-:Y:S08]  /*272e0*/  HMMA.1688.F32.TF32 R68, R4.reuse, R42, R156 ;  /* 0x0000002a0444723c */ /* 0x040ff0000008109c */
[----:B------:R-:W-:Y:S01]  /*272f0*/  HMMA.1688.F32.TF32 R60, R4, R46, R152 ;  /* 0x0000002e043c723c */ /* 0x000fe20000081098 */
[----:B------:R-:W-:Y:S04]  /*27300*/  STL.64 [R1+0x1490], R114 ;  /* 0x0014907201007387 */ /* 0x000fe80000100a00 */
[----:B------:R-:W-:Y:S10]  /*27310*/  STL.64 [R1+0x1488], R112 ;  /* 0x0014887001007387 */ /* 0x000ff40000100a00 */
[----:B------:R-:W-:Y:S04]  /*27320*/  STL [R1+0x13e8], R68 ;  /* 0x0013e84401007387 */ /* 0x000fe80000100800 */
[----:B------:R2:W-:Y:S04]  /*27330*/  STL [R1+0x13dc], R69 ;  /* 0x0013dc4501007387 */ /* 0x0005e80000100800 */
[----:B------:R3:W-:Y:S04]  /*27340*/  STL [R1+0x13d8], R70 ;  /* 0x0013d84601007387 */ /* 0x0007e80000100800 */
[----:B------:R4:W-:Y:S04]  /*27350*/  STL [R1+0x13d4], R71 ;  /* 0x0013d44701007387 */ /* 0x0009e80000100800 */
[----:B------:R-:W-:Y:S01]  /*27360*/  STL.64 [R1+0xb0], R60 ;  /* 0x0000b03c01007387 */ /* 0x000fe20000100a00 */
[----:B--2---:R-:W-:-:S03]  /*27370*/  IMAD.MOV.U32 R69, RZ, RZ, R9 ;  /* 0x000000ffff457224 */ /* 0x004fc600078e0009 */
[----:B------:R2:W-:Y:S01]  /*27380*/  STL.64 [R1+0xb8], R62 ;  /* 0x0000b83e01007387 */ /* 0x0005e20000100a00 */
[----:B---3--:R-:W-:Y:S02]  /*27390*/  IMAD.MOV.U32 R70, RZ, RZ, R10 ;  /* 0x000000ffff467224 */ /* 0x008fe400078e000a */
[----:B----4-:R-:W-:Y:S02]  /*273a0*/  IMAD.MOV.U32 R71, RZ, RZ, R11 ;  /* 0x000000ffff477224 */ /* 0x010fe400078e000b */
[C---:B------:R-:W-:Y:S08]  /*273b0*/  HMMA.1688.F32.TF32 R8, R4.reuse, R58, R140 ;  /* 0x0000003a0408723c */ /* 0x040ff0000008108c */
[C---:B--2---:R-:W-:Y:S01]  /*273c0*/  HMMA.1688.F32.TF32 R60, R4.reuse, R54, R144 ;  /* 0x00000036043c723c */ /* 0x044fe20000081090 */
[----:B------:R-:W-:Y:S04]  /*273d0*/  STL [R1+0x13f0], R70 ;  /* 0x0013f04601007387 */ /* 0x000fe80000100800 */
[----:B------:R-:W-:Y:S04]  /*273e0*/  STL [R1+0x13ec], R71 ;  /* 0x0013ec4701007387 */ /* 0x000fe80000100800 */
[----:B------:R-:W2:Y:S11]  /*273f0*/  LDL.LU R140, [R1+0x240] ;  /* 0x00024000018c7983 */ /* 0x000eb60000300800 */
[----:B------:R-:W-:Y:S03]  /*27400*/  @!UPT UIADD3 URZ, URZ, URZ, URZ ;  /* 0x0000003f3f3ff290 */ /* 0x000fe6000fffe03f */
[----:B------:R-:W-:Y:S04]  /*27410*/  STL.64 [R1+0x160], R60 ;  /* 0x0001603c01007387 */ /* 0x000fe80000100a00 */
[----:B------:R-:W-:Y:S04]  /*27420*/  STL.64 [R1+0x168], R62 ;  /* 0x0001683e01007387 */ /* 0x000fe80000100a00 */
[----:B------:R-:W-:Y:S04]  /*27430*/  STL.64 [R1+0x2d0], R8 ;  /* 0x0002d00801007387 */ /* 0x000fe80000100a00 */
        /* <DEDUP_REMOVED lines=26> */
[----:B------:R-:W4:Y:S04]  /*275e0*/  LDL.LU R92, [R1+0x5c0] ;  /* 0x0005c000015c7983 */ /* 0x000f280000300800 */
[----:B------:R-:W4:Y:S04]  /*275f0*/  LDL.LU R93, [R1+0x5c4] ;  /* 0x0005c400015d7983 */ /* 0x000f280000300800 */
[----:B------:R-:W4:Y:S04]  /*27600*/  LDL.LU R94, [R1+0x5c8] ;  /* 0x0005c800015e7983 */ /* 0x000f280000300800 */
[----:B------:R-:W4:Y:S01]  /*27610*/  LDL.LU R95, [R1+0x5cc] ;  /* 0x0005cc00015f7983 */ /* 0x000f220000300800 */
[----:B---3--:R-:W-:Y:S03]  /*27620*/  HMMA.1688.F32.TF32 R8, R4, R122, R220 ;  /* 0x0000007a0408723c */ /* 0x008fe600000810dc */
[----:B------:R-:W3:Y:S04]  /*27630*/  LDL.LU R152, [R1+0x380] ;  /* 0x0003800001987983 */ /* 0x000ee80000300800 */
[----:B------:R-:W3:Y:S04]  /*27640*/  LDL.LU R153, [R1+0x384] ;  /* 0x0003840001997983 */ /* 0x000ee80000300800 */
[----:B------:R-:W3:Y:S04]  /*27650*/  LDL.LU R154, [R1+0x388] ;  /* 0x00038800019a7983 */ /* 0x000ee80000300800 */
[----:B------:R-:W3:Y:S08]  /*27660*/  LDL.LU R155, [R1+0x38c] ;  /* 0x00038c00019b7983 */ /* 0x000ef00000300800 */
[----:B------:R1:W-:Y:S01]  /*27670*/  STL.64 [R1+0x6b8], R10 ;  /* 0x0006b80a01007387 */ /* 0x0003e20000100a00 */
[----:B------:R-:W-:-:S02]  /*27680*/  IMAD.MOV.U32 R136, RZ, RZ, R8 ;  /* 0x000000ffff887224 */ /* 0x000fc400078e0008 */
[----:B------:R-:W-:Y:S02]  /*27690*/  IMAD.MOV.U32 R137, RZ, RZ, R9 ;  /* 0x000000ffff897224 */ /* 0x000fe400078e0009 */
[C---:B-1----:R-:W-:Y:S08]  /*276a0*/  HMMA.1688.F32.TF32 R8, R4.reuse, R126, R224 ;  /* 0x0000007e0408723c */ /* 0x042ff000000810e0 */
[C---:B------:R-:W-:Y:S08]  /*276b0*/  HMMA.1688.F32.TF32 R60, R4.reuse, R134, R232 ;  /* 0x00000086043c723c */ /* 0x040ff000000810e8 */
[----:B------:R-:W-:Y:S08]  /*276c0*/  HMMA.1688.F32.TF32 R72, R4, R30, R72 ;  /* 0x0000001e0448723c */ /* 0x000ff00000081048 */
[----:B------:R-:W-:-:S02]  /*276d0*/  IMAD.MOV.U32 R129, RZ, RZ, R8 ;  /* 0x000000ffff817224 */ /* 0x000fc400078e0008 */
[----:B------:R-:W-:Y:S02]  /*276e0*/  IMAD.MOV.U32 R128, RZ, RZ, R9 ;  /* 0x000000ffff807224 */ /* 0x000fe400078e0009 */
[----:B------:R-:W-:Y:S02]  /*276f0*/  IMAD.MOV.U32 R125, RZ, RZ, R10 ;  /* 0x000000ffff7d7224 */ /* 0x000fe400078e000a */
[----:B------:R-:W-:Y:S02]  /*27700*/  IMAD.MOV.U32 R124, RZ, RZ, R11 ;  /* 0x000000ffff7c7224 */ /* 0x000fe400078e000b */
[C---:B------:R-:W-:Y:S08]  /*27710*/  HMMA.1688.F32.TF32 R8, R4.reuse, R130, R228 ;  /* 0x000000820408723c */ /* 0x040ff000000810e4 */
[C---:B------:R-:W-:Y:S08]  /*27720*/  HMMA.1688.F32.TF32 R88, R4.reuse, R38, R88 ;  /* 0x000000260458723c */ /* 0x040ff00000081058 */
[----:B------:R-:W-:Y:S01]  /*27730*/  HMMA.1688.F32.TF32 R4, R4, R138, R236 ;  /* 0x0000008a0404723c */ /* 0x000fe200000810ec */
[----:B------:R-:W-:Y:S04]  /*27740*/  STL [R1+0x1398], R137 ;  /* 0x0013988901007387 */ /* 0x000fe80000100800 */
[----:B------:R-:W-:Y:S04]  /*27750*/  STL [R1+0x1394], R136 ;  /* 0x0013948801007387 */ /* 0x000fe80000100800 */
[----:B------:R-:W-:Y:S04]  /*27760*/  STL [R1+0x13a8], R124 ;  /* 0x0013a87c01007387 */ /* 0x000fe80000100800 */
[----:B------:R-:W-:Y:S04]  /*27770*/  STL [R1+0x13a4], R125 ;  /* 0x0013a47d01007387 */ /* 0x000fe80000100800 */
[----:B------:R-:W-:Y:S04]  /*27780*/  STL [R1+0x13a0], R128 ;  /* 0x0013a08001007387 */ /* 0x000fe80000100800 */
[----:B------:R-:W-:Y:S04]  /*27790*/  STL [R1+0x139c], R129 ;  /* 0x00139c8101007387 */ /* 0x000fe80000100800 */
[----:B------:R-:W-:Y:S04]  /*277a0*/  STL.64 [R1+0x690], R8 ;  /* 0x0006900801007387 */ /* 0x000fe80000100a00 */
[----:B------:R-:W-:Y:S04]  /*277b0*/  STL.64 [R1+0x698], R10 ;  /* 0x0006980a01007387 */ /* 0x000fe80000100a00 */
[----:B------:R1:W-:Y:S04]  /*277c0*/  STL.64 [R1+0x680], R60 ;  /* 0x0006803c01007387 */ /* 0x0003e80000100a00 */
[----:B------:R1:W-:Y:S04]  /*277d0*/  STL.64 [R1+0x688], R62 ;  /* 0x0006883e01007387 */ /* 0x0003e80000100a00 */
[----:B------:R-:W-:Y:S04]  /*277e0*/  STL.64 [R1+0x660], R4 ;  /* 0x0006600401007387 */ /* 0x000fe80000100a00 */
[----:B------:R-:W-:Y:S01]  /*277f0*/  STL.64 [R1+0x668], R6 ;  /* 0x0006680601007387 */ /* 0x000fe20000100a00 */
[----:B------:R-:W-:-:S02]  /*27800*/  IMAD.MOV.U32 R190, RZ, RZ, R57 ;  /* 0x000000ffffbe7224 */ /* 0x000fc400078e0039 */
[----:B------:R-:W-:Y:S01]  /*27810*/  IMAD.MOV.U32 R191, RZ, RZ, R56 ;  /* 0x000000ffffbf7224 */ /* 0x000fe200078e0038 */
[----:B------:R-:W-:Y:S04]  /*27820*/  LDS R8, [R2+0xa300] ;  /* 0x00a3000002087984 */ /* 0x000fe80000000800 */
[----:B------:R-:W-:Y:S04]  /*27830*/  LDS R10, [R2+0xb300] ;  /* 0x00b30000020a7984 */ /* 0x000fe80000000800 */
[----:B------:R-:W-:Y:S04]  /*27840*/  LDS R9, [R3+0xa300] ;  /* 0x00a3000003097984 */ /* 0x000fe80000000800 */
[----:B------:R-:W1:Y:S04]  /*27850*/  LDS R11, [R3+0xb300] ;  /* 0x00b30000030b7984 */ /* 0x000e680000000800 */
[----:B------:R-:W-:Y:S04]  /*27860*/  LDS R4, [R2+0xa380] ;  /* 0x00a3800002047984 */ /* 0x000fe80000000800 */
[----:B------:R-:W-:Y:S04]  /*27870*/  LDS R6, [R2+0xb380] ;  /* 0x00b3800002067984 */ /* 0x000fe80000000800 */
[----:B------:R-:W-:Y:S04]  /*27880*/  LDS R5, [R3+0xa380] ;  /* 0x00a3800003057984 */ /* 0x000fe80000000800 */
[----:B------:R-:W1:Y:S01]  /*27890*/  LDS R7, [R3+0xb380] ;  /* 0x00b3800003077984 */ /* 0x000e620000000800 */
[C---:B--2---:R-:W-:Y:S08]  /*278a0*/  HMMA.1688.F32.TF32 R96, R12.reuse, R42, R156 ;  /* 0x0000002a0c60723c */ /* 0x044ff0000008109c */
[C---:B------:R-:W-:Y:S08]  /*278b0*/  HMMA.1688.F32.TF32 R184, R12.reuse, R26, R76 ;  /* 0x0000001a0cb8723c */ /* 0x040ff0000008104c */
[C---:B------:R-:W-:Y:S01]  /*278c0*/  HMMA.1688.F32.TF32 R76, R12.reuse, R46, R140 ;  /* 0x0000002e0c4c723c */ /* 0x040fe2000008108c */
[----:B------:R-:W2:Y:S04]  /*278d0*/  LDL.LU R140, [R1+0x350] ;  /* 0x00035000018c7983 */ /* 0x000ea80000300800 */
[----:B------:R-:W2:Y:S03]  /*278e0*/  LDL.LU R141, [R1+0x354] ;  /* 0x00035400018d7983 */ /* 0x000ea60000300800 */
[C---:B----4-:R-:W-:Y:S01]  /*278f0*/  HMMA.1688.F32.TF32 R176, R12.reuse, R22, R92 ;  /* 0x000000160cb0723c */ /* 0x050fe2000008105c */
        /* <DEDUP_REMOVED lines=34> */
[----:B-1----:R-:W2:Y:S04]  /*27b20*/  LDL.LU R60, [R1+0x1a0] ;  /* 0x0001a000013c7983 */ /* 0x002ea80000300800 */
        /* <DEDUP_REMOVED lines=32> */
[C---:B---3--:R-:W-:Y:S08]  /*27d30*/  HMMA.1688.F32.TF32 R152, R12.reuse, R38, R152 ;  /* 0x000000260c98723c */ /* 0x048ff00000081098 */
[C---:B--2---:R-:W-:Y:S11]  /*27d40*/  HMMA.1688.F32.TF32 R60, R12.reuse, R54, R60 ;  /* 0x000000360c3c723c */ /* 0x044ff6000008103c */
[----:B------:R-:W-:Y:S11]  /*27d50*/  @!UPT UIADD3 URZ, URZ, URZ, URZ ;  /* 0x0000003f3f3ff290 */ /* 0x000ff6000fffe03f */
[----:B------:R-:W-:Y:S02]  /*27d60*/  @!UPT UIADD3 URZ, URZ, URZ, URZ ;  /* 0x0000003f3f3ff290 */ /* 0x000fe4000fffe03f */
[----:B------:R-:W-:Y:S02]  /*27d70*/  IMAD.MOV.U32 R124, RZ, RZ, R60 ;  /* 0x000000ffff7c7224 */ /* 0x000fe400078e003c */
[----:B------:R-:W-:Y:S02]  /*27d80*/  IMAD.MOV.U32 R125, RZ, RZ, R61 ;  /* 0x000000ffff7d7224 */ /* 0x000fe400078e003d */
[----:B------:R-:W-:Y:S02]  /*27d90*/  IMAD.MOV.U32 R128, RZ, RZ, R62 ;  /* 0x000000ffff807224 */ /* 0x000fe400078e003e */
[----:B------:R-:W-:Y:S02]  /*27da0*/  IMAD.MOV.U32 R129, RZ, RZ, R63 ;  /* 0x000000ffff817224 */ /* 0x000fe400078e003f */
[C---:B----4-:R-:W-:Y:S08]  /*27db0*/  HMMA.1688.F32.TF32 R60, R12.reuse, R58, R64 ;  /* 0x0000003a0c3c723c */ /* 0x050ff00000081040 */
[C---:B------:R-:W-:Y:S11]  /*27dc0*/  HMMA.1688.F32.TF32 R100, R12.reuse, R50, R248 ;  /* 0x000000320c64723c */ /* 0x040ff600000810f8 */
[----:B------:R-:W-:Y:S05]  /*27dd0*/  @!UPT UIADD3 URZ, URZ, URZ, URZ ;  /* 0x0000003f3f3ff290 */ /* 0x000fea000fffe03f */
[----:B------:R-:W-:Y:S02]  /*27de0*/  IMAD.MOV.U32 R137, RZ, RZ, R60 ;  /* 0x000000ffff897224 */ /* 0x000fe400078e003c */
[----:B------:R-:W-:Y:S02]  /*27df0*/  IMAD.MOV.U32 R136, RZ, RZ, R61 ;  /* 0x000000ffff887224 */ /* 0x000fe400078e003d */
[----:B------:R-:W-:Y:S02]  /*27e00*/  IMAD.MOV.U32 R133, RZ, RZ, R62 ;  /* 0x000000ffff857224 */ /* 0x000fe400078e003e */
[----:B------:R-:W-:Y:S02]  /*27e10*/  IMAD.MOV.U32 R132, RZ, RZ, R63 ;  /* 0x000000ffff847224 */ /* 0x000fe400078e003f */
[----:B------:R-:W-:Y:S01]  /*27e20*/  HMMA.1688.F32.TF32 R60, R12, R122, R240 ;  /* 0x0000007a0c3c723c */ /* 0x000fe200000810f0 */
[----:B------:R1:W-:Y:S01]  /*27e30*/  STL.64 [R1+0x80], R100 ;  /* 0x0000806401007387 */ /* 0x0003e20000100a00 */
[----:B------:R-:W-:-:S03]  /*27e40*/  MOV R57, R102 ;  /* 0x0000006600397202 */ /* 0x000fc60000000f00 */
[----:B------:R-:W-:Y:S01]  /*27e50*/  STL [R1+0x13b8], R129 ;  /* 0x0013b88101007387 */ /* 0x000fe20000100800 */
[----:B------:R-:W-:-:S03]  /*27e60*/  IMAD.MOV.U32 R56, RZ, RZ, R103 ;  /* 0x000000ffff387224 */ /* 0x000fc600078e0067 */
[----:B------:R-:W-:Y:S04]  /*27e70*/  STL [R1+0x13b4], R128 ;  /* 0x0013b48001007387 */ /* 0x000fe80000100800 */
[----:B------:R-:W-:Y:S01]  /*27e80*/  STL [R1+0x13b0], R125 ;  /* 0x0013b07d01007387 */ /* 0x000fe20000100800 */
[C---:B-1----:R-:W-:Y:S03]  /*27e90*/  HMMA.1688.F32.TF32 R100, R12.reuse, R126, R196 ;  /* 0x0000007e0c64723c */ /* 0x042fe600000810c4 */
[----:B------:R-:W-:Y:S04]  /*27ea0*/  STL [R1+0x13ac], R124 ;  /* 0x0013ac7c01007387 */ /* 0x000fe80000100800 */
[----:B------:R-:W-:Y:S01]  /*27eb0*/  STL [R1+0x13c8], R136 ;  /* 0x0013c88801007387 */ /* 0x000fe20000100800 */
[C---:B------:R-:W-:Y:S03]  /*27ec0*/  HMMA.1688.F32.TF32 R64, R12.reuse, R130, R192 ;  /* 0x000000820c40723c */ /* 0x040fe600000810c0 */
[----:B------:R-:W-:Y:S04]  /*27ed0*/  STL [R1+0x13bc], R137 ;  /* 0x0013bc8901007387 */ /* 0x000fe80000100800 */
[----:B------:R-:W-:Y:S04]  /*27ee0*/  STL.64 [R1+0x5f0], R60 ;  /* 0x0005f03c01007387 */ /* 0x000fe80000100a00 */
[----:B------:R1:W-:Y:S02]  /*27ef0*/  STL.64 [R1+0x5f8], R62 ;  /* 0x0005f83e01007387 */ /* 0x0003e40000100a00 */
[C---:B-1----:R-:W-:Y:S08]  /*27f00*/  HMMA.1688.F32.TF32 R60, R12.reuse, R134, R188 ;  /* 0x000000860c3c723c */ /* 0x042ff000000810bc */
[----:B------:R-:W-:Y:S01]  /*27f10*/  HMMA.1688.F32.TF32 R12, R12, R138, R180 ;  /* 0x0000008a0c0c723c */ /* 0x000fe200000810b4 */
[----:B------:R-:W-:Y:S04]  /*27f20*/  STL.64 [R1+0x5e0], R100 ;  /* 0x0005e06401007387 */ /* 0x000fe80000100a00 */
[----:B------:R-:W-:Y:S04]  /*27f30*/  STL.64 [R1+0x5e8], R102 ;  /* 0x0005e86601007387 */ /* 0x000fe80000100a00 */
[----:B------:R1:W-:Y:S04]  /*27f40*/  STL.64 [R1+0x5d0], R64 ;  /* 0x0005d04001007387 */ /* 0x0003e80000100a00 */
[----:B------:R2:W-:Y:S04]  /*27f50*/  STL.64 [R1+0x5d8], R66 ;  /* 0x0005d84201007387 */ /* 0x0005e80000100a00 */
[----:B------:R3:W-:Y:S04]  /*27f60*/  STL.64 [R1+0x5c0], R60 ;  /* 0x0005c03c01007387 */ /* 0x0007e80000100a00 */
[----:B------:R2:W-:Y:S04]  /*27f70*/  STL.64 [R1+0x5c8], R62 ;  /* 0x0005c83e01007387 */ /* 0x0005e80000100a00 */
[----:B------:R-:W-:Y:S04]  /*27f80*/  STL.64 [R1+0x5a0], R12 ;  /* 0x0005a00c01007387 */ /* 0x000fe80000100a00 */
[----:B------:R1:W-:Y:S04]  /*27f90*/  STL.64 [R1+0x5a8], R14 ;  /* 0x0005a80e01007387 */ /* 0x0003e80000100a00 */
[----:B------:R-:W4:Y:S04]  /*27fa0*/  LDL.LU R240, [R1+0x300] ;  /* 0x0003000001f07983 */ /* 0x000f280000300800 */
[----:B------:R-:W4:Y:S04]  /*27fb0*/  LDL.LU R241, [R1+0x304] ;  /* 0x0003040001f17983 */ /* 0x000f280000300800 */
[----:B------:R-:W4:Y:S04]  /*27fc0*/  LDL.LU R242, [R1+0x308] ;  /* 0x0003080001f27983 */ /* 0x000f280000300800 */
[----:B------:R-:W4:Y:S04]  /*27fd0*/  LDL.LU R243, [R1+0x30c] ;  /* 0x00030c0001f37983 */ /* 0x000f280000300800 */
[----:B-1----:R-:W4:Y:S04]  /*27fe0*/  LDL.LU R64, [R1+0x310] ;  /* 0x0003100001407983 */ /* 0x002f280000300800 */
[----:B------:R-:W4:Y:S04]  /*27ff0*/  LDL.LU R65, [R1+0x314] ;  /* 0x0003140001417983 */ /* 0x000f280000300800 */
[----:B--2---:R-:W4:Y:S04]  /*28000*/  LDL.LU R66, [R1+0x318] ;  /* 0x0003180001427983 */ /* 0x004f280000300800 */
[----:B------:R-:W4:Y:S01]  /*28010*/  LDL.LU R67, [R1+0x31c] ;  /* 0x00031c0001437983 */ /* 0x000f220000300800 */
[C---:B------:R-:W-:Y:S03]  /*28020*/  HMMA.1688.F32.TF32 R188, R8.reuse, R22, R244 ;  /* 0x0000001608bc723c */ /* 0x040fe600000810f4 */
[----:B---3--:R-:W2:Y:S04]  /*28030*/  LDL.LU R60, [R1+0x320] ;  /* 0x00032000013c7983 */ /* 0x008ea80000300800 */
[----:B------:R-:W2:Y:S04]  /*28040*/  LDL.LU R61, [R1+0x324] ;  /* 0x00032400013d7983 */ /* 0x000ea80000300800 */
[----:B------:R-:W2:Y:S04]  /*28050*/  LDL.LU R62, [R1+0x328] ;  /* 0x00032800013e7983 */ /* 0x000ea80000300800 */
[----:B------:R-:W2:Y:S01]  /*28060*/  LDL.LU R63, [R1+0x32c] ;  /* 0x00032c00013f7983 */ /* 0x000ea20000300800 */
[C---:B------:R-:W-:Y:S03]  /*28070*/  HMMA.1688.F32.TF32 R100, R8.reuse, R42, R108 ;  /* 0x0000002a0864723c */ /* 0x040fe6000008106c */
[----:B------:R-:W3:Y:S04]  /*28080*/  LDL.LU R244, [R1+0x3a0] ;  /* 0x0003a00001f47983 */ /* 0x000ee80000300800 */
[----:B------:R-:W3:Y:S04]  /*28090*/  LDL.LU R245, [R1+0x3a4] ;  /* 0x0003a40001f57983 */ /* 0x000ee80000300800 */
[----:B------:R-:W3:Y:S01]  /*280a0*/  LDL.LU R246, [R1+0x3a8] ;  /* 0x0003a80001f67983 */ /* 0x000ee20000300800 */
[C---:B------:R-:W-:Y:S03]  /*280b0*/  HMMA.1688.F32.TF32 R196, R8.reuse, R18, R80 ;  /* 0x0000001208c4723c */ /* 0x040fe60000081050 */
[----:B------:R-:W3:Y:S04]  /*280c0*/  LDL.LU R247, [R1+0x3ac] ;  /* 0x0003ac0001f77983 */ /* 0x000ee80000300800 */
        /* <DEDUP_REMOVED lines=34> */
[----:B------:R-:W-:-:S03]  /*282f0*/  IMAD.MOV.U32 R70, RZ, RZ, R12 ;  /* 0x000000ffff467224 */ /* 0x000fc600078e000c */
[----:B------:R-:W2:Y:S01]  /*28300*/  LDL.LU R236, [R1+0x1c0] ;  /* 0x0001c00001ec7983 */ /* 0x000ea20000300800 */
[----:B------:R-:W-:-:S03]  /*28310*/  IMAD.MOV.U32 R71, RZ, RZ, R13 ;  /* 0x000000ffff477224 */ /* 0x000fc600078e000d */
        /* <DEDUP_REMOVED lines=46> */
[C---:B--2---:R-:W-:Y:S08]  /*28600*/  HMMA.1688.F32.TF32 R112, R8.reuse, R54, R112 ;  /* 0x000000360870723c */ /* 0x044ff00000081070 */
[C---:B---3--:R-:W-:Y:S08]  /*28610*/  HMMA.1688.F32.TF32 R104, R8.reuse, R58, R104 ;  /* 0x0000003a0868723c */ /* 0x048ff00000081068 */
[C---:B----4-:R-:W-:Y:S08]  /*28620*/  HMMA.1688.F32.TF32 R160, R8.reuse, R126, R160 ;  /* 0x0000007e08a0723c */ /* 0x050ff000000810a0 */
[----:B------:R-:W-:Y:S01]  /*28630*/  HMMA.1688.F32.TF32 R248, R8, R122, R248 ;  /* 0x0000007a08f8723c */ /* 0x000fe200000810f8 */
[----:B------:R-:W-:-:S02]  /*28640*/  IMAD.MOV.U32 R125, RZ, RZ, R114 ;  /* 0x000000ffff7d7224 */ /* 0x000fc400078e0072 */
[----:B------:R-:W-:Y:S02]  /*28650*/  IMAD.MOV.U32 R124, RZ, RZ, R115 ;  /* 0x000000ffff7c7224 */ /* 0x000fe400078e0073 */
[----:B------:R-:W-:Y:S01]  /*28660*/  IMAD.MOV.U32 R129, RZ, RZ, R112 ;  /* 0x000000ffff817224 */ /* 0x000fe200078e0070 */
[----:B------:R-:W2:Y:S01]  /*28670*/  LDL.LU.64 R114, [R1+0x1490] ;  /* 0x0014900001727983 */ /* 0x000ea20000300a00 */
[----:B------:R-:W-:Y:S01]  /*28680*/  IMAD.MOV.U32 R128, RZ, RZ, R113 ;  /* 0x000000ffff807224 */ /* 0x000fe200078e0071 */
[----:B------:R-:W-:Y:S01]  /*28690*/  MOV R136, R104 ;  /* 0x0000006800887202 */ /* 0x000fe20000000f00 */
[----:B------:R-:W-:Y:S01]  /*286a0*/  IMAD.MOV.U32 R120, RZ, RZ, R106 ;  /* 0x000000ffff787224 */ /* 0x000fe200078e006a */
[----:B------:R-:W2:Y:S01]  /*286b0*/  LDL.LU.64 R112, [R1+0x1488] ;  /* 0x0014880001707983 */ /* 0x000ea20000300a00 */
[----:B------:R-:W-:Y:S02]  /*286c0*/  IMAD.MOV.U32 R137, RZ, RZ, R107 ;  /* 0x000000ffff897224 */ /* 0x000fe400078e006b */
[----:B------:R-:W-:Y:S01]  /*286d0*/  IMAD.MOV.U32 R121, RZ, RZ, R105 ;  /* 0x000000ffff797224 */ /* 0x000fe200078e0069 */
[----:B------:R-:W3:Y:S04]  /*286e0*/  LDL.LU.64 R106, [R1+0x1480] ;  /* 0x00148000016a7983 */ /* 0x000ee80000300a00 */
[----:B------:R-:W3:Y:S05]  /*286f0*/  LDL.LU.64 R104, [R1+0x1478] ;  /* 0x0014780001687983 */ /* 0x000eea0000300a00 */
[----:B------:R-:W-:Y:S04]  /*28700*/  STL.64 [R1+0x1f0], R248 ;  /* 0x0001f0f801007387 */ /* 0x000fe80000100a00 */
[----:B------:R1:W-:Y:S04]  /*28710*/  STL.64 [R1+0x1f8], R250 ;  /* 0x0001f8fa01007387 */ /* 0x0003e80000100a00 */
[----:B-1----:R-:W4:Y:S04]  /*28720*/  LDL.LU.64 R250, [R1+0x1470] ;  /* 0x0014700001fa7983 */ /* 0x002f280000300a00 */
[----:B------:R-:W4:Y:S04]  /*28730*/  LDL.LU.64 R248, [R1+0x1468] ;  /* 0x0014680001f87983 */ /* 0x000f280000300a00 */
[----:B------:R-:W-:Y:S04]  /*28740*/  STL.64 [R1+0x1e0], R160 ;  /* 0x0001e0a001007387 */ /* 0x000fe80000100a00 */
[----:B------:R1:W-:Y:S04]  /*28750*/  STL.64 [R1+0x1e8], R162 ;  /* 0x0001e8a201007387 */ /* 0x0003e80000100a00 */
[----:B-1----:R-:W2:Y:S04]  /*28760*/  LDL.LU.64 R162, [R1+0x1460] ;  /* 0x0014600001a27983 */ /* 0x002ea80000300a00 */
[----:B------:R-:W3:Y:S01]  /*28770*/  LDL.LU.64 R160, [R1+0x1458] ;  /* 0x0014580001a07983 */ /* 0x000ee20000300a00 */
[C---:B------:R-:W-:Y:S08]  /*28780*/  HMMA.1688.F32.TF32 R12, R8.reuse, R130, R12 ;  /* 0x00000082080c723c */ /* 0x040ff0000008100c */
[C---:B------:R-:W-:Y:S08]  /*28790*/  HMMA.1688.F32.TF32 R156, R8.reuse, R30, R156 ;  /* 0x0000001e089c723c */ /* 0x040ff0000008109c */
[C---:B------:R-:W-:Y:S07]  /*287a0*/  HMMA.1688.F32.TF32 R164, R8.reuse, R34, R164 ;  /* 0x0000002208a4723c */ /* 0x040fee00000810a4 */
[----:B------:R-:W-:Y:S01]  /*287b0*/  STL.64 [R1+0x1d0], R12 ;  /* 0x0001d00c01007387 */ /* 0x000fe20000100a00 */
[C---:B------:R-:W-:Y:S03]  /*287c0*/  HMMA.1688.F32.TF32 R168, R8.reuse, R38, R168 ;  /* 0x0000002608a8723c */ /* 0x040fe600000810a8 */
[----:B------:R1:W-:Y:S05]  /*287d0*/  STL.64 [R1+0x1d8], R14 ;  /* 0x0001d80e01007387 */ /* 0x0003ea0000100a00 */
[C---:B-1----:R-:W-:Y:S01]  /*287e0*/  HMMA.1688.F32.TF32 R12, R8.reuse, R134, R236 ;  /* 0x00000086080c723c */ /* 0x042fe200000810ec */
[----:B------:R-:W-:Y:S04]  /*287f0*/  LDS R236, [R2+0xc200] ;  /* 0x00c2000002ec7984 */ /* 0x000fe80000000800 */
[----:B------:R-:W-:Y:S03]  /*28800*/  LDS R238, [R2+0xd200] ;  /* 0x00d2000002ee7984 */ /* 0x000fe60000000800 */
[----:B------:R-:W-:Y:S01]  /*28810*/  HMMA.1688.F32.TF32 R8, R8, R138, R232 ;  /* 0x0000008a0808723c */ /* 0x000fe200000810e8 */
[----:B------:R-:W-:Y:S04]  /*28820*/  LDS R237, [R3+0xc200] ;  /* 0x00c2000003ed7984 */ /* 0x000fe80000000800 */
[----:B------:R-:W-:Y:S10]  /*28830*/  LDS R239, [R3+0xd200] ;  /* 0x00d2000003ef7984 */ /* 0x000ff40000000800 */
[----:B------:R-:W-:Y:S04]  /*28840*/  STL.64 [R1+0x1c0], R12 ;  /* 0x0001c00c01007387 */ /* 0x000fe80000100a00 */
[----:B------:R-:W-:Y:S04]  /*28850*/  STL.64 [R1+0x1c8], R14 ;  /* 0x0001c80e01007387 */ /* 0x000fe80000100a00 */
[----:B------:R-:W-:Y:S04]  /*28860*/  STL.64 [R1+0x1b0], R8 ;  /* 0x0001b00801007387 */ /* 0x000fe80000100a00 */
[----:B------:R1:W-:Y:S02]  /*28870*/  STL.64 [R1+0x1b8], R10 ;  /* 0x0001b80a01007387 */ /* 0x0003e40000100a00 */
[C---:B-1----:R-:W-:Y:S02]  /*28880*/  HMMA.1688.F32.TF32 R8, R4.reuse, R122, R200 ;  /* 0x0000007a0408723c */ /* 0x042fe400000810c8 */
[----:B------:R-:W-:Y:S04]  /*28890*/  LDS R200, [R2+0xc100] ;  /* 0x00c1000002c87984 */ /* 0x000fe80000000800 */
[----:B------:R-:W-:Y:S02]  /*288a0*/  LDS R202, [R2+0xd100] ;  /* 0x00d1000002ca7984 */ /* 0x000fe40000000800 */
[C---:B------:R-:W-:Y:S02]  /*288b0*/  HMMA.1688.F32.TF32 R60, R4.reuse, R126, R60 ;  /* 0x0000007e043c723c */ /* 0x040fe4000008103c */
[----:B------:R-:W-:Y:S04]  /*288c0*/  LDS R201, [R3+0xc100] ;  /* 0x00c1000003c97984 */ /* 0x000fe80000000800 */
[----:B------:R-:W-:Y:S02]  /*288d0*/  LDS R203, [R3+0xd100] ;  /* 0x00d1000003cb7984 */ /* 0x000fe40000000800 */
[C---:B------:R-:W-:Y:S07]  /*288e0*/  HMMA.1688.F32.TF32 R12, R4.reuse, R130, R64 ;  /* 0x00000082040c723c */ /* 0x040fee0000081040 */
[----:B------:R-:W-:Y:S01]  /*288f0*/  STL.64 [R1+0x450], R8 ;  /* 0x0004500801007387 */ /* 0x000fe20000100a00 */
[C---:B------:R-:W-:Y:S03]  /*28900*/  HMMA.1688.F32.TF32 R232, R4.reuse, R26, R228 ;  /* 0x0000001a04e8723c */ /* 0x040fe600000810e4 */
[----:B------:R1:W-:Y:S05]  /*28910*/  STL.64 [R1+0x458], R10 ;  /* 0x0004580a01007387 */ /* 0x0003ea0000100a00 */
[C---:B------:R-:W-:Y:S08]  /*28920*/  HMMA.1688.F32.TF32 R208, R4.reuse, R18, R208 ;  /* 0x0000001204d0723c */ /* 0x040ff000000810d0 */
[C---:B-1----:R-:W-:Y:S08]  /*28930*/  HMMA.1688.F32.TF32 R8, R4.reuse, R134, R240 ;  /* 0x000000860408723c */ /* 0x042ff000000810f0 */
[C---:B------:R-:W-:Y:S08]  /*28940*/  HMMA.1688.F32.TF32 R224, R4.reuse, R22, R224 ;  /* 0x0000001604e0723c */ /* 0x040ff000000810e0 */
[C---:B------:R-:W-:Y:S08]  /*28950*/  HMMA.1688.F32.TF32 R204, R4.reuse, R30, R204 ;  /* 0x0000001e04cc723c */ /* 0x040ff000000810cc */
[C---:B------:R-:W-:Y:S08]  /*28960*/  HMMA.1688.F32.TF32 R212, R4.reuse, R34, R212 ;  /* 0x0000002204d4723c */ /* 0x040ff000000810d4 */
[C---:B------:R-:W-:Y:S08]  /*28970*/  HMMA.1688.F32.TF32 R228, R4.reuse, R38, R220 ;  /* 0x0000002604e4723c */ /* 0x040ff000000810dc */
[C---:B------:R-:W-:Y:S08]  /*28980*/  HMMA.1688.F32.TF32 R216, R4.reuse, R42, R216 ;  /* 0x0000002a04d8723c */ /* 0x040ff000000810d8 */
[C---:B------:R-:W-:Y:S08]  /*28990*/  HMMA.1688.F32.TF32 R140, R4.reuse, R46, R140 ;  /* 0x0000002e048c723c */ /* 0x040ff0000008108c */
[C---:B------:R-:W-:Y:S08]  /*289a0*/  HMMA.1688.F32.TF32 R92, R4.reuse, R50, R92 ;  /* 0x00000032045c723c */ /* 0x040ff0000008105c */
[C---:B------:R-:W-:Y:S08]  /*289b0*/  HMMA.1688.F32.TF32 R108, R4.reuse, R54, R108 ;  /* 0x00000036046c723c */ /* 0x040ff0000008106c */
[C---:B------:R-:W-:Y:S01]  /*289c0*/  HMMA.1688.F32.TF32 R244, R4.reuse, R58, R244 ;  /* 0x0000003a04f4723c */ /* 0x040fe200000810f4 */
[----:B------:R-:W-:Y:S04]  /*289d0*/  STL.64 [R1+0x430], R60 ;  /* 0x0004303c01007387 */ /* 0x000fe80000100a00 */
[----:B------:R-:W-:Y:S03]  /*289e0*/  LDS R220, [R2+0xc180] ;  /* 0x00c1800002dc7984 */ /* 0x000fe60000000800 */
[----:B------:R-:W-:Y:S01]  /*289f0*/  HMMA.1688.F32.TF32 R4, R4, R138, R180 ;  /* 0x0000008a0404723c */ /* 0x000fe200000810b4 */
[----:B------:R-:W-:Y:S04]  /*28a00*/  STL.64 [R1+0x438], R62 ;  /* 0x0004383e01007387 */ /* 0x000fe80000100a00 */
[----:B------:R-:W-:Y:S04]  /*28a10*/  STL.64 [R1+0x2f0], R12 ;  /* 0x0002f00c01007387 */ /* 0x000fe80000100a00 */
[----:B------:R-:W-:Y:S04]  /*28a20*/  STL.64 [R1+0x2f8], R14 ;  /* 0x0002f80e01007387 */ /* 0x000fe80000100a00 */
[----:B------:R-:W-:Y:S04]  /*28a30*/  STL.64 [R1+0x330], R8 ;  /* 0x0003300801007387 */ /* 0x000fe80000100a00 */
[----:B------:R-:W-:Y:S04]  /*28a40*/  STL.64 [R1+0x338], R10 ;  /* 0x0003380a01007387 */ /* 0x000fe80000100a00 */
[----:B------:R-:W-:Y:S04]  /*28a50*/  LDS R180, [R2+0xc080] ;  /* 0x00c0800002b47984 */ /* 0x000fe80000000800 */
[----:B------:R-:W-:Y:S04]  /*28a60*/  STL.64 [R1+0x320], R4 ;  /* 0x0003200401007387 */ /* 0x000fe80000100a00 */
[----:B------:R-:W-:Y:S04]  /*28a70*/  STL.64 [R1+0x328], R6 ;  /* 0x0003280601007387 */ /* 0x000fe80000100a00 */
        /* <DEDUP_REMOVED lines=10> */
[----:B------:R-:W-:Y:S01]  /*28b20*/  STL [R1+0x1370], R2 ;  /* 0x0013700201007387 */ /* 0x000fe20000100800 */
[----:B--2---:R-:W-:-:S03]  /*28b30*/  IMAD.MOV.U32 R241, RZ, RZ, R162 ;  /* 0x000000fffff17224 */ /* 0x004fc600078e00a2 */
[----:B------:R-:W-:Y:S01]  /*28b40*/  LDS R181, [R3+0xc080] ;  /* 0x00c0800003b57984 */ /* 0x000fe20000000800 */
[----:B---3--:R-:W-:-:S03]  /*28b50*/  IMAD.MOV.U32 R243, RZ, RZ, R160 ;  /* 0x000000fffff37224 */ /* 0x008fc600078e00a0 */
[----:B------:R-:W-:Y:S04]  /*28b60*/  LDS R162, [R2+0xd000] ;  /* 0x00d0000002a27984 */ /* 0x000fe80000000800 */
[----:B------:R1:W-:Y:S01]  /*28b70*/  LDS R160, [R2+0xc000] ;  /* 0x00c0000002a07984 */ /* 0x0003e20000000800 */
[----:B------:R-:W-:Y:S02]  /*28b80*/  IMAD.MOV.U32 R240, RZ, RZ, R163 ;  /* 0x000000fffff07224 */ /* 0x000fe400078e00a3 */
[----:B------:R-:W-:Y:S01]  /*28b90*/  IMAD.MOV.U32 R242, RZ, RZ, R161 ;  /* 0x000000fffff27224 */ /* 0x000fe200078e00a1 */
[----:B------:R-:W-:Y:S04]  /*28ba0*/  LDS R163, [R3+0xd000] ;  /* 0x00d0000003a37984 */ /* 0x000fe80000000800 */
[----:B-1----:R-:W2:Y:S01]  /*28bb0*/  LDL.LU R2, [R1+0x910] ;  /* 0x0009100001027983 */ /* 0x002ea20000300800 */
[----:B------:R-:W-:-:S02]  /*28bc0*/  IMAD.MOV.U32 R62, RZ, RZ, R17 ;  /* 0x000000ffff3e7224 */ /* 0x000fc400078e0011 */
[----:B------:R-:W-:Y:S01]  /*28bd0*/  IMAD.MOV.U32 R63, RZ, RZ, R16 ;  /* 0x000000ffff3f7224 */ /* 0x000fe200078e0010 */
[----:B------:R-:W-:Y:S04]  /*28be0*/  LDS R161, [R3+0xc000] ;  /* 0x00c0000003a17984 */ /* 0x000fe80000000800 */
[----:B------:R-:W-:Y:S01]  /*28bf0*/  LDS R183, [R3+0xd080] ;  /* 0x00d0800003b77984 */ /* 0x000fe20000000800 */
[----:B------:R-:W-:Y:S02]  /*28c00*/  IMAD.MOV.U32 R60, RZ, RZ, R21 ;  /* 0x000000ffff3c7224 */ /* 0x000fe400078e0015 */
[----:B------:R-:W-:Y:S01]  /*28c10*/  IMAD.MOV.U32 R61, RZ, RZ, R20 ;  /* 0x000000ffff3d7224 */ /* 0x000fe200078e0014 */
[----:B------:R-:W-:Y:S01]  /*28c20*/  LDS R221, [R3+0xc180] ;  /* 0x00c1800003dd7984 */ /* 0x000fe20000000800 */
[----:B------:R-:W-:-:S02]  /*28c30*/  IMAD.MOV.U32 R66, RZ, RZ, R25 ;  /* 0x000000ffff427224 */ /* 0x000fc400078e0019 */
        /* <DEDUP_REMOVED lines=8> */
[----:B--2---:R-:W1:Y:S04]  /*28cc0*/  LDSM.16.M88.4 R16, [R2+0x20080] ;  /* 0x020080000210783b */ /* 0x004e680000000200 */
[----:B------:R-:W2:Y:S04]  /*28cd0*/  LDSM.16.M88.4 R20, [R2+0x21080] ;  /* 0x021080000214783b */ /* 0x000ea80000000200 */
[----:B------:R-:W3:Y:S01]  /*28ce0*/  LDSM.16.M88.4 R24, [R2+0x22080] ;  /* 0x022080000218783b */ /* 0x000ee20000000200 */
[-C--:B-1----:R-:W-:Y:S08]  /*28cf0*/  HMMA.1688.F32.TF32 R60, R160, R16.reuse, R60 ;  /* 0x00000010a03c723c */ /* 0x082ff0000008103c */
[-C--:B----4-:R-:W-:Y:S08]  /*28d00*/  HMMA.1688.F32.TF32 R64, R180, R16.reuse, R64 ;  /* 0x00000010b440723c */ /* 0x090ff00000081040 */
[-C--:B------:R-:W-:Y:S01]  /*28d10*/  HMMA.1688.F32.TF32 R240, R200, R16.reuse, R240 ;  /* 0x00000010c8f0723c */ /* 0x080fe200000810f0 */
[----:B------:R-:W-:Y:S04]  /*28d20*/  STL [R1+0x1368], R18 ;  /* 0x0013681201007387 */ /* 0x000fe80000100800 */
[----:B------:R-:W-:Y:S04]  /*28d30*/  STL [R1+0x134c], R19 ;  /* 0x00134c1301007387 */ /* 0x000fe80000100800 */
[----:B--2---:R-:W-:Y:S04]  /*28d40*/  STL [R1+0x1348], R22 ;  /* 0x0013481601007387 */ /* 0x004fe80000100800 */
[----:B------:R-:W-:Y:S04]  /*28d50*/  STL [R1+0x1344], R23 ;  /* 0x0013441701007387 */ /* 0x000fe80000100800 */
[----:B---3--:R-:W-:Y:S04]  /*28d60*/  STL [R1+0x1340], R27 ;  /* 0x0013401b01007387 */ /* 0x008fe80000100800 */
[----:B------:R-:W-:Y:S04]  /*28d70*/  STL.64 [R1+0x3f0], R60 ;  /* 0x0003f03c01007387 */ /* 0x000fe80000100a00 */
[----:B------:R1:W-:Y:S04]  /*28d80*/  STL.64 [R1+0x3f8], R62 ;  /* 0x0003f83e01007387 */ /* 0x0003e80000100a00 */
[----:B-1----:R-:W2:Y:S04]  /*28d90*/  LDL.LU.64 R62, [R1+0x1450] ;  /* 0x00145000013e7983 */ /* 0x002ea80000300a00 */
[----:B------:R-:W2:Y:S04]  /*28da0*/  LDL.LU.64 R60, [R1+0x1448] ;  /* 0x00144800013c7983 */ /* 0x000ea80000300a00 */
        /* <DEDUP_REMOVED lines=8> */
[-C--:B------:R-:W-:Y:S08]  /*28e30*/  HMMA.1688.F32.TF32 R104, R236, R16.reuse, R104 ;  /* 0x00000010ec68723c */ /* 0x080ff00000081068 */
[-C--:B------:R-:W-:Y:S08]  /*28e40*/  HMMA.1688.F32.TF32 R172, R4, R16.reuse, R172 ;  /* 0x0000001004ac723c */ /* 0x080ff000000810ac */
[----:B----4-:R-:W-:Y:S11]  /*28e50*/  HMMA.1688.F32.TF32 R240, R220, R16, R240 ;  /* 0x00000010dcf0723c */ /* 0x010ff600000810f0 */
[----:B------:R-:W-:Y:S11]  /*28e60*/  @!UPT UIADD3 URZ, URZ, URZ, URZ ;  /* 0x0000003f3f3ff290 */ /* 0x000ff6000fffe03f */
[----:B------:R-:W-:Y:S01]  /*28e70*/  @!UPT UIADD3 URZ, URZ, URZ, URZ ;  /* 0x0000003f3f3ff290 */ /* 0x000fe2000fffe03f */
[----:B------:R1:W-:Y:S04]  /*28e80*/  STL.64 [R1+0x4a0], R240 ;  /* 0x0004a0f001007387 */ /* 0x0003e80000100a00 */
[----:B------:R4:W-:Y:S04]  /*28e90*/  STL.64 [R1+0x4a8], R242 ;  /* 0x0004a8f201007387 */ /* 0x0009e80000100a00 */
[----:B-1----:R-:W2:Y:S04]  /*28ea0*/  LDL.LU R240, [R1+0x260] ;  /* 0x0002600001f07983 */ /* 0x002ea80000300800 */
[----:B------:R-:W2:Y:S04]  /*28eb0*/  LDL.LU R241, [R1+0x264] ;  /* 0x0002640001f17983 */ /* 0x000ea80000300800 */
[----:B----4-:R-:W2:Y:S04]  /*28ec0*/  LDL.LU R242, [R1+0x268] ;  /* 0x0002680001f27983 */ /* 0x010ea80000300800 */
[----:B------:R-:W2:Y:S04]  /*28ed0*/  LDL.LU R243, [R1+0x26c] ;  /* 0x00026c0001f37983 */ /* 0x000ea80000300800 */
[----:B------:R1:W-:Y:S04]  /*28ee0*/  STL.64 [R1+0x500], R104 ;  /* 0x0005006801007387 */ /* 0x0003e80000100a00 */
[----:B------:R4:W-:Y:S04]  /*28ef0*/  STL.64 [R1+0x508], R106 ;  /* 0x0005086a01007387 */ /* 0x0009e80000100a00 */
[----:B-1----:R-:W3:Y:S04]  /*28f00*/  LDL.LU R104, [R1+0x120] ;  /* 0x0001200001687983 */ /* 0x002ee80000300800 */
[----:B------:R-:W3:Y:S01]  /*28f10*/  LDL.LU R105, [R1+0x124] ;  /* 0x0001240001697983 */ /* 0x000ee20000300800 */
[----:B----4-:R-:W-:-:S02]  /*28f20*/  IMAD.MOV.U32 R106, RZ, RZ, R33 ;  /* 0x000000ffff6a7224 */ /* 0x010fc400078e0021 */
[----:B------:R-:W-:Y:S01]  /*28f30*/  IMAD.MOV.U32 R107, RZ, RZ, R32 ;  /* 0x000000ffff6b7224 */ /* 0x000fe200078e0020 */
[----:B------:R-:W3:Y:S04]  /*28f40*/  LDL.LU R33, [R1+0x1420] ;  /* 0x0014200001217983 */ /* 0x000ee80000300800 */
[----:B------:R-:W3:Y:S04]  /*28f50*/  LDL.LU R32, [R1+0x141c] ;  /* 0x00141c0001207983 */ /* 0x000ee80000300800 */
[----:B------:R1:W-:Y:S04]  /*28f60*/  STL.64 [R1+0x560], R172 ;  /* 0x000560ac01007387 */ /* 0x0003e80000100a00 */
[----:B------:R1:W-:Y:S04]  /*28f70*/  STL.64 [R1+0x568], R174 ;  /* 0x000568ae01007387 */ /* 0x0003e80000100a00 */
[----:B-1----:R-:W3:Y:S04]  /*28f80*/  LDL.LU R172, [R1+0x400] ;  /* 0x0004000001ac7983 */ /* 0x002ee80000300800 */
[----:B------:R-:W3:Y:S04]  /*28f90*/  LDL.LU R173, [R1+0x404] ;  /* 0x0004040001ad7983 */ /* 0x000ee80000300800 */
[----:B------:R-:W3:Y:S04]  /*28fa0*/  LDL.LU R174, [R1+0x408] ;  /* 0x0004080001ae7983 */ /* 0x000ee80000300800 */
[----:B------:R-:W3:Y:S01]  /*28fb0*/  LDL.LU R175, [R1+0x40c] ;  /* 0x00040c0001af7983 */ /* 0x000ee20000300800 */
[-C--:B------:R-:W-:Y:S11]  /*28fc0*/  HMMA.1688.F32.TF32 R196, R8, R16.reuse, R196 ;  /* 0x0000001008c4723c */ /* 0x080ff600000810c4 */
[----:B------:R-:W-:Y:S11]  /*28fd0*/  @!UPT UIADD3 URZ, URZ, URZ, URZ ;  /* 0x0000003f3f3ff290 */ /* 0x000ff6000fffe03f */
[----:B------:R-:W-:Y:S01]  /*28fe0*/  @!UPT UIADD3 URZ, URZ, URZ, URZ ;  /* 0x0000003f3f3ff290 */ /* 0x000fe2000fffe03f */
[----:B------:R-:W-:Y:S04]  /*28ff0*/  STL.64 [R1+0x620], R196 ;  /* 0x000620c401007387 */ /* 0x000fe80000100a00 */
[----:B------:R1:W-:Y:S02]  /*29000*/  STL.64 [R1+0x628], R198 ;  /* 0x000628c601007387 */ /* 0x0003e40000100a00 */
[----:B-1----:R-:W-:Y:S11]  /*29010*/  HMMA.1688.F32.TF32 R196, R12, R16, R208 ;  /* 0x000000100cc4723c */ /* 0x002ff600000810d0 */
[----:B------:R-:W-:Y:S11]  /*29020*/  @!UPT UIADD3 URZ, URZ, URZ, URZ ;  /* 0x0000003f3f3ff290 */ /* 0x000ff6000fffe03f */
[----:B------:R-:W-:Y:S01]  /*29030*/  @!UPT UIADD3 URZ, URZ, URZ, URZ ;  /* 0x0000003f3f3ff290 */ /* 0x000fe2000fffe03f */
[----:B------:R-:W-:Y:S04]  /*29040*/  STL.64 [R1+0x6c0], R196 ;  /* 0x0006c0c401007387 */ /* 0x000fe80000100a00 */
[----:B------:R-:W-:Y:S01]  /*29050*/  STL.64 [R1+0x6c8], R198 ;  /* 0x0006c8c601007387 */ /* 0x000fe20000100a00 */
[-C--:B--2---:R-:W-:Y:S03]  /*29060*/  HMMA.1688.F32.TF32 R16, R180, R20.reuse, R240 ;  /* 0x00000014b410723c */ /* 0x084fe600000810f0 */
[----:B------:R-:W2:Y:S05]  /*29070*/  LDL.LU R240, [R1+0x470] ;  /* 0x0004700001f07983 */ /* 0x000eaa0000300800 */
[-C--:B---3--:R-:W-:Y:S11]  /*29080*/  HMMA.1688.F32.TF32 R172, R160, R20.reuse, R172 ;  /* 0x00000014a0ac723c */ /* 0x088ff600000810ac */
[----:B------:R-:W-:Y:S11]  /*29090*/  @!UPT UIADD3 URZ, URZ, URZ, URZ ;  /* 0x0000003f3f3ff290 */ /* 0x000ff6000fffe03f */
[----:B------:R-:W-:Y:S01]  /*290a0*/  @!UPT UIADD3 URZ, URZ, URZ, URZ ;  /* 0x0000003f3f3ff290 */ /* 0x000fe2000fffe03f */
[----:B------:R-:W-:Y:S04]  /*290b0*/  STL.64 [R1+0x310], R172 ;  /* 0x000310ac01007387 */ /* 0x000fe80000100a00 */
[----:B------:R-:W-:Y:S04]  /*290c0*/  STL.64 [R1+0x318], R174 ;  /* 0x000318ae01007387 */ /* 0x000fe80000100a00 */
[----:B------:R-:W-:Y:S04]  /*290d0*/  STL.64 [R1+0x340], R16 ;  /* 0x0003401001007387 */ /* 0x000fe80000100a00 */
[----:B------:R1:W-:Y:S04]  /*290e0*/  STL.64 [R1+0x348], R18 ;  /* 0x0003481201007387 */ /* 0x0003e80000100a00 */
[----:B------:R-:W2:Y:S04]  /*290f0*/  LDL.LU R241, [R1+0x474] ;  /* 0x0004740001f17983 */ /* 0x000ea80000300800 */
[----:B------:R-:W2:Y:S04]  /*29100*/  LDL.LU R242, [R1+0x478] ;  /* 0x0004780001f27983 */ /* 0x000ea80000300800 */
[----:B------:R-:W2:Y:S01]  /*29110*/  LDL.LU R243, [R1+0x47c] ;  /* 0x00047c0001f37983 */ /* 0x000ea20000300800 */
[-C--:B------:R-:W-:Y:S08]  /*29120*/  HMMA.1688.F32.TF32 R104, R200, R20.reuse, R104 ;  /* 0x00000014c868723c */ /* 0x080ff00000081068 */
[-C--:B-1----:R-:W-:Y:S11]  /*29130*/  HMMA.1688.F32.TF32 R16, R220, R20.reuse, R64 ;  /* 0x00000014dc10723c */ /* 0x082ff60000081040 */
[----:B------:R-:W-:Y:S04]  /*29140*/  @!UPT UIADD3 URZ, URZ, URZ, URZ ;  /* 0x0000003f3f3ff290 */ /* 0x000fe8000fffe03f */
[----:B------:R-:W-:Y:S04]  /*29150*/  STL.64 [R1+0x3a0], R104 ;  /* 0x0003a06801007387 */ /* 0x000fe80000100a00 */
[----:B------:R-:W-:Y:S04]  /*29160*/  STL.64 [R1+0x3a8], R106 ;  /* 0x0003a86a01007387 */ /* 0x000fe80000100a00 */
[----:B------:R-:W-:Y:S04]  /*29170*/  STL.64 [R1+0x410], R16 ;  /* 0x0004101001007387 */ /* 0x000fe80000100a00 */
[----:B------:R1:W-:Y:S04]  /*29180*/  STL.64 [R1+0x418], R18 ;  /* 0x0004181201007387 */ /* 0x0003e80000100a00 */
        /* <DEDUP_REMOVED lines=16> */
[-C--:B------:R-:W-:Y:S08]  /*29290*/  HMMA.1688.F32.TF32 R112, R236, R20.reuse, R112 ;  /* 0x00000014ec70723c */ /* 0x080ff00000081070 */
[----:B-1----:R-:W-:Y:S01]  /*292a0*/  HMMA.1688.F32.TF32 R16, R4, R20, R176 ;  /* 0x000000140410723c */ /* 0x002fe200000810b0 */
[----:B------:R-:W-:Y:S01]  /*292b0*/  IMAD.MOV.U32 R172, RZ, RZ, R36 ;  /* 0x000000ffffac7224 */ /* 0x000fe200078e0024 */
[----:B------:R-:W-:Y:S01]  /*292c0*/  MOV R174, R40 ;  /* 0x0000002800ae7202 */ /* 0x000fe20000000f00 */
[----:B------:R-:W3:Y:S01]  /*292d0*/  LDL.LU R36, [R1+0x1418] ;  /* 0x0014180001247983 */ /* 0x000ee20000300800 */
[----:B------:R-:W-:-:S02]  /*292e0*/  IMAD.MOV.U32 R173, RZ, RZ, R37 ;  /* 0x000000ffffad7224 */ /* 0x000fc400078e0025 */
[----:B------:R-:W-:Y:S01]  /*292f0*/  IMAD.MOV.U32 R175, RZ, RZ, R41 ;  /* 0x000000ffffaf7224 */ /* 0x000fe200078e0029 */
[----:B------:R-:W3:Y:S04]  /*29300*/  LDL.LU R37, [R1+0x1414] ;  /* 0x0014140001257983 */ /* 0x000ee80000300800 */
[----:B------:R-:W3:Y:S01]  /*29310*/  LDL.LU R40, [R1+0x1410] ;  /* 0x0014100001287983 */ /* 0x000ee20000300800 */
[-C--:B------:R-:W-:Y:S03]  /*29320*/  HMMA.1688.F32.TF32 R104, R8, R20.reuse, R188 ;  /* 0x000000140868723c */ /* 0x080fe600000810bc */
[----:B------:R-:W3:Y:S04]  /*29330*/  LDL.LU R41, [R1+0x140c] ;  /* 0x00140c0001297983 */ /* 0x000ee80000300800 */
[----:B------:R-:W-:Y:S04]  /*29340*/  STL.64 [R1+0x490], R112 ;  /* 0x0004907001007387 */ /* 0x000fe80000100a00 */
[----:B------:R-:W-:Y:S01]  /*29350*/  STL.64 [R1+0x498], R114 ;  /* 0x0004987201007387 */ /* 0x000fe20000100a00 */
[----:B------:R-:W-:Y:S03]  /*29360*/  HMMA.1688.F32.TF32 R20, R12, R20, R224 ;  /* 0x000000140c14723c */ /* 0x000fe600000810e0 */
[----:B------:R-:W-:Y:S04]  /*29370*/  STL.64 [R1+0x510], R16 ;  /* 0x0005101001007387 */ /* 0x000fe80000100a00 */
[----:B------:R2:W-:Y:S04]  /*29380*/  STL.64 [R1+0x518], R18 ;  /* 0x0005181201007387 */ /* 0x0005e80000100a00 */
[----:B------:R1:W-:Y:S04]  /*29390*/  STL.64 [R1+0x570], R104 ;  /* 0x0005706801007387 */ /* 0x0003e80000100a00 */
[----:B------:R1:W-:Y:S01]  /*293a0*/  STL.64 [R1+0x578], R106 ;  /* 0x0005786a01007387 */ /* 0x0003e20000100a00 */
[-C--:B--2---:R-:W-:Y:S11]  /*293b0*/  HMMA.1688.F32.TF32 R16, R160, R24.reuse, R240 ;  /* 0x00000018a010723c */ /* 0x084ff600000810f0 */
[----:B------:R-:W-:Y:S11]  /*293c0*/  @!UPT UIADD3 URZ, URZ, URZ, URZ ;  /* 0x0000003f3f3ff290 */ /* 0x000ff6000fffe03f */
[----:B------:R-:W-:Y:S01]  /*293d0*/  @!UPT UIADD3 URZ, URZ, URZ, URZ ;  /* 0x0000003f3f3ff290 */ /* 0x000fe2000fffe03f */
[----:B------:R-:W-:Y:S04]  /*293e0*/  STL.64 [R1+0x220], R16 ;  /* 0x0002201001007387 */ /* 0x000fe80000100a00 */
[----:B------:R-:W-:Y:S04]  /*293f0*/  STL.64 [R1+0x630], R20 ;  /* 0x0006301401007387 */ /* 0x000fe80000100a00 */
[----:B------:R-:W-:Y:S04]  /*29400*/  STL.64 [R1+0x638], R22 ;  /* 0x0006381601007387 */ /* 0x000fe80000100a00 */
[----:B------:R2:W-:Y:S04]  /*29410*/  STL [R1+0x228], R18 ;  /* 0x0002281201007387 */ /* 0x0005e80000100800 */
[----:B-1----:R-:W4:Y:S04]  /*29420*/  LDL.LU R104, [R1+0x610] ;  /* 0x0006100001687983 */ /* 0x002f280000300800 */
[----:B------:R-:W4:Y:S04]  /*29430*/  LDL.LU R105, [R1+0x614] ;  /* 0x0006140001697983 */ /* 0x000f280000300800 */
[----:B------:R-:W4:Y:S04]  /*29440*/  LDL.LU R106, [R1+0x618] ;  /* 0x00061800016a7983 */ /* 0x000f280000300800 */
[----:B------:R-:W4:Y:S01]  /*29450*/  LDL.LU R107, [R1+0x61c] ;  /* 0x00061c00016b7983 */ /* 0x000f220000300800 */
[----:B--2---:R-:W-:Y:S01]  /*29460*/  IMAD.MOV.U32 R18, RZ, RZ, R19 ;  /* 0x000000ffff127224 */ /* 0x004fe200078e0013 */
[-C--:B---3--:R-:W-:Y:S04]  /*29470*/  HMMA.1688.F32.TF32 R28, R200, R24.reuse, R28 ;  /* 0x00000018c81c723c */ /* 0x088fe8000008101c */
[----:B------:R1:W-:Y:S04]  /*29480*/  STL [R1+0x136c], R18 ;  /* 0x00136c1201007387 */ /* 0x0003e80000100800 */
[-C--:B-1----:R-:W-:Y:S01]  /*29490*/  HMMA.1688.F32.TF32 R16, R180, R24.reuse, R32 ;  /* 0x00000018b410723c */ /* 0x082fe20000081020 */
[----:B------:R-:W-:Y:S07]  /*294a0*/  LDSM.16.M88.4 R32, [R2+0x24080] ;  /* 0x024080000220783b */ /* 0x000fee0000000200 */
[-C--:B------:R-:W-:Y:S11]  /*294b0*/  HMMA.1688.F32.TF32 R20, R220, R24.reuse, R60 ;  /* 0x00000018dc14723c */ /* 0x080ff6000008103c */
[----:B------:R-:W-:Y:S04]  /*294c0*/  @!UPT UIADD3 URZ, URZ, URZ, URZ ;  /* 0x0000003f3f3ff290 */ /* 0x000fe8000fffe03f */
        /* <DEDUP_REMOVED lines=8> */
[----:B------:R-:W-:Y:S04]  /*29550*/  STL.64 [R1+0x400], R16 ;  /* 0x0004001001007387 */ /* 0x000fe80000100a00 */
[----:B------:R2:W-:Y:S04]  /*29560*/  STL.64 [R1+0x408], R18 ;  /* 0x0004081201007387 */ /* 0x0005e80000100a00 */
[----:B------:R-:W-:Y:S04]  /*29570*/  STL.64 [R1+0x4d0], R28 ;  /* 0x0004d01c01007387 */ /* 0x000fe80000100a00 */
[----:B------:R-:W-:Y:S04]  /*29580*/  STL.64 [R1+0x4d8], R30 ;  /* 0x0004d81e01007387 */ /* 0x000fe80000100a00 */
[----:B------:R-:W3:Y:S01]  /*29590*/  LDSM.16.M88.4 R28, [R2+0x23080] ;  /* 0x02308000021c783b */ /* 0x000ee20000000200 */
[-C--:B-1----:R-:W-:Y:S08]  /*295a0*/  HMMA.1688.F32.TF32 R20, R8, R24.reuse, R192 ;  /* 0x000000180814723c */ /* 0x082ff000000810c0 */
[----:B--2---:R-:W-:Y:S11]  /*295b0*/  HMMA.1688.F32.TF32 R16, R12, R24, R232 ;  /* 0x000000180c10723c */ /* 0x004ff600000810e8 */
[----:B------:R-:W-:Y:S04]  /*295c0*/  @!UPT UIADD3 URZ, URZ, URZ, URZ ;  /* 0x0000003f3f3ff290 */ /* 0x000fe8000fffe03f */
[----:B------:R-:W-:Y:S04]  /*295d0*/  STL.64 [R1+0x540], R20 ;  /* 0x0005401401007387 */ /* 0x000fe80000100a00 */
[----:B------:R3:W-:Y:S04]  /*295e0*/  STL.64 [R1+0x548], R22 ;  /* 0x0005481601007387 */ /* 0x0007e80000100a00 */
[----:B------:R-:W-:Y:S04]  /*295f0*/  STL.64 [R1+0x5b0], R16 ;  /* 0x0005b01001007387 */ /* 0x000fe80000100a00 */
[----:B------:R1:W-:Y:S01]  /*29600*/  STL.64 [R1+0x5b8], R18 ;  /* 0x0005b81201007387 */ /* 0x0003e20000100a00 */
[-C--:B---3--:R-:W-:Y:S08]  /*29610*/  HMMA.1688.F32.TF32 R20, R180, R28.reuse, R208 ;  /* 0x0000001cb414723c */ /* 0x088ff000000810d0 */
[-C--:B-1----:R-:W-:Y:S08]  /*29620*/  HMMA.1688.F32.TF32 R16, R160, R28.reuse, R64 ;  /* 0x0000001ca010723c */ /* 0x082ff00000081040 */
[-C--:B------:R-:W-:Y:S08]  /*29630*/  HMMA.1688.F32.TF32 R64, R200, R28.reuse, R196 ;  /* 0x0000001cc840723c */ /* 0x080ff000000810c4 */
[-C--:B------:R-:W-:Y:S07]  /*29640*/  HMMA.1688.F32.TF32 R60, R220, R28.reuse, R172 ;  /* 0x0000001cdc3c723c */ /* 0x080fee00000810ac */
[----:B------:R-:W-:Y:S04]  /*29650*/  STL.64 [R1+0x120], R16 ;  /* 0x0001201001007387 */ /* 0x000fe80000100a00 */
[----:B------:R-:W-:Y:S04]  /*29660*/  STL [R1+0x128], R18 ;  /* 0x0001281201007387 */ /* 0x000fe80000100800 */
[----:B------:R-:W-:Y:S04]  /*29670*/  STL.64 [R1+0x140], R20 ;  /* 0x0001401401007387 */ /* 0x000fe80000100a00 */
[----:B------:R1:W-:Y:S02]  /*29680*/  STL.64 [R1+0x148], R22 ;  /* 0x0001481601007387 */ /* 0x0003e40000100a00 */
[-C--:B-1----:R-:W-:Y:S02]  /*29690*/  HMMA.1688.F32.TF32 R20, R236, R28.reuse, R72 ;  /* 0x0000001cec14723c */ /* 0x082fe40000081048 */
[----:B------:R-:W-:Y:S04]  /*296a0*/  STL.64 [R1+0x240], R64 ;  /* 0x0002404001007387 */ /* 0x000fe80000100a00 */
[----:B------:R1:W-:Y:S04]  /*296b0*/  STL.64 [R1+0x248], R66 ;  /* 0x0002484201007387 */ /* 0x0003e80000100a00 */
[----:B------:R-:W-:Y:S04]  /*296c0*/  STL.64 [R1+0x280], R60 ;  /* 0x0002803c01007387 */ /* 0x000fe80000100a00 */
[----:B------:R2:W-:Y:S01]  /*296d0*/  STL.64 [R1+0x288], R62 ;  /* 0x0002883e01007387 */ /* 0x0005e20000100a00 */
[-C--:B-1----:R-:W-:Y:S08]  /*296e0*/  HMMA.1688.F32.TF32 R64, R4, R28.reuse, R144 ;  /* 0x0000001c0440723c */ /* 0x082ff00000081090 */
[----:B------:R-:W-:Y:S01]  /*296f0*/  STL.64 [R1+0x370], R20 ;  /* 0x0003701401007387 */ /* 0x000fe20000100a00 */
[-C--:B--2---:R-:W-:Y:S03]  /*29700*/  HMMA.1688.F32.TF32 R60, R8, R28.reuse, R156 ;  /* 0x0000001c083c723c */ /* 0x084fe6000008109c */
[----:B------:R1:W-:Y:S05]  /*29710*/  STL.64 [R1+0x378], R22 ;  /* 0x0003781601007387 */ /* 0x0003ea0000100a00 */
[----:B-1----:R-:W-:Y:S06]  /*29720*/  HMMA.1688.F32.TF32 R20, R12, R28, R204 ;  /* 0x0000001c0c14723c */ /* 0x002fec00000810cc */
[----:B------:R1:W-:Y:S04]  /*29730*/  STL.64 [R1+0x470], R64 ;  /* 0x0004704001007387 */ /* 0x0003e80000100a00 */
[----:B------:R2:W-:Y:S04]  /*29740*/  STL.64 [R1+0x478], R66 ;  /* 0x0004784201007387 */ /* 0x0005e80000100a00 */
[----:B-1----:R-:W3:Y:S04]  /*29750*/  LDL.LU R64, [R1+0x110] ;  /* 0x0001100001407983 */ /* 0x002ee80000300800 */
[----:B------:R-:W-:Y:S04]  /*29760*/  STL.64 [R1+0x4f0], R60 ;  /* 0x0004f03c01007387 */ /* 0x000fe80000100a00 */
[----:B------:R1:W-:Y:S04]  /*29770*/  STL.64 [R1+0x4f8], R62 ;  /* 0x0004f83e01007387 */ /* 0x0003e80000100a00 */
[----:B------:R-:W-:Y:S04]  /*29780*/  STL.64 [R1+0x550], R20 ;  /* 0x0005501401007387 */ /* 0x000fe80000100a00 */
[----:B------:R4:W-:Y:S01]  /*29790*/  STL.64 [R1+0x558], R22 ;  /* 0x0005581601007387 */ /* 0x0009e20000100a00 */
[----:B------:R-:W-:-:S02]  /*297a0*/  IMAD.MOV.U32 R240, RZ, RZ, R41 ;  /* 0x000000fffff07224 */ /* 0x000fc400078e0029 */
[----:B------:R-:W-:Y:S01]  /*297b0*/  IMAD.MOV.U32 R241, RZ, RZ, R40 ;  /* 0x000000fffff17224 */ /* 0x000fe200078e0028 */
[----:B------:R-:W3:Y:S01]  /*297c0*/  LDL.LU R65, [R1+0x114] ;  /* 0x0001140001417983 */ /* 0x000ee20000300800 */
[----:B------:R-:W-:Y:S02]  /*297d0*/  IMAD.MOV.U32 R242, RZ, RZ, R37 ;  /* 0x000000fffff27224 */ /* 0x000fe400078e0025 */
[----:B------:R-:W-:Y:S01]  /*297e0*/  IMAD.MOV.U32 R243, RZ, RZ, R36 ;  /* 0x000000fffff37224 */ /* 0x000fe200078e0024 */
[----:B--2---:R-:W3:Y:S04]  /*297f0*/  LDL.LU R66, [R1+0x118] ;  /* 0x0001180001427983 */ /* 0x004ee80000300800 */
[----:B------:R-:W3:Y:S04]  /*29800*/  LDL.LU R67, [R1+0x11c] ;  /* 0x00011c0001437983 */ /* 0x000ee80000300800 */
[----:B------:R2:W-:Y:S01]  /*29810*/  STL.64 [R1+0x1350], R30 ;  /* 0x0013501e01007387 */ /* 0x0005e20000100a00 */
[----:B-1----:R-:W-:Y:S03]  /*29820*/  HMMA.1688.F32.TF32 R60, R220, R32, R248 ;  /* 0x00000020dc3c723c */ /* 0x002fe600000810f8 */
[----:B------:R-:W-:Y:S01]  /*29830*/  LDSM.16.M88.4 R36, [R2+0x25080] ;  /* 0x025080000224783b */ /* 0x000fe20000000200 */
[----:B------:R-:W-:Y:S01]  /*29840*/  MOV R50, R252 ;  /* 0x000000fc00327202 */ /* 0x000fe20000000f00 */
[----:B------:R-:W-:-:S02]  /*29850*/  IMAD.MOV.U32 R51, RZ, RZ, R0 ;  /* 0x000000ffff337224 */ /* 0x000fc400078e0000 */
[----:B------:R-:W1:Y:S01]  /*29860*/  LDSM.16.M88.4 R40, [R2+0x26080] ;  /* 0x026080000228783b */ /* 0x000e620000000200 */
[-C--:B----4-:R-:W-:Y:S11]  /*29870*/  HMMA.1688.F32.TF32 R20, R160, R32.reuse, R104 ;  /* 0x00000020a014723c */ /* 0x090ff60000081068 */
[----:B------:R-:W-:Y:S11]  /*29880*/  @!UPT UIADD3 URZ, URZ, URZ, URZ ;  /* 0x0000003f3f3ff290 */ /* 0x000ff6000fffe03f */
[----:B------:R-:W-:Y:S02]  /*29890*/  @!UPT UIADD3 URZ, URZ, URZ, URZ ;  /* 0x0000003f3f3ff290 */ /* 0x000fe4000fffe03f */
[----:B--2---:R-:W-:Y:S02]  /*298a0*/  IMAD.MOV.U32 R31, RZ, RZ, R20 ;  /* 0x000000ffff1f7224 */ /* 0x004fe400078e0014 */
[----:B------:R-:W-:Y:S02]  /*298b0*/  IMAD.MOV.U32 R30, RZ, RZ, R21 ;  /* 0x000000ffff1e7224 */ /* 0x000fe400078e0015 */
[----:B------:R-:W-:Y:S02]  /*298c0*/  IMAD.MOV.U32 R29, RZ, RZ, R22 ;  /* 0x000000ffff1d7224 */ /* 0x000fe400078e0016 */
[----:B------:R-:W-:Y:S02]  /*298d0*/  IMAD.MOV.U32 R28, RZ, RZ, R23 ;  /* 0x000000ffff1c7224 */ /* 0x000fe400078e0017 */
[----:B------:R-:W-:Y:S01]  /*298e0*/  HMMA.1688.F32.TF32 R20, R180, R32, R240 ;  /* 0x00000020b414723c */ /* 0x000fe200000810f0 */
[----:B------:R-:W-:Y:S02]  /*298f0*/  IMAD.MOV.U32 R104, RZ, RZ, R49 ;  /* 0x000000ffff687224 */ /* 0x000fe400078e0031 */
[----:B------:R-:W1:Y:S01]  /*29900*/  LDL.LU R49, [R1+0x1408] ;  /* 0x0014080001317983 */ /* 0x000e620000300800 */
[----:B------:R-:W-:-:S02]  /*29910*/  IMAD.MOV.U32 R105, RZ, RZ, R48 ;  /* 0x000000ffff697224 */ /* 0x000fc400078e0030 */
[----:B------:R-:W-:Y:S02]  /*29920*/  IMAD.MOV.U32 R106, RZ, RZ, R44 ;  /* 0x000000ffff6a7224 */ /* 0x000fe400078e002c */
[----:B------:R-:W-:Y:S11]  /*29930*/  IMAD.MOV.U32 R107, RZ, RZ, R45 ;  /* 0x000000ffff6b7224 */ /* 0x000ff600078e002d */
[----:B------:R-:W-:Y:S04]  /*29940*/  @!UPT UIADD3 URZ, URZ, URZ, URZ ;  /* 0x0000003f3f3ff290 */ /* 0x000fe8000fffe03f */
[----:B------:R-:W-:Y:S04]  /*29950*/  STL.64 [R1+0x90], R20 ;  /* 0x0000901401007387 */ /* 0x000fe80000100a00 */
[----:B------:R2:W-:Y:S04]  /*29960*/  STL.64 [R1+0x98], R22 ;  /* 0x0000981601007387 */ /* 0x0005e80000100a00 */
[----:B------:R-:W1:Y:S04]  /*29970*/  LDL.LU R48, [R1+0x1404] ;  /* 0x0014040001307983 */ /* 0x000e680000300800 */
        /* <DEDUP_REMOVED lines=11> */
[----:B--2---:R-:W-:Y:S01]  /*29a30*/  HMMA.1688.F32.TF32 R20, R236, R32, R84 ;  /* 0x00000020ec14723c */ /* 0x004fe20000081054 */
[----:B----4-:R-:W-:-:S02]  /*29a40*/  IMAD.MOV.U32 R174, RZ, RZ, R44 ;  /* 0x000000ffffae7224 */ /* 0x010fc400078e002c */
[----:B---3--:R-:W-:Y:S02]  /*29a50*/  IMAD.MOV.U32 R173, RZ, RZ, R45 ;  /* 0x000000ffffad7224 */ /* 0x008fe400078e002d */
[----:B------:R-:W2:Y:S04]  /*29a60*/  LDL.LU R45, [R1+0x13f8] ;  /* 0x0013f800012d7983 */ /* 0x000ea80000300800 */
[----:B------:R-:W2:Y:S04]  /*29a70*/  LDL.LU R44, [R1+0x13f4] ;  /* 0x0013f400012c7983 */ /* 0x000ea80000300800 */
[----:B------:R-:W3:Y:S04]  /*29a80*/  LDL.LU R175, [R1+0x19c] ;  /* 0x00019c0001af7983 */ /* 0x000ee80000300800 */
[----:B------:R-:W4:Y:S04]  /*29a90*/  LDL.LU R240, [R1+0x6e0] ;  /* 0x0006e00001f07983 */ /* 0x000f280000300800 */
[----:B------:R-:W4:Y:S04]  /*29aa0*/  LDL.LU R241, [R1+0x6e4] ;  /* 0x0006e40001f17983 */ /* 0x000f280000300800 */
[----:B------:R-:W4:Y:S04]  /*29ab0*/  LDL.LU R242, [R1+0x6e8] ;  /* 0x0006e80001f27983 */ /* 0x000f280000300800 */
[----:B------:R-:W4:Y:S04]  /*29ac0*/  LDL.LU R243, [R1+0x6ec] ;  /* 0x0006ec0001f37983 */ /* 0x000f280000300800 */
[----:B------:R-:W2:Y:S04]  /*29ad0*/  LDL.LU R46, [R1+0x598] ;  /* 0x00059800012e7983 */ /* 0x000ea80000300800 */
[----:B------:R-:W2:Y:S01]  /*29ae0*/  LDL.LU R47, [R1+0x59c] ;  /* 0x00059c00012f7983 */ /* 0x000ea20000300800 */
[-C--:B------:R-:W-:Y:S11]  /*29af0*/  HMMA.1688.F32.TF32 R64, R200, R32.reuse, R64 ;  /* 0x00000020c840723c */ /* 0x080ff60000081040 */
[----:B------:R-:W-:Y:S11]  /*29b00*/  @!UPT UIADD3 URZ, URZ, URZ, URZ ;  /* 0x0000003f3f3ff290 */ /* 0x000ff6000fffe03f */
[----:B------:R-:W-:Y:S01]  /*29b10*/  @!UPT UIADD3 URZ, URZ, URZ, URZ ;  /* 0x0000003f3f3ff290 */ /* 0x000fe2000fffe03f */
[----:B------:R-:W-:Y:S04]  /*29b20*/  STL.64 [R1+0x170], R64 ;  /* 0x0001704001007387 */ /* 0x000fe80000100a00 */
[----:B------:R1:W-:Y:S04]  /*29b30*/  STL.64 [R1+0x178], R66 ;  /* 0x0001784201007387 */ /* 0x0003e80000100a00 */
[----:B------:R-:W-:Y:S04]  /*29b40*/  STL.64 [R1+0x210], R60 ;  /* 0x0002103c01007387 */ /* 0x000fe80000100a00 */
[----:B------:R1:W-:Y:S02]  /*29b50*/  STL.64 [R1+0x218], R62 ;  /* 0x0002183e01007387 */ /* 0x0003e40000100a00 */
[-C--:B-1----:R-:W-:Y:S08]  /*29b60*/  HMMA.1688.F32.TF32 R64, R4, R32.reuse, R148 ;  /* 0x000000200440723c */ /* 0x082ff00000081094 */
[-C--:B------:R-:W-:Y:S01]  /*29b70*/  HMMA.1688.F32.TF32 R60, R8, R32.reuse, R164 ;  /* 0x00000020083c723c */ /* 0x080fe200000810a4 */
[----:B------:R-:W-:Y:S04]  /*29b80*/  STL.64 [R1+0x290], R20 ;  /* 0x0002901401007387 */ /* 0x000fe80000100a00 */
[----:B------:R1:W-:Y:S10]  /*29b90*/  STL.64 [R1+0x298], R22 ;  /* 0x0002981601007387 */ /* 0x0003f40000100a00 */
[----:B------:R-:W-:Y:S01]  /*29ba0*/  STL.64 [R1+0x3d0], R64 ;  /* 0x0003d04001007387 */ /* 0x000fe20000100a00 */
[----:B-1----:R-:W-:Y:S03]  /*29bb0*/  HMMA.1688.F32.TF32 R20, R12, R32, R212 ;  /* 0x000000200c14723c */ /* 0x002fe600000810d4 */
[----:B------:R-:W-:Y:S04]  /*29bc0*/  STL.64 [R1+0x3d8], R66 ;  /* 0x0003d84201007387 */ /* 0x000fe80000100a00 */
[----:B------:R-:W-:Y:S04]  /*29bd0*/  STL.64 [R1+0x4c0], R60 ;  /* 0x0004c03c01007387 */ /* 0x000fe80000100a00 */
[----:B------:R1:W-:Y:S01]  /*29be0*/  STL.64 [R1+0x4c8], R62 ;  /* 0x0004c83e01007387 */ /* 0x0003e20000100a00 */
[----:B------:R-:W-:Y:S01]  /*29bf0*/  IMAD.MOV.U32 R18, RZ, RZ, R19 ;  /* 0x000000ffff127224 */ /* 0x000fe200078e0013 */
[----:B------:R-:W-:Y:S02]  /*29c00*/  HMMA.1688.F32.TF32 R48, R200, R40, R48 ;  /* 0x00000028c830723c */ /* 0x000fe40000081030 */
[----:B------:R-:W-:Y:S06]  /*29c10*/  LDSM.16.M88.4 R64, [R2+0x2a080] ;  /* 0x02a080000240783b */ /* 0x000fec0000000200 */
[----:B-1----:R-:W-:Y:S03]  /*29c20*/  HMMA.1688.F32.TF32 R60, R160, R36, R208 ;  /* 0x00000024a03c723c */ /* 0x002fe600000810d0 */
[----:B------:R-:W-:-:S02]  /*29c30*/  IMAD.MOV.U32 R252, RZ, RZ, R23 ;  /* 0x000000fffffc7224 */ /* 0x000fc400078e0017 */
[----:B------:R-:W-:Y:S01]  /*29c40*/  IMAD.MOV.U32 R0, RZ, RZ, R22 ;  /* 0x000000ffff007224 */ /* 0x000fe200078e0016 */
[----:B------:R-:W-:Y:S04]  /*29c50*/  STL.64 [R1+0x530], R20 ;  /* 0x0005301401007387 */ /* 0x000fe80000100a00 */
[----:B------:R-:W-:Y:S04]  /*29c60*/  STL.64 [R1+0x1358], R34 ;  /* 0x0013582201007387 */ /* 0x000fe80000100a00 */
[----:B------:R-:W-:Y:S04]  /*29c70*/  STL [R1+0x1250], R252 ;  /* 0x001250fc01007387 */ /* 0x000fe80000100800 */
[----:B------:R-:W-:Y:S06]  /*29c80*/  STL [R1+0x124c], R0 ;  /* 0x00124c0001007387 */ /* 0x000fec0000100800 */
[----:B------:R-:W-:-:S05]  /*29c90*/  IMAD.MOV.U32 R27, RZ, RZ, R63 ;  /* 0x000000ffff1b7224 */ /* 0x000fca00078e003f */
[----:B------:R1:W-:Y:S02]  /*29ca0*/  STL.64 [R1+0x1360], R26 ;  /* 0x0013601a01007387 */ /* 0x0003e40000100a00 */
[----:B-1----:R-:W-:Y:S01]  /*29cb0*/  HMMA.1688.F32.TF32 R24, R180, R36, R196 ;  /* 0x00000024b418723c */ /* 0x002fe200000810c4 */
[----:B------:R-:W-:Y:S02]  /*29cc0*/  IMAD.MOV.U32 R19, RZ, RZ, R60 ;  /* 0x000000ffff137224 */ /* 0x000fe400078e003c */
[----:B------:R-:W-:Y:S02]  /*29cd0*/  IMAD.MOV.U32 R22, RZ, RZ, R61 ;  /* 0x000000ffff167224 */ /* 0x000fe400078e003d */
[----:B------:R-:W-:-:S03]  /*29ce0*/  IMAD.MOV.U32 R23, RZ, RZ, R62 ;  /* 0x000000ffff177224 */ /* 0x000fc600078e003e */
[-C--:B------:R-:W-:Y:S11]  /*29cf0*/  HMMA.1688.F32.TF32 R32, R220, R36.reuse, R104 ;  /* 0x00000024dc20723c */ /* 0x080ff60000081068 */
[----:B------:R-:W-:Y:S04]  /*29d00*/  @!UPT UIADD3 URZ, URZ, URZ, URZ ;  /* 0x0000003f3f3ff290 */ /* 0x000fe8000fffe03f */
[----:B------:R-:W-:Y:S04]  /*29d10*/  STL.64 [R1+0x10], R24 ;  /* 0x0000101801007387 */ /* 0x000fe80000100a00 */
[----:B------:R1:W-:Y:S02]  /*29d20*/  STL.64 [R1+0x18], R26 ;  /* 0x0000181a01007387 */ /* 0x0003e40000100a00 */
[----:B-1----:R-:W-:Y:S01]  /*29d30*/  HMMA.1688.F32.TF32 R24, R236, R36, R88 ;  /* 0x00000024ec18723c */ /* 0x002fe20000081058 */
[----:B------:R-:W-:Y:S02]  /*29d40*/  IMAD.MOV.U32 R104, RZ, RZ, R70 ;  /* 0x000000ffff687224 */ /* 0x000fe400078e0046 */
[----:B------:R-:W-:Y:S02]  /*29d50*/  IMAD.MOV.U32 R105, RZ, RZ, R71 ;  /* 0x000000ffff697224 */ /* 0x000fe400078e0047 */
[----:B------:R-:W-:-:S02]  /*29d60*/  IMAD.MOV.U32 R106, RZ, RZ, R68 ;  /* 0x000000ffff6a7224 */ /* 0x000fc400078e0044 */
[----:B------:R-:W-:Y:S02]  /*29d70*/  IMAD.MOV.U32 R107, RZ, RZ, R53 ;  /* 0x000000ffff6b7224 */ /* 0x000fe400078e0035 */
[----:B------:R-:W-:Y:S01]  /*29d80*/  IMAD.MOV.U32 R196, RZ, RZ, R52 ;  /* 0x000000ffffc47224 */ /* 0x000fe200078e0034 */
[----:B---3--:R-:W-:Y:S08]  /*29d90*/  HMMA.1688.F32.TF32 R60, R200, R36, R172 ;  /* 0x00000024c83c723c */ /* 0x008ff000000810ac */
[----:B----4-:R-:W-:Y:S11]  /*29da0*/  HMMA.1688.F32.TF32 R248, R160, R40, R240 ;  /* 0x00000028a0f8723c */ /* 0x010ff600000810f0 */
[----:B------:R-:W-:Y:S04]  /*29db0*/  @!UPT UIADD3 URZ, URZ, URZ, URZ ;  /* 0x0000003f3f3ff290 */ /* 0x000fe8000fffe03f */
[----:B------:R-:W-:Y:S04]  /*29dc0*/  STL.64 [R1], R60 ;  /* 0x0000003c01007387 */ /* 0x000fe80000100a00 */
[----:B------:R1:W-:Y:S04]  /*29dd0*/  STL.64 [R1+0x8], R62 ;  /* 0x0000083e01007387 */ /* 0x0003e80000100a00 */
[----:B------:R-:W-:Y:S04]  /*29de0*/  STL.64 [R1+0x130], R32 ;  /* 0x0001302001007387 */ /* 0x000fe80000100a00 */
[----:B------:R3:W-:Y:S01]  /*29df0*/  STL.64 [R1+0x138], R34 ;  /* 0x0001382201007387 */ /* 0x0007e20000100a00 */
[-C--:B-1----:R-:W-:Y:S03]  /*29e00*/  HMMA.1688.F32.TF32 R60, R4, R36.reuse, R152 ;  /* 0x00000024043c723c */ /* 0x082fe60000081098 */
[----:B------:R-:W-:Y:S04]  /*29e10*/  STL.64 [R1+0x230], R24 ;  /* 0x0002301801007387 */ /* 0x000fe80000100a00 */
[----:B------:R1:W-:Y:S01]  /*29e20*/  STL.64 [R1+0x238], R26 ;  /* 0x0002381a01007387 */ /* 0x0003e20000100a00 */
[-C--:B---3--:R-:W-:Y:S08]  /*29e30*/  HMMA.1688.F32.TF32 R32, R8, R36.reuse, R168 ;  /* 0x000000240820723c */ /* 0x088ff000000810a8 */
[----:B-1----:R-:W-:Y:S08]  /*29e40*/  HMMA.1688.F32.TF32 R24, R12, R36, R228 ;  /* 0x000000240c18723c */ /* 0x002ff000000810e4 */
[----:B--2---:R-:W-:Y:S01]  /*29e50*/  HMMA.1688.F32.TF32 R44, R180, R40, R44 ;  /* 0x00000028b42c723c */ /* 0x004fe2000008102c */
[----:B------:R-:W-:Y:S04]  /*29e60*/  STL.64 [R1+0x360], R60 ;  /* 0x0003603c01007387 */ /* 0x000fe80000100a00 */
        /* <DEDUP_REMOVED lines=8> */
[----:B------:R1:W-:Y:S04]  /*29ef0*/  STL.64 [R1+0x1300], R44 ;  /* 0x0013002c01007387 */ /* 0x0003e80000100a00 */
[----:B------:R-:W2:Y:S04]  /*29f00*/  LDL.LU R70, [R1+0x13f0] ;  /* 0x0013f00001467983 */ /* 0x000ea80000300800 */
[----:B------:R-:W3:Y:S04]  /*29f10*/  LDL.LU R71, [R1+0x13ec] ;  /* 0x0013ec0001477983 */ /* 0x000ee80000300800 */
[----:B------:R-:W4:Y:S04]  /*29f20*/  LDL.LU R68, [R1+0x13e8] ;  /* 0x0013e80001447983 */ /* 0x000f280000300800 */
[----:B------:R-:W4:Y:S04]  /*29f30*/  LDL.LU R53, [R1+0x13e4] ;  /* 0x0013e40001357983 */ /* 0x000f280000300800 */
[----:B------:R-:W4:Y:S01]  /*29f40*/  LDL.LU R52, [R1+0x13e0] ;  /* 0x0013e00001347983 */ /* 0x000f220000300800 */
[----:B------:R-:W-:-:S03]  /*29f50*/  IMAD.MOV.U32 R197, RZ, RZ, R69 ;  /* 0x000000ffffc57224 */ /* 0x000fc600078e0045 */
[----:B------:R-:W4:Y:S01]  /*29f60*/  LDL.LU R69, [R1+0x13dc] ;  /* 0x0013dc0001457983 */ /* 0x000f220000300800 */
[----:B------:R-:W-:Y:S01]  /*29f70*/  MOV R174, R57 ;  /* 0x0000003900ae7202 */ /* 0x000fe20000000f00 */
[----:B------:R-:W-:Y:S01]  /*29f80*/  IMAD.MOV.U32 R175, RZ, RZ, R56 ;  /* 0x000000ffffaf7224 */ /* 0x000fe200078e0038 */
[----:B-1----:R-:W-:Y:S01]  /*29f90*/  HMMA.1688.F32.TF32 R44, R4, R40, R96 ;  /* 0x00000028042c723c */ /* 0x002fe20000081060 */
[----:B------:R-:W-:Y:S04]  /*29fa0*/  LDSM.16.M88.4 R56, [R2+0x28080] ;  /* 0x028080000238783b */ /* 0x000fe80000000200 */
[----:B------:R-:W-:Y:S01]  /*29fb0*/  LDSM.16.M88.4 R60, [R2+0x29080] ;  /* 0x02908000023c783b */ /* 0x000fe20000000200 */
[----:B--2---:R-:W-:-:S03]  /*29fc0*/  IMAD.MOV.U32 R198, RZ, RZ, R70 ;  /* 0x000000ffffc67224 */ /* 0x004fc600078e0046 */
[----:B------:R-:W2:Y:S01]  /*29fd0*/  LDL.LU R70, [R1+0x13d8] ;  /* 0x0013d80001467983 */ /* 0x000ea20000300800 */
[----:B---3--:R-:W-:-:S03]  /*29fe0*/  IMAD.MOV.U32 R199, RZ, RZ, R71 ;  /* 0x000000ffffc77224 */ /* 0x008fc600078e0047 */
[----:B------:R-:W2:Y:S04]  /*29ff0*/  LDL.LU R71, [R1+0x13d4] ;  /* 0x0013d40001477983 */ /* 0x000ea80000300800 */
[----:B------:R-:W3:Y:S01]  /*2a000*/  LDL.LU R208, [R1+0x2e0] ;  /* 0x0002e00001d07983 */ /* 0x000ee20000300800 */
[----:B----4-:R-:W-:-:S03]  /*2a010*/  IMAD.MOV.U32 R209, RZ, RZ, R53 ;  /* 0x000000ffffd17224 */ /* 0x010fc600078e0035 */
[----:B------:R-:W4:Y:S01]  /*2a020*/  LDL.LU R53, [R1+0x13d0] ;  /* 0x0013d00001357983 */ /* 0x000f220000300800 */
[----:B------:R-:W-:-:S03]  /*2a030*/  IMAD.MOV.U32 R210, RZ, RZ, R52 ;  /* 0x000000ffffd27224 */ /* 0x000fc600078e0034 */
[----:B------:R-:W4:Y:S04]  /*2a040*/  LDL.LU R52, [R1+0x13cc] ;  /* 0x0013cc0001347983 */ /* 0x000f280000300800 */
[----:B------:R-:W3:Y:S04]  /*2a050*/  LDL.LU R211, [R1+0x2ec] ;  /* 0x0002ec0001d37983 */ /* 0x000ee80000300800 */
[----:B------:R-:W3:Y:S04]  /*2a060*/  LDL.LU R112, [R1+0x600] ;  /* 0x0006000001707983 */ /* 0x000ee80000300800 */
[----:B------:R-:W3:Y:S04]  /*2a070*/  LDL.LU R113, [R1+0x604] ;  /* 0x0006040001717983 */ /* 0x000ee80000300800 */
[----:B------:R-:W3:Y:S04]  /*2a080*/  LDL.LU R114, [R1+0x608] ;  /* 0x0006080001727983 */ /* 0x000ee80000300800 */
[----:B------:R-:W3:Y:S04]  /*2a090*/  LDL.LU R115, [R1+0x60c] ;  /* 0x00060c0001737983 */ /* 0x000ee80000300800 */
        /* <DEDUP_REMOVED lines=32> */
[----:B------:R-:W-:Y:S01]  /*2a2a0*/  STL [R1+0x12ec], R51 ;  /* 0x0012ec3301007387 */ /* 0x000fe20000100800 */
[-C--:B--2---:R-:W-:Y:S08]  /*2a2b0*/  HMMA.1688.F32.TF32 R24, R236, R40.reuse, R68 ;  /* 0x00000028ec18723c */ /* 0x084ff00000081044 */
[-C--:B----4-:R-:W-:Y:S01]  /*2a2c0*/  HMMA.1688.F32.TF32 R32, R220, R40.reuse, R52 ;  /* 0x00000028dc20723c */ /* 0x090fe20000081034 */
[----:B------:R-:W3:Y:S11]  /*2a2d0*/  LDSM.16.M88.4 R52, [R2+0x27080] ;  /* 0x027080000234783b */ /* 0x000ef60000000200 */
[----:B------:R-:W-:Y:S11]  /*2a2e0*/  @!UPT UIADD3 URZ, URZ, URZ, URZ ;  /* 0x0000003f3f3ff290 */ /* 0x000ff6000fffe03f */
        /* <DEDUP_REMOVED lines=8> */
[-C--:B---3--:R-:W-:Y:S07]  /*2a370*/  HMMA.1688.F32.TF32 R240, R160, R52.reuse, R240 ;  /* 0x00000034a0f0723c */ /* 0x088fee00000810f0 */
[----:B------:R-:W-:Y:S01]  /*2a380*/  STL.64 [R1+0x3c0], R32 ;  /* 0x0003c02001007387 */ /* 0x000fe20000100a00 */
[-C--:B------:R-:W-:Y:S03]  /*2a390*/  HMMA.1688.F32.TF32 R68, R180, R52.reuse, R192 ;  /* 0x00000034b444723c */ /* 0x080fe600000810c0 */
[----:B------:R-:W-:Y:S04]  /*2a3a0*/  STL.64 [R1+0x3c8], R34 ;  /* 0x0003c82201007387 */ /* 0x000fe80000100a00 */
[----:B------:R-:W-:Y:S01]  /*2a3b0*/  STL.64 [R1+0x4b0], R24 ;  /* 0x0004b01801007387 */ /* 0x000fe20000100a00 */
[-C--:B------:R-:W-:Y:S03]  /*2a3c0*/  HMMA.1688.F32.TF32 R72, R200, R52.reuse, R184 ;  /* 0x00000034c848723c */ /* 0x080fe600000810b8 */
[----:B------:R1:W-:Y:S05]  /*2a3d0*/  STL.64 [R1+0x4b8], R26 ;  /* 0x0004b81a01007387 */ /* 0x0003ea0000100a00 */
[-C--:B-1----:R-:W-:Y:S01]  /*2a3e0*/  HMMA.1688.F32.TF32 R24, R220, R52.reuse, R116 ;  /* 0x00000034dc18723c */ /* 0x082fe20000081074 */
[----:B------:R-:W-:Y:S04]  /*2a3f0*/  STL.64 [R1+0x1318], R242 ;  /* 0x001318f201007387 */ /* 0x000fe80000100a00 */
[----:B------:R-:W-:Y:S04]  /*2a400*/  STL.64 [R1+0x1310], R240 ;  /* 0x001310f001007387 */ /* 0x000fe80000100a00 */
[----:B------:R-:W-:Y:S04]  /*2a410*/  STL.64 [R1+0x1328], R70 ;  /* 0x0013284601007387 */ /* 0x000fe80000100a00 */
[----:B------:R-:W-:Y:S04]  /*2a420*/  STL.64 [R1+0x1320], R68 ;  /* 0x0013204401007387 */ /* 0x000fe80000100a00 */
[----:B------:R-:W-:Y:S04]  /*2a430*/  STL.64 [R1+0x1338], R74 ;  /* 0x0013384a01007387 */ /* 0x000fe80000100a00 */
[----:B------:R-:W-:Y:S03]  /*2a440*/  STL.64 [R1+0x1330], R72 ;  /* 0x0013304801007387 */ /* 0x000fe60000100a00 */
[----:B------:R-:W-:Y:S01]  /*2a450*/  IMAD.MOV.U32 R51, RZ, RZ, R24 ;  /* 0x000000ffff337224 */ /* 0x000fe200078e0018 */
[----:B------:R-:W-:Y:S04]  /*2a460*/  STL [R1+0x24], R25 ;  /* 0x0000241901007387 */ /* 0x000fe80000100800 */
        /* <DEDUP_REMOVED lines=8> */
[----:B------:R1:W-:Y:S04]  /*2a4f0*/  STL.64 [R1+0x258], R46 ;  /* 0x0002582e01007387 */ /* 0x0003e80000100a00 */
[----:B------:R-:W-:Y:S04]  /*2a500*/  STL.64 [R1+0x390], R32 ;  /* 0x0003902001007387 */ /* 0x000fe80000100a00 */
[----:B------:R2:W-:Y:S01]  /*2a510*/  STL.64 [R1+0x398], R34 ;  /* 0x0003982201007387 */ /* 0x0005e20000100a00 */
[----:B-1----:R-:W-:Y:S01]  /*2a520*/  HMMA.1688.F32.TF32 R44, R236, R56, R196 ;  /* 0x00000038ec2c723c */ /* 0x002fe200000810c4 */
[----:B------:R-:W-:-:S02]  /*2a530*/  IMAD.MOV.U32 R224, RZ, RZ, R129 ;  /* 0x000000ffffe07224 */ /* 0x000fc400078e0081 */
[----:B------:R-:W-:Y:S05]  /*2a540*/  LDSM.16.M88.4 R140, [R2+0x2f080] ;  /* 0x02f08000028c783b */ /* 0x000fea0000000200 */
[----:B------:R-:W-:Y:S01]  /*2a550*/  STL.64 [R1+0x480], R24 ;  /* 0x0004801801007387 */ /* 0x000fe20000100a00 */
[-C--:B--2---:R-:W-:Y:S03]  /*2a560*/  HMMA.1688.F32.TF32 R32, R4, R56.reuse, R172 ;  /* 0x000000380420723c */ /* 0x084fe600000810ac */
[----:B------:R1:W-:Y:S05]  /*2a570*/  STL.64 [R1+0x488], R26 ;  /* 0x0004881a01007387 */ /* 0x0003ea0000100a00 */
[----:B-1----:R-:W-:Y:S06]  /*2a580*/  HMMA.1688.F32.TF32 R24, R8, R56, R104 ;  /* 0x000000380818723c */ /* 0x002fec0000081068 */
[----:B------:R-:W-:Y:S01]  /*2a590*/  STL.64 [R1+0x100], R44 ;  /* 0x0001002c01007387 */ /* 0x000fe20000100a00 */
[----:B------:R-:W-:-:S03]  /*2a5a0*/  IMAD.MOV.U32 R172, RZ, RZ, R136 ;  /* 0x000000ffffac7224 */ /* 0x000fc600078e0088 */
[----:B------:R-:W-:Y:S05]  /*2a5b0*/  STL.64 [R1+0x108], R46 ;  /* 0x0001082e01007387 */ /* 0x000fea0000100a00 */
[----:B------:R-:W-:Y:S01]  /*2a5c0*/  STL.64 [R1+0x200], R32 ;  /* 0x0002002001007387 */ /* 0x000fe20000100a00 */
[----:B------:R-:W-:-:S03]  /*2a5d0*/  IMAD.MOV.U32 R173, RZ, RZ, R121 ;  /* 0x000000ffffad7224 */ /* 0x000fc600078e0079 */
[----:B------:R-:W-:Y:S01]  /*2a5e0*/  STL.64 [R1+0x208], R34 ;  /* 0x0002082201007387 */ /* 0x000fe20000100a00 */
[----:B------:R-:W-:-:S03]  /*2a5f0*/  IMAD.MOV.U32 R174, RZ, RZ, R120 ;  /* 0x000000ffffae7224 */ /* 0x000fc600078e0078 */
[----:B------:R-:W2:Y:S01]  /*2a600*/  LDL.LU R136, [R1+0x13c8] ;  /* 0x0013c80001887983 */ /* 0x000ea20000300800 */
[----:B------:R-:W-:Y:S01]  /*2a610*/  IMAD.MOV.U32 R175, RZ, RZ, R137 ;  /* 0x000000ffffaf7224 */ /* 0x000fe200078e0089 */
[----:B------:R-:W-:Y:S02]  /*2a620*/  HMMA.1688.F32.TF32 R88, R220, R56, R208 ;  /* 0x00000038dc58723c */ /* 0x000fe400000810d0 */
[----:B------:R-:W-:Y:S04]  /*2a630*/  STL.64 [R1+0x300], R24 ;  /* 0x0003001801007387 */ /* 0x000fe80000100a00 */
[----:B------:R1:W-:Y:S04]  /*2a640*/  STL.64 [R1+0x308], R26 ;  /* 0x0003081a01007387 */ /* 0x0003e80000100a00 */
[----:B------:R-:W3:Y:S04]  /*2a650*/  LDL.LU R121, [R1+0x13c4] ;  /* 0x0013c40001797983 */ /* 0x000ee80000300800 */
[----:B------:R-:W3:Y:S04]  /*2a660*/  LDL.LU R120, [R1+0x13c0] ;  /* 0x0013c00001787983 */ /* 0x000ee80000300800 */
[----:B------:R-:W4:Y:S04]  /*2a670*/  LDL.LU R137, [R1+0x13bc] ;  /* 0x0013bc0001897983 */ /* 0x000f280000300800 */
[----:B------:R-:W3:Y:S04]  /*2a680*/  LDL.LU R208, [R1+0x2d0] ;  /* 0x0002d00001d07983 */ /* 0x000ee80000300800 */
[----:B------:R-:W3:Y:S04]  /*2a690*/  LDL.LU R209, [R1+0x2d4] ;  /* 0x0002d40001d17983 */ /* 0x000ee80000300800 */
[----:B------:R-:W3:Y:S01]  /*2a6a0*/  LDL.LU R210, [R1+0x2d8] ;  /* 0x0002d80001d27983 */ /* 0x000ee20000300800 */
[----:B------:R-:W-:-:S03]  /*2a6b0*/  IMAD.MOV.U32 R225, RZ, RZ, R128 ;  /* 0x000000ffffe17224 */ /* 0x000fc600078e0080 */
[----:B------:R-:W3:Y:S01]  /*2a6c0*/  LDL.LU R211, [R1+0x2dc] ;  /* 0x0002dc0001d37983 */ /* 0x000ee20000300800 */
[----:B------:R-:W-:-:S03]  /*2a6d0*/  IMAD.MOV.U32 R226, RZ, RZ, R125 ;  /* 0x000000ffffe27224 */ /* 0x000fc600078e007d */
        /* <DEDUP_REMOVED lines=28> */
[-C--:B------:R-:W-:Y:S08]  /*2a8a0*/  HMMA.1688.F32.TF32 R76, R160, R56.reuse, R188 ;  /* 0x00000038a04c723c */ /* 0x080ff000000810bc */
[----:B------:R-:W-:Y:S01]  /*2a8b0*/  HMMA.1688.F32.TF32 R84, R200, R56, R112 ;  /* 0x00000038c854723c */ /* 0x000fe20000081070 */
[----:B--2---:R-:W-:-:S02]  /*2a8c0*/  IMAD.MOV.U32 R197, RZ, RZ, R136 ;  /* 0x000000ffffc57224 */ /* 0x004fc400078e0088 */
[----:B----4-:R-:W-:Y:S02]  /*2a8d0*/  IMAD.MOV.U32 R196, RZ, RZ, R137 ;  /* 0x000000ffffc47224 */ /* 0x010fe400078e0089 */
[----:B---3--:R-:W-:Y:S02]  /*2a8e0*/  IMAD.MOV.U32 R119, RZ, RZ, R129 ;  /* 0x000000ffff777224 */ /* 0x008fe400078e0081 */
[----:B------:R-:W-:Y:S02]  /*2a8f0*/  IMAD.MOV.U32 R118, RZ, RZ, R128 ;  /* 0x000000ffff767224 */ /* 0x000fe400078e0080 */
[----:B------:R-:W-:Y:S02]  /*2a900*/  IMAD.MOV.U32 R117, RZ, RZ, R125 ;  /* 0x000000ffff757224 */ /* 0x000fe400078e007d */
[----:B------:R-:W-:Y:S02]  /*2a910*/  IMAD.MOV.U32 R116, RZ, RZ, R124 ;  /* 0x000000ffff747224 */ /* 0x000fe400078e007c */
[----:B------:R-:W2:Y:S04]  /*2a920*/  LDL.LU R124, [R1+0x13a8] ;  /* 0x0013a800017c7983 */ /* 0x000ea80000300800 */
[----:B------:R-:W3:Y:S04]  /*2a930*/  LDL.LU R125, [R1+0x13a4] ;  /* 0x0013a400017d7983 */ /* 0x000ee80000300800 */
        /* <DEDUP_REMOVED lines=15> */
[----:B------:R-:W3:Y:S01]  /*2aa30*/  LDL.LU R136, [R1+0x1394] ;  /* 0x0013940001887983 */ /* 0x000ee20000300800 */
[----:B-1----:R-:W-:Y:S01]  /*2aa40*/  HMMA.1688.F32.TF32 R24, R12, R56, R92 ;  /* 0x000000380c18723c */ /* 0x002fe2000008105c */
[----:B------:R-:W-:Y:S01]  /*2aa50*/  IMAD.MOV.U32 R198, RZ, RZ, R133 ;  /* 0x000000ffffc67224 */ /* 0x000fe200078e0085 */
[----:B------:R-:W-:Y:S01]  /*2aa60*/  MOV R199, R132 ;  /* 0x0000008400c77202 */ /* 0x000fe20000000f00 */
[----:B------:R-:W4:Y:S04]  /*2aa70*/  LDL.LU R133, [R1+0x1390] ;  /* 0x0013900001857983 */ /* 0x000f280000300800 */
[----:B------:R-:W4:Y:S11]  /*2aa80*/  LDL.LU R132, [R1+0x138c] ;  /* 0x00138c0001847983 */ /* 0x000f360000300800 */
[----:B------:R-:W-:Y:S06]  /*2aa90*/  @!UPT UIADD3 URZ, URZ, URZ, URZ ;  /* 0x0000003f3f3ff290 */ /* 0x000fec000fffe03f */
[----:B------:R-:W-:Y:S02]  /*2aaa0*/  IMAD.MOV.U32 R21, RZ, RZ, R24 ;  /* 0x000000ffff157224 */ /* 0x000fe400078e0018 */
[----:B------:R-:W-:Y:S02]  /*2aab0*/  IMAD.MOV.U32 R20, RZ, RZ, R25 ;  /* 0x000000ffff147224 */ /* 0x000fe400078e0019 */
[----:B------:R-:W-:Y:S02]  /*2aac0*/  IMAD.MOV.U32 R17, RZ, RZ, R26 ;  /* 0x000000ffff117224 */ /* 0x000fe400078e001a */
[----:B------:R-:W-:Y:S02]  /*2aad0*/  IMAD.MOV.U32 R16, RZ, RZ, R27 ;  /* 0x000000ffff107224 */ /* 0x000fe400078e001b */
[-C--:B------:R-:W-:Y:S03]  /*2aae0*/  HMMA.1688.F32.TF32 R24, R8, R60.reuse, R224 ;  /* 0x0000003c0818723c */ /* 0x080fe600000810e0 */
[----:B------:R-:W-:Y:S05]  /*2aaf0*/  STL [R1+0x1260], R16 ;  /* 0x0012601001007387 */ /* 0x000fea0000100800 */
[-C--:B------:R-:W-:Y:S01]  /*2ab00*/  HMMA.1688.F32.TF32 R44, R236, R60.reuse, R184 ;  /* 0x0000003cec2c723c */ /* 0x080fe200000810b8 */
[----:B------:R-:W-:Y:S04]  /*2ab10*/  STL [R1+0x125c], R17 ;  /* 0x00125c1101007387 */ /* 0x000fe80000100800 */
[----:B------:R1:W-:Y:S03]  /*2ab20*/  STL [R1+0x1258], R20 ;  /* 0x0012581401007387 */ /* 0x0003e60000100800 */
[----:B------:R-:W-:Y:S01]  /*2ab30*/  HMMA.1688.F32.TF32 R32, R4, R60, R116 ;  /* 0x0000003c0420723c */ /* 0x000fe20000081074 */
[----:B------:R1:W-:Y:S07]  /*2ab40*/  STL [R1+0x1254], R21 ;  /* 0x0012541501007387 */ /* 0x0003ee0000100800 */
[----:B-1----:R-:W-:-:S02]  /*2ab50*/  IMAD.MOV.U32 R20, RZ, RZ, R24 ;  /* 0x000000ffff147224 */ /* 0x002fc400078e0018 */
[----:B------:R-:W-:Y:S02]  /*2ab60*/  IMAD.MOV.U32 R252, RZ, RZ, R26 ;  /* 0x000000fffffc7224 */ /* 0x000fe400078e001a */
[----:B------:R-:W-:Y:S02]  /*2ab70*/  IMAD.MOV.U32 R21, RZ, RZ, R25 ;  /* 0x000000ffff157224 */ /* 0x000fe400078e0019 */
[----:B------:R-:W-:Y:S02]  /*2ab80*/  IMAD.MOV.U32 R0, RZ, RZ, R27 ;  /* 0x000000ffff007224 */ /* 0x000fe400078e001b */
[----:B------:R-:W-:Y:S01]  /*2ab90*/  HMMA.1688.F32.TF32 R24, R12, R60, R108 ;  /* 0x0000003c0c18723c */ /* 0x000fe2000008106c */
[----:B------:R-:W-:Y:S04]  /*2aba0*/  STL.64 [R1+0x50], R44 ;  /* 0x0000502c01007387 */ /* 0x000fe80000100a00 */
[----:B------:R-:W-:Y:S04]  /*2abb0*/  STL.64 [R1+0x58], R46 ;  /* 0x0000582e01007387 */ /* 0x000fe80000100a00 */
[----:B------:R-:W-:Y:S04]  /*2abc0*/  STL.64 [R1+0x1a0], R32 ;  /* 0x0001a02001007387 */ /* 0x000fe80000100a00 */
[----:B------:R-:W-:Y:S04]  /*2abd0*/  STL.64 [R1+0x1a8], R34 ;  /* 0x0001a82201007387 */ /* 0x000fe80000100a00 */
[----:B------:R-:W-:Y:S04]  /*2abe0*/  STL [R1+0x1270], R0 ;  /* 0x0012700001007387 */ /* 0x000fe80000100800 */
[----:B------:R-:W-:Y:S04]  /*2abf0*/  STL [R1+0x126c], R252 ;  /* 0x00126cfc01007387 */ /* 0x000fe80000100800 */
[----:B------:R-:W-:Y:S04]  /*2ac00*/  STL [R1+0x1268], R21 ;  /* 0x0012681501007387 */ /* 0x000fe80000100800 */
[----:B------:R-:W-:Y:S04]  /*2ac10*/  STL [R1+0x1264], R20 ;  /* 0x0012641401007387 */ /* 0x000fe80000100800 */
[----:B------:R-:W-:Y:S04]  /*2ac20*/  STL.64 [R1+0x3b0], R24 ;  /* 0x0003b01801007387 */ /* 0x000fe80000100a00 */
[----:B------:R1:W-:Y:S02]  /*2ac30*/  STL.64 [R1+0x3b8], R26 ;  /* 0x0003b81a01007387 */ /* 0x0003e40000100a00 */
[-C--:B-1----:R-:W-:Y:S08]  /*2ac40*/  HMMA.1688.F32.TF32 R24, R8, R64.reuse, R172 ;  /* 0x000000400818723c */ /* 0x082ff000000810ac */
[-C--:B------:R-:W-:Y:S08]  /*2ac50*/  HMMA.1688.F32.TF32 R44, R236, R64.reuse, R208 ;  /* 0x00000040ec2c723c */ /* 0x080ff000000810d0 */
        /* <DEDUP_REMOVED lines=8> */
[----:B------:R4:W-:Y:S01]  /*2ace0*/  STL.64 [R1+0x180], R32 ;  /* 0x0001802001007387 */ /* 0x0009e20000100a00 */
[----:B------:R-:W-:Y:S03]  /*2acf0*/  HMMA.1688.F32.TF32 R96, R180, R60, R232 ;  /* 0x0000003cb460723c */ /* 0x000fe600000810e8 */
[----:B------:R1:W-:Y:S04]  /*2ad00*/  STL.64 [R1+0x188], R34 ;  /* 0x0001882201007387 */ /* 0x0003e80000100a00 */
[----:B------:R-:W-:Y:S04]  /*2ad10*/  STL [R1+0x1280], R17 ;  /* 0x0012801101007387 */ /* 0x000fe80000100800 */
[----:B------:R-:W-:Y:S04]  /*2ad20*/  STL [R1+0x127c], R21 ;  /* 0x00127c1501007387 */ /* 0x000fe80000100800 */
[----:B------:R-:W-:Y:S04]  /*2ad30*/  STL [R1+0x1278], R20 ;  /* 0x0012781401007387 */ /* 0x000fe80000100800 */
[----:B------:R-:W-:Y:S01]  /*2ad40*/  STL [R1+0x1274], R16 ;  /* 0x0012741001007387 */ /* 0x000fe20000100800 */
[----:B--2---:R-:W-:-:S02]  /*2ad50*/  IMAD.MOV.U32 R233, RZ, RZ, R137 ;  /* 0x000000ffffe97224 */ /* 0x004fc400078e0089 */
[----:B---3--:R-:W-:Y:S02]  /*2ad60*/  IMAD.MOV.U32 R232, RZ, RZ, R136 ;  /* 0x000000ffffe87224 */ /* 0x008fe400078e0088 */
[----:B------:R-:W1:Y:S04]  /*2ad70*/  LDL.LU R136, [R1+0x1388] ;  /* 0x0013880001887983 */ /* 0x000e680000300800 */
[----:B------:R2:W-:Y:S04]  /*2ad80*/  STL.64 [R1+0x380], R24 ;  /* 0x0003801801007387 */ /* 0x0005e80000100a00 */
[----:B------:R3:W-:Y:S04]  /*2ad90*/  STL.64 [R1+0x388], R26 ;  /* 0x0003881a01007387 */ /* 0x0007e80000100a00 */
[----:B------:R-:W2:Y:S01]  /*2ada0*/  LDL.LU R137, [R1+0x1384] ;  /* 0x0013840001897983 */ /* 0x000ea20000300800 */
[----:B----4-:R-:W-:-:S03]  /*2adb0*/  IMAD.MOV.U32 R32, RZ, RZ, R132 ;  /* 0x000000ffff207224 */ /* 0x010fc600078e0084 */
[----:B------:R-:W4:Y:S01]  /*2adc0*/  LDL.LU R234, [R1+0x6b8] ;  /* 0x0006b80001ea7983 */ /* 0x000f220000300800 */
[----:B------:R-:W-:-:S03]  /*2add0*/  IMAD.MOV.U32 R33, RZ, RZ, R133 ;  /* 0x000000ffff217224 */ /* 0x000fc600078e0085 */
[----:B------:R-:W4:Y:S04]  /*2ade0*/  LDL.LU R235, [R1+0x6bc] ;  /* 0x0006bc0001eb7983 */ /* 0x000f280000300800 */
[----:B------:R-:W3:Y:S04]  /*2adf0*/  LDL.LU R132, [R1+0x1380] ;  /* 0x0013800001847983 */ /* 0x000ee80000300800 */
[----:B------:R-:W3:Y:S01]  /*2ae00*/  LDL.LU R133, [R1+0x137c] ;  /* 0x00137c0001857983 */ /* 0x000ee20000300800 */
[----:B------:R-:W-:Y:S08]  /*2ae10*/  HMMA.1688.F32.TF32 R100, R200, R60, R192 ;  /* 0x0000003cc864723c */ /* 0x000ff000000810c0 */
[-C--:B------:R-:W-:Y:S08]  /*2ae20*/  HMMA.1688.F32.TF32 R108, R160, R64.reuse, R188 ;  /* 0x00000040a06c723c */ /* 0x080ff000000810bc */
[----:B------:R-:W-:Y:S08]  /*2ae30*/  HMMA.1688.F32.TF32 R116, R200, R64, R176 ;  /* 0x00000040c874723c */ /* 0x000ff000000810b0 */
[----:B------:R-:W-:Y:S01]  /*2ae40*/  HMMA.1688.F32.TF32 R92, R160, R60, R144 ;  /* 0x0000003ca05c723c */ /* 0x000fe20000081090 */
[----:B-1----:R-:W-:-:S02]  /*2ae50*/  IMAD.MOV.U32 R34, RZ, RZ, R136 ;  /* 0x000000ffff227224 */ /* 0x002fc400078e0088 */
[----:B------:R-:W4:Y:S01]  /*2ae60*/  LDL.LU R136, [R1+0x1378] ;  /* 0x0013780001887983 */ /* 0x000f220000300800 */
[----:B--2---:R-:W-:-:S03]  /*2ae70*/  MOV R35, R137 ;  /* 0x0000008900237202 */ /* 0x004fc60000000f00 */
        /* <DEDUP_REMOVED lines=74> */
[----:B------:R-:W-:Y:S02]  /*2b320*/  IMAD.MOV.U32 R214, RZ, RZ, R133 ;  /* 0x000000ffffd67224 */ /* 0x000fe400078e0085 */
[----:B------:R-:W-:Y:S02]  /*2b330*/  IMAD.MOV.U32 R215, RZ, RZ, R132 ;  /* 0x000000ffffd77224 */ /* 0x000fe400078e0084 */
[----:B------:R-:W-:Y:S01]  /*2b340*/  IMAD.MOV.U32 R224, RZ, RZ, R129 ;  /* 0x000000ffffe07224 */ /* 0x000fe200078e0081 */
[----:B------:R-:W3:Y:S01]  /*2b350*/  LDSM.16.M88.4 R132, [R2+0x2d080] ;  /* 0x02d080000284783b */ /* 0x000ee20000000200 */
[----:B------:R-:W-:Y:S02]  /*2b360*/  IMAD.MOV.U32 R225, RZ, RZ, R128 ;  /* 0x000000ffffe17224 */ /* 0x000fe400078e0080 */
[----:B------:R-:W-:Y:S01]  /*2b370*/  IMAD.MOV.U32 R226, RZ, RZ, R125 ;  /* 0x000000ffffe27224 */ /* 0x000fe200078e007d */
[----:B------:R-:W1:Y:S01]  /*2b380*/  LDSM.16.M88.4 R128, [R2+0x2c080] ;  /* 0x02c080000280783b */ /* 0x000e620000000200 */
[----:B--2---:R-:W-:-:S02]  /*2b390*/  IMAD.MOV.U32 R212, RZ, RZ, R137 ;  /* 0x000000ffffd47224 */ /* 0x004fc400078e0089 */
[----:B------:R-:W-:Y:S01]  /*2b3a0*/  IMAD.MOV.U32 R227, RZ, RZ, R124 ;  /* 0x000000ffffe37224 */ /* 0x000fe200078e007c */
[----:B------:R-:W-:Y:S04]  /*2b3b0*/  LDSM.16.M88.4 R136, [R2+0x2e080] ;  /* 0x02e080000288783b */ /* 0x000fe80000000200 */
[----:B------:R2:W4:Y:S04]  /*2b3c0*/  LDSM.16.M88.4 R124, [R2+0x2b080] ;  /* 0x02b08000027c783b */ /* 0x0005280000000200 */
[----:B--2---:R-:W2:Y:S01]  /*2b3d0*/  LDL.LU R2, [R1+0x1370] ;  /* 0x0013700001027983 */ /* 0x004ea20000300800 */
[C---:B------:R-:W-:Y:S08]  /*2b3e0*/  HMMA.1688.F32.TF32 R104, R220.reuse, R60, R104 ;  /* 0x0000003cdc68723c */ /* 0x040ff00000081068 */
[----:B------:R-:W-:Y:S08]  /*2b3f0*/  HMMA.1688.F32.TF32 R120, R220, R64, R120 ;  /* 0x00000040dc78723c */ /* 0x000ff00000081078 */
[C---:B---3--:R-:W-:Y:S08]  /*2b400*/  HMMA.1688.F32.TF32 R192, R200.reuse, R132, R192 ;  /* 0x00000084c8c0723c */ /* 0x048ff000000810c0 */
[C---:B-1----:R-:W-:Y:S08]  /*2b410*/  HMMA.1688.F32.TF32 R188, R200.reuse, R128, R188 ;  /* 0x00000080c8bc723c */ /* 0x042ff000000810bc */
[-C--:B----4-:R-:W-:Y:S08]  /*2b420*/  HMMA.1688.F32.TF32 R184, R200, R124.reuse, R184 ;  /* 0x0000007cc8b8723c */ /* 0x090ff000000810b8 */
[-C--:B------:R-:W-:Y:S08]  /*2b430*/  HMMA.1688.F32.TF32 R244, R236, R124.reuse, R232 ;  /* 0x0000007cecf4723c */ /* 0x080ff000000810e8 */
[C---:B------:R-:W-:Y:S08]  /*2b440*/  HMMA.1688.F32.TF32 R204, R220.reuse, R124, R204 ;  /* 0x0000007cdccc723c */ /* 0x040ff000000810cc */
[C---:B------:R-:W-:Y:S08]  /*2b450*/  HMMA.1688.F32.TF32 R212, R220.reuse, R132, R212 ;  /* 0x00000084dcd4723c */ /* 0x040ff000000810d4 */
        /* <DEDUP_REMOVED lines=33> */
[----:B------:R-:W2:Y:S01]  /*2b670*/  LDL.LU R35, [R1+0x5dc] ;  /* 0x0005dc0001237983 */ /* 0x000ea20000300800 */
[----:B------:R-:W-:Y:S08]  /*2b680*/  HMMA.1688.F32.TF32 R224, R236, R128, R224 ;  /* 0x00000080ece0723c */ /* 0x000ff000000810e0 */
[C---:B------:R-:W-:Y:S08]  /*2b690*/  HMMA.1688.F32.TF32 R112, R180.reuse, R64, R112 ;  /* 0x00000040b470723c */ /* 0x040ff00000081070 */
[C---:B------:R-:W-:Y:S07]  /*2b6a0*/  HMMA.1688.F32.TF32 R164, R180.reuse, R124, R164 ;  /* 0x0000007cb4a4723c */ /* 0x040fee00000810a4 */
[----:B------:R-:W-:Y:S01]  /*2b6b0*/  STL [R1+0x12b8], R224 ;  /* 0x0012b8e001007387 */ /* 0x000fe20000100800 */
[C---:B------:R-:W-:Y:S03]  /*2b6c0*/  HMMA.1688.F32.TF32 R168, R180.reuse, R128, R168 ;  /* 0x00000080b4a8723c */ /* 0x040fe600000810a8 */
[----:B------:R-:W-:Y:S04]  /*2b6d0*/  STL [R1+0x12b4], R225 ;  /* 0x0012b4e101007387 */ /* 0x000fe80000100800 */
[----:B------:R-:W-:Y:S01]  /*2b6e0*/  STL [R1+0x12b0], R226 ;  /* 0x0012b0e201007387 */ /* 0x000fe20000100800 */
[C---:B------:R-:W-:Y:S03]  /*2b6f0*/  HMMA.1688.F32.TF32 R172, R180.reuse, R132, R172 ;  /* 0x00000084b4ac723c */ /* 0x040fe600000810ac */
[----:B------:R-:W-:Y:S05]  /*2b700*/  STL [R1+0x12ac], R227 ;  /* 0x0012ace301007387 */ /* 0x000fea0000100800 */
[C---:B------:R-:W-:Y:S08]  /*2b710*/  HMMA.1688.F32.TF32 R176, R180.reuse, R136, R176 ;  /* 0x00000088b4b0723c */ /* 0x040ff000000810b0 */
[----:B------:R-:W-:Y:S01]  /*2b720*/  HMMA.1688.F32.TF32 R180, R180, R140, R248 ;  /* 0x0000008cb4b4723c */ /* 0x000fe200000810f8 */
[----:B------:R-:W2:Y:S04]  /*2b730*/  LDL.LU R248, [R1+0x5c0] ;  /* 0x0005c00001f87983 */ /* 0x000ea80000300800 */
[----:B------:R-:W2:Y:S04]  /*2b740*/  LDL.LU R249, [R1+0x5c4] ;  /* 0x0005c40001f97983 */ /* 0x000ea80000300800 */
[----:B------:R-:W2:Y:S04]  /*2b750*/  LDL.LU R250, [R1+0x5c8] ;  /* 0x0005c80001fa7983 */ /* 0x000ea80000300800 */
[----:B------:R-:W2:Y:S01]  /*2b760*/  LDL.LU R251, [R1+0x5cc] ;  /* 0x0005cc0001fb7983 */ /* 0x000ea20000300800 */
[C---:B---3--:R-:W-:Y:S08]  /*2b770*/  HMMA.1688.F32.TF32 R228, R236.reuse, R132, R24 ;  /* 0x00000084ece4723c */ /* 0x048ff00000081018 */
[C---:B----4-:R-:W-:Y:S11]  /*2b780*/  HMMA.1688.F32.TF32 R232, R236.reuse, R136, R232 ;  /* 0x00000088ece8723c */ /* 0x050ff600000810e8 */
[----:B------:R-:W-:Y:S04]  /*2b790*/  @!UPT UIADD3 URZ, URZ, URZ, URZ ;  /* 0x0000003f3f3ff290 */ /* 0x000fe8000fffe03f */
[----:B------:R-:W-:Y:S04]  /*2b7a0*/  STL [R1+0x12c8], R228 ;  /* 0x0012c8e401007387 */ /* 0x000fe80000100800 */
[----:B------:R-:W-:Y:S04]  /*2b7b0*/  STL [R1+0x12c4], R229 ;  /* 0x0012c4e501007387 */ /* 0x000fe80000100800 */
[----:B------:R-:W-:Y:S04]  /*2b7c0*/  STL [R1+0x12c0], R230 ;  /* 0x0012c0e601007387 */ /* 0x000fe80000100800 */
[----:B------:R-:W-:Y:S04]  /*2b7d0*/  STL [R1+0x12bc], R231 ;  /* 0x0012bce701007387 */ /* 0x000fe80000100800 */
[----:B------:R-:W3:Y:S04]  /*2b7e0*/  LDL.LU R24, [R1+0x5a0] ;  /* 0x0005a00001187983 */ /* 0x000ee80000300800 */
[----:B------:R-:W3:Y:S04]  /*2b7f0*/  LDL.LU R25, [R1+0x5a4] ;  /* 0x0005a40001197983 */ /* 0x000ee80000300800 */
[----:B------:R-:W3:Y:S01]  /*2b800*/  LDL.LU R26, [R1+0x5a8] ;  /* 0x0005a800011a7983 */ /* 0x000ee20000300800 */
[----:B--2---:R-:W-:Y:S03]  /*2b810*/  HMMA.1688.F32.TF32 R236, R236, R140, R68 ;  /* 0x0000008cecec723c */ /* 0x004fe60000081044 */
[----:B------:R-:W3:Y:S05]  /*2b820*/  LDL.LU R27, [R1+0x5ac] ;  /* 0x0005ac00011b7983 */ /* 0x000eea0000300800 */
[C---:B------:R-:W-:Y:S01]  /*2b830*/  HMMA.1688.F32.TF32 R68, R4.reuse, R124, R240 ;  /* 0x0000007c0444723c */ /* 0x040fe200000810f0 */
[----:B------:R1:W-:Y:S07]  /*2b840*/  STL [R1+0x12d8], R232 ;  /* 0x0012d8e801007387 */ /* 0x0003ee0000100800 */
[----:B------:R-:W-:Y:S01]  /*2b850*/  HMMA.1688.F32.TF32 R32, R4, R132, R32 ;  /* 0x000000840420723c */ /* 0x000fe20000081020 */
[----:B------:R2:W-:Y:S04]  /*2b860*/  STL [R1+0x12d4], R233 ;  /* 0x0012d4e901007387 */ /* 0x0005e80000100800 */
[----:B------:R4:W-:Y:S04]  /*2b870*/  STL [R1+0x12d0], R234 ;  /* 0x0012d0ea01007387 */ /* 0x0009e80000100800 */
[----:B------:R1:W-:Y:S04]  /*2b880*/  STL [R1+0x12cc], R235 ;  /* 0x0012cceb01007387 */ /* 0x0003e80000100800 */
[----:B------:R-:W-:Y:S04]  /*2b890*/  STL [R1+0x12e8], R236 ;  /* 0x0012e8ec01007387 */ /* 0x000fe80000100800 */
[----:B------:R-:W-:Y:S04]  /*2b8a0*/  STL [R1+0x12e4], R237 ;  /* 0x0012e4ed01007387 */ /* 0x000fe80000100800 */
[----:B------:R-:W-:Y:S04]  /*2b8b0*/  STL [R1+0x12e0], R238 ;  /* 0x0012e0ee01007387 */ /* 0x000fe80000100800 */
[----:B------:R-:W-:Y:S01]  /*2b8c0*/  STL [R1+0x12dc], R239 ;  /* 0x0012dcef01007387 */ /* 0x000fe20000100800 */
[----:B-1----:R-:W-:-:S03]  /*2b8d0*/  IMAD.MOV.U32 R232, RZ, RZ, R32 ;  /* 0x000000ffffe87224 */ /* 0x002fc600078e0020 */
[----:B------:R-:W-:Y:S01]  /*2b8e0*/  STL.64 [R1+0xf0], R68 ;  /* 0x0000f04401007387 */ /* 0x000fe20000100a00 */
[----:B--2---:R-:W-:-:S03]  /*2b8f0*/  IMAD.MOV.U32 R233, RZ, RZ, R33 ;  /* 0x000000ffffe97224 */ /* 0x004fc600078e0021 */
[----:B------:R1:W-:Y:S01]  /*2b900*/  STL.64 [R1+0xf8], R70 ;  /* 0x0000f84601007387 */ /* 0x0003e20000100a00 */
[----:B----4-:R-:W-:-:S03]  /*2b910*/  IMAD.MOV.U32 R234, RZ, RZ, R34 ;  /* 0x000000ffffea7224 */ /* 0x010fc600078e0022 */
[----:B------:R-:W2:Y:S01]  /*2b920*/  LDL.LU R32, [R1+0x1f0] ;  /* 0x0001f00001207983 */ /* 0x000ea20000300800 */
[----:B------:R-:W-:-:S03]  /*2b930*/  IMAD.MOV.U32 R235, RZ, RZ, R35 ;  /* 0x000000ffffeb7224 */ /* 0x000fc600078e0023 */
[----:B------:R-:W2:Y:S04]  /*2b940*/  LDL.LU R33, [R1+0x1f4] ;  /* 0x0001f40001217983 */ /* 0x000ea80000300800 */
[----:B------:R-:W2:Y:S04]  /*2b950*/  LDL.LU R34, [R1+0x1f8] ;  /* 0x0001f80001227983 */ /* 0x000ea80000300800 */
[----:B------:R-:W2:Y:S01]  /*2b960*/  LDL.LU R35, [R1+0x1fc] ;  /* 0x0001fc0001237983 */ /* 0x000ea20000300800 */
[----:B------:R-:W-:Y:S03]  /*2b970*/  HMMA.1688.F32.TF32 R44, R4, R128, R44 ;  /* 0x00000080042c723c */ /* 0x000fe6000008102c */
[----:B------:R-:W1:Y:S04]  /*2b980*/  LDL.LU R240, [R1+0x1e0] ;  /* 0x0001e00001f07983 */ /* 0x000e680000300800 */
[----:B------:R-:W1:Y:S04]  /*2b990*/  LDL.LU R241, [R1+0x1e4] ;  /* 0x0001e40001f17983 */ /* 0x000e680000300800 */
[----:B------:R-:W1:Y:S04]  /*2b9a0*/  LDL.LU R242, [R1+0x1e8] ;  /* 0x0001e80001f27983 */ /* 0x000e680000300800 */
[----:B------:R-:W1:Y:S09]  /*2b9b0*/  LDL.LU R243, [R1+0x1ec] ;  /* 0x0001ec0001f37983 */ /* 0x000e720000300800 */
[----:B------:R-:W-:-:S02]  /*2b9c0*/  IMAD.MOV.U32 R228, RZ, RZ, R44 ;  /* 0x000000ffffe47224 */ /* 0x000fc400078e002c */
[----:B------:R-:W-:Y:S02]  /*2b9d0*/  IMAD.MOV.U32 R229, RZ, RZ, R45 ;  /* 0x000000ffffe57224 */ /* 0x000fe400078e002d */
[----:B------:R-:W-:Y:S02]  /*2b9e0*/  IMAD.MOV.U32 R230, RZ, RZ, R46 ;  /* 0x000000ffffe67224 */ /* 0x000fe400078e002e */
[----:B------:R-:W-:Y:S02]  /*2b9f0*/  IMAD.MOV.U32 R231, RZ, RZ, R47 ;  /* 0x000000ffffe77224 */ /* 0x000fe400078e002f */
[C---:B------:R-:W-:Y:S11]  /*2ba00*/  HMMA.1688.F32.TF32 R44, R4.reuse, R136, R248 ;  /* 0x00000088042c723c */ /* 0x040ff600000810f8 */
[----:B------:R-:W-:Y:S11]  /*2ba10*/  @!UPT UIADD3 URZ, URZ, URZ, URZ ;  /* 0x0000003f3f3ff290 */ /* 0x000ff6000fffe03f */
[----:B------:R-:W-:Y:S02]  /*2ba20*/  @!UPT UIADD3 URZ, URZ, URZ, URZ ;  /* 0x0000003f3f3ff290 */ /* 0x000fe4000fffe03f */
[----:B------:R-:W-:Y:S01]  /*2ba30*/  IMAD.MOV.U32 R224, RZ, RZ, R44 ;  /* 0x000000ffffe07224 */ /* 0x000fe200078e002c */
[----:B------:R-:W-:Y:S01]  /*2ba40*/  MOV R225, R45 ;  /* 0x0000002d00e17202 */ /* 0x000fe20000000f00 */
[----:B------:R-:W-:Y:S02]  /*2ba50*/  IMAD.MOV.U32 R226, RZ, RZ, R46 ;  /* 0x000000ffffe27224 */ /* 0x000fe400078e002e */
[----:B------:R-:W-:Y:S01]  /*2ba60*/  IMAD.MOV.U32 R227, RZ, RZ, R47 ;  /* 0x000000ffffe37224 */ /* 0x000fe200078e002f */
[----:B---3--:R-:W-:Y:S01]  /*2ba70*/  HMMA.1688.F32.TF32 R4, R4, R140, R24 ;  /* 0x0000008c0404723c */ /* 0x008fe20000081018 */
        /* <DEDUP_REMOVED lines=17> */
[----:B------:R-:W2:Y:S01]  /*2bb90*/  LDL.LU R32, [R1+0x450] ;  /* 0x0004500001207983 */ /* 0x000ea20000300800 */
[----:B------:R-:W-:Y:S02]  /*2bba0*/  IMAD.MOV.U32 R65, RZ, RZ, R34 ;  /* 0x000000ffff417224 */ /* 0x000fe400078e0022 */
[----:B------:R-:W-:Y:S01]  /*2bbb0*/  IMAD.MOV.U32 R64, RZ, RZ, R35 ;  /* 0x000000ffff407224 */ /* 0x000fe200078e0023 */
[----:B------:R-:W2:Y:S04]  /*2bbc0*/  LDL.LU R33, [R1+0x454] ;  /* 0x0004540001217983 */ /* 0x000ea80000300800 */
[----:B------:R-:W2:Y:S04]  /*2bbd0*/  LDL.LU R34, [R1+0x458] ;  /* 0x0004580001227983 */ /* 0x000ea80000300800 */
[----:B------:R-:W2:Y:S01]  /*2bbe0*/  LDL.LU R35, [R1+0x45c] ;  /* 0x00045c0001237983 */ /* 0x000ea20000300800 */
[----:B-1----:R-:W-:Y:S03]  /*2bbf0*/  HMMA.1688.F32.TF32 R68, R8, R128, R240 ;  /* 0x000000800844723c */ /* 0x002fe600000810f0 */
[----:B------:R-:W-:Y:S04]  /*2bc00*/  STL [R1+0x1290], R64 ;  /* 0x0012904001007387 */ /* 0x000fe80000100800 */
[----:B------:R-:W-:Y:S04]  /*2bc10*/  STL [R1+0x128c], R65 ;  /* 0x00128c4101007387 */ /* 0x000fe80000100800 */
[----:B------:R-:W-:Y:S04]  /*2bc20*/  STL [R1+0x1288], R0 ;  /* 0x0012880001007387 */ /* 0x000fe80000100800 */
[----:B------:R-:W-:Y:S09]  /*2bc30*/  STL [R1+0x1284], R252 ;  /* 0x001284fc01007387 */ /* 0x000ff20000100800 */
[----:B------:R-:W-:-:S02]  /*2bc40*/  IMAD.MOV.U32 R16, RZ, RZ, R71 ;  /* 0x000000ffff107224 */ /* 0x000fc400078e0047 */
[----:B------:R-:W-:Y:S02]  /*2bc50*/  IMAD.MOV.U32 R20, RZ, RZ, R70 ;  /* 0x000000ffff147224 */ /* 0x000fe400078e0046 */
[----:B------:R-:W-:Y:S02]  /*2bc60*/  IMAD.MOV.U32 R17, RZ, RZ, R68 ;  /* 0x000000ffff117224 */ /* 0x000fe400078e0044 */
[----:B------:R-:W-:Y:S01]  /*2bc70*/  IMAD.MOV.U32 R21, RZ, RZ, R69 ;  /* 0x000000ffff157224 */ /* 0x000fe200078e0045 */
[----:B------:R1:W-:Y:S04]  /*2bc80*/  STL [R1+0x12a0], R16 ;  /* 0x0012a01001007387 */ /* 0x0003e80000100800 */
[----:B------:R1:W-:Y:S04]  /*2bc90*/  STL [R1+0x129c], R20 ;  /* 0x00129c1401007387 */ /* 0x0003e80000100800 */
[----:B------:R1:W-:Y:S04]  /*2bca0*/  STL [R1+0x1298], R17 ;  /* 0x0012981101007387 */ /* 0x0003e80000100800 */
[----:B------:R1:W-:Y:S01]  /*2bcb0*/  STL [R1+0x1294], R21 ;  /* 0x0012941501007387 */ /* 0x0003e20000100800 */
[C---:B----4-:R-:W-:Y:S11]  /*2bcc0*/  HMMA.1688.F32.TF32 R44, R8.reuse, R132, R44 ;  /* 0x00000084082c723c */ /* 0x050ff6000008102c */
[----:B------:R-:W-:Y:S11]  /*2bcd0*/  @!UPT UIADD3 URZ, URZ, URZ, URZ ;  /* 0x0000003f3f3ff290 */ /* 0x000ff6000fffe03f */
[----:B------:R-:W-:Y:S02]  /*2bce0*/  @!UPT UIADD3 URZ, URZ, URZ, URZ ;  /* 0x0000003f3f3ff290 */ /* 0x000fe4000fffe03f */
[----:B------:R-:W-:Y:S01]  /*2bcf0*/  IMAD.MOV.U32 R61, RZ, RZ, R44 ;  /* 0x000000ffff3d7224 */ /* 0x000fe200078e002c */
[----:B------:R-:W-:Y:S01]  /*2bd00*/  MOV R56, R47 ;  /* 0x0000002f00387202 */ /* 0x000fe20000000f00 */
[----:B------:R-:W-:Y:S02]  /*2bd10*/  IMAD.MOV.U32 R60, RZ, RZ, R45 ;  /* 0x000000ffff3c7224 */ /* 0x000fe400078e002d */
[----:B------:R-:W-:Y:S02]  /*2bd20*/  IMAD.MOV.U32 R57, RZ, RZ, R46 ;  /* 0x000000ffff397224 */ /* 0x000fe400078e002e */
[C---:B---3--:R-:W-:Y:S08]  /*2bd30*/  HMMA.1688.F32.TF32 R44, R8.reuse, R136, R248 ;  /* 0x00000088082c723c */ /* 0x048ff000000810f8 */
[----:B------:R-:W-:Y:S01]  /*2bd40*/  HMMA.1688.F32.TF32 R8, R8, R140, R24 ;  /* 0x0000008c0808723c */ /* 0x000fe20000081018 */
[----:B------:R3:W-:Y:S04]  /*2bd50*/  STL [R1+0x12a8], R60 ;  /* 0x0012a83c01007387 */ /* 0x0007e80000100800 */
[----:B------:R4:W-:Y:S04]  /*2bd60*/  STL [R1+0x12a4], R61 ;  /* 0x0012a43d01007387 */ /* 0x0009e80000100800 */
[----:B------:R-:W3:Y:S04]  /*2bd70*/  LDL.LU R24, [R1+0x430] ;  /* 0x0004300001187983 */ /* 0x000ee80000300800 */
[----:B------:R-:W3:Y:S04]  /*2bd80*/  LDL.LU R25, [R1+0x434] ;  /* 0x0004340001197983 */ /* 0x000ee80000300800 */
[----:B------:R-:W3:Y:S04]  /*2bd90*/  LDL.LU R26, [R1+0x438] ;  /* 0x00043800011a7983 */ /* 0x000ee80000300800 */
[----:B------:R-:W3:Y:S03]  /*2bda0*/  LDL.LU R27, [R1+0x43c] ;  /* 0x00043c00011b7983 */ /* 0x000ee60000300800 */
[----:B-1----:R-:W-:-:S02]  /*2bdb0*/  IMAD.MOV.U32 R16, RZ, RZ, R8 ;  /* 0x000000ffff107224 */ /* 0x002fc400078e0008 */
[----:B------:R-:W-:Y:S02]  /*2bdc0*/  IMAD.MOV.U32 R20, RZ, RZ, R9 ;  /* 0x000000ffff147224 */ /* 0x000fe400078e0009 */
[----:B------:R-:W-:Y:S02]  /*2bdd0*/  IMAD.MOV.U32 R17, RZ, RZ, R10 ;  /* 0x000000ffff117224 */ /* 0x000fe400078e000a */
[----:B------:R-:W-:Y:S02]  /*2bde0*/  IMAD.MOV.U32 R21, RZ, RZ, R11 ;  /* 0x000000ffff157224 */ /* 0x000fe400078e000b */
[----:B--2---:R-:W-:Y:S01]  /*2bdf0*/  HMMA.1688.F32.TF32 R8, R12, R124, R32 ;  /* 0x0000007c0c08723c */ /* 0x004fe20000081020 */
        /* <DEDUP_REMOVED lines=9> */
[----:B------:R-:W2:Y:S03]  /*2be90*/  LDL.LU R29, [R1+0x334] ;  /* 0x00033400011d7983 */ /* 0x000ea60000300800 */
[----:B------:R-:W-:Y:S01]  /*2bea0*/  IMAD.MOV.U32 R53, RZ, RZ, R8 ;  /* 0x000000ffff357224 */ /* 0x000fe200078e0008 */
        /* <DEDUP_REMOVED lines=11> */
[----:B------:R-:W-:Y:S02]  /*2bf60*/  IMAD.MOV.U32 R0, RZ, RZ, R46 ;  /* 0x000000ffff007224 */ /* 0x000fe400078e002e */
[----:B------:R-:W-:Y:S01]  /*2bf70*/  IMAD.MOV.U32 R252, RZ, RZ, R47 ;  /* 0x000000fffffc7224 */ /* 0x000fe200078e002f */
[----:B------:R-:W2:Y:S01]  /*2bf80*/  LDL.LU R44, [R1+0x120] ;  /* 0x00012000012c7983 */ /* 0x000ea20000300800 */
[----:B------:R-:W-:-:S03]  /*2bf90*/  IMAD.MOV.U32 R47, RZ, RZ, R18 ;  /* 0x000000ffff2f7224 */ /* 0x000fc600078e0012 */
        /* <DEDUP_REMOVED lines=14> */
[C---:B---3--:R-:W-:Y:S11]  /*2c080*/  HMMA.1688.F32.TF32 R24, R12.reuse, R128, R24 ;  /* 0x000000800c18723c */ /* 0x048ff60000081018 */
[----:B------:R-:W-:Y:S11]  /*2c090*/  @!UPT UIADD3 URZ, URZ, URZ, URZ ;  /* 0x0000003f3f3ff290 */ /* 0x000ff6000fffe03f */
[----:B------:R-:W-:Y:S02]  /*2c0a0*/  @!UPT UIADD3 URZ, URZ, URZ, URZ ;  /* 0x0000003f3f3ff290 */ /* 0x000fe4000fffe03f */
[----:B------:R-:W-:Y:S02]  /*2c0b0*/  IMAD.MOV.U32 R125, RZ, RZ, R26 ;  /* 0x000000ffff7d7224 */ /* 0x000fe400078e001a */
[----:B------:R-:W-:Y:S01]  /*2c0c0*/  IMAD.MOV.U32 R124, RZ, RZ, R27 ;  /* 0x000000ffff7c7224 */ /* 0x000fe200078e001b */
[----:B--2---:R-:W-:Y:S02]  /*2c0d0*/  MOV R243, R18 ;  /* 0x0000001200f37202 */ /* 0x004fe40000000f00 */
[----:B------:R-:W2:Y:S04]  /*2c0e0*/  LDL.LU R18, [R1+0x1368] ;  /* 0x0013680001127983 */ /* 0x000ea80000300800 */
[----:B------:R-:W3:Y:S01]  /*2c0f0*/  LDL.LU.64 R26, [R1+0x1360] ;  /* 0x00136000011a7983 */ /* 0x000ee20000300a00 */
[C---:B------:R-:W-:Y:S08]  /*2c100*/  HMMA.1688.F32.TF32 R32, R12.reuse, R132, R32 ;  /* 0x000000840c20723c */ /* 0x040ff00000081020 */
[C---:B------:R-:W-:Y:S08]  /*2c110*/  HMMA.1688.F32.TF32 R28, R12.reuse, R136, R28 ;  /* 0x000000880c1c723c */ /* 0x040ff0000008101c */
[----:B------:R-:W-:Y:S08]  /*2c120*/  HMMA.1688.F32.TF32 R8, R12, R140, R8 ;  /* 0x0000008c0c08723c */ /* 0x000ff00000081008 */
[----:B------:R-:W-:-:S02]  /*2c130*/  IMAD.MOV.U32 R60, RZ, RZ, R32 ;  /* 0x000000ffff3c7224 */ /* 0x000fc400078e0020 */
[----:B----4-:R-:W-:Y:S02]  /*2c140*/  IMAD.MOV.U32 R61, RZ, RZ, R33 ;  /* 0x000000ffff3d7224 */ /* 0x010fe400078e0021 */
[----:B------:R-:W-:Y:S02]  /*2c150*/  IMAD.MOV.U32 R133, RZ, RZ, R34 ;  /* 0x000000ffff857224 */ /* 0x000fe400078e0022 */
[----:B------:R-:W-:Y:S02]  /*2c160*/  IMAD.MOV.U32 R132, RZ, RZ, R35 ;  /* 0x000000ffff847224 */ /* 0x000fe400078e0023 */
[----:B------:R-:W4:Y:S01]  /*2c170*/  LDL.LU.64 R34, [R1+0x1358] ;  /* 0x0013580001227983 */ /* 0x000f220000300a00 */
[----:B------:R-:W-:Y:S02]  /*2c180*/  IMAD.MOV.U32 R33, RZ, RZ, R30 ;  /* 0x000000ffff217224 */ /* 0x000fe400078e001e */
[----:B------:R-:W-:Y:S02]  /*2c190*/  IMAD.MOV.U32 R32, RZ, RZ, R31 ;  /* 0x000000ffff207224 */ /* 0x000fe400078e001f */
[----:B------:R-:W2:Y:S01]  /*2c1a0*/  LDL.LU.64 R30, [R1+0x1350] ;  /* 0x00135000011e7983 */ /* 0x000ea20000300a00 */
[----:B------:R-:W-:Y:S01]  /*2c1b0*/  IMAD.MOV.U32 R12, RZ, RZ, R19 ;  /* 0x000000ffff0c7224 */ /* 0x000fe200078e0013 */
[----:B------:R-:W-:-:S02]  /*2c1c0*/  MOV R13, R22 ;  /* 0x00000016000d7202 */ /* 0x000fc40000000f00 */
[----:B------:R-:W2:Y:S01]  /*2c1d0*/  LDL.LU R19, [R1+0x134c] ;  /* 0x00134c0001137983 */ /* 0x000ea20000300800 */
[----:B------:R-:W-:-:S03]  /*2c1e0*/  IMAD.MOV.U32 R14, RZ, RZ, R23 ;  /* 0x000000ffff0e7224 */ /* 0x000fc600078e0017 */
[----:B------:R-:W2:Y:S04]  /*2c1f0*/  LDL.LU R22, [R1+0x1348] ;  /* 0x0013480001167983 */ /* 0x000ea80000300800 */
[----:B------:R-:W2:Y:S01]  /*2c200*/  LDL.LU R23, [R1+0x1344] ;  /* 0x0013440001177983 */ /* 0x000ea20000300800 */
[----:B---3--:R-:W-:-:S03]  /*2c210*/  IMAD.MOV.U32 R15, RZ, RZ, R27 ;  /* 0x000000ffff0f7224 */ /* 0x008fc600078e001b */
[----:B------:R-:W3:Y:S01]  /*2c220*/  LDL.LU R27, [R1+0x1340] ;  /* 0x00134000011b7983 */ /* 0x000ee20000300800 */
[----:B------:R-:W-:Y:S02]  /*2c230*/  IMAD.MOV.U32 R236, RZ, RZ, R4 ;  /* 0x000000ffffec7224 */ /* 0x000fe400078e0004 */
[----:B------:R-:W-:Y:S01]  /*2c240*/  IMAD.MOV.U32 R237, RZ, RZ, R5 ;  /* 0x000000ffffed7224 */ /* 0x000fe200078e0005 */
[----:B------:R-:W-:Y:S01]  /*2c250*/  LDS R4, [R2+0xe000] ;  /* 0x00e0000002047984 */ /* 0x000fe20000000800 */
[----:B------:R-:W-:Y:S02]  /*2c260*/  IMAD.MOV.U32 R238, RZ, RZ, R6 ;  /* 0x000000ffffee7224 */ /* 0x000fe400078e0006 */
[----:B------:R-:W-:Y:S01]  /*2c270*/  IMAD.MOV.U32 R239, RZ, RZ, R7 ;  /* 0x000000ffffef7224 */ /* 0x000fe200078e0007 */
[----:B------:R-:W-:Y:S04]  /*2c280*/  LDS R6, [R2+0xf000] ;  /* 0x00f0000002067984 */ /* 0x000fe80000000800 */
[----:B------:R-:W-:Y:S04]  /*2c290*/  LDS R5, [R3+0xe000] ;  /* 0x00e0000003057984 */ /* 0x000fe80000000800 */
[----:B------:R-:W2:Y:S02]  /*2c2a0*/  LDS R7, [R3+0xf000] ;  /* 0x00f0000003077984 */ /* 0x000ea40000000800 */
[C---:B--2---:R-:W-:Y:S08]  /*2c2b0*/  HMMA.1688.F32.TF32 R72, R4.reuse, R18, R72 ;  /* 0x000000120448723c */ /* 0x044ff00000081048 */
[C---:B------:R-:W-:Y:S08]  /*2c2c0*/  HMMA.1688.F32.TF32 R68, R4.reuse, R22, R68 ;  /* 0x000000160444723c */ /* 0x040ff00000081044 */
[C---:B------:R-:W-:Y:S08]  /*2c2d0*/  HMMA.1688.F32.TF32 R44, R4.reuse, R30, R44 ;  /* 0x0000001e042c723c */ /* 0x040ff0000008102c */
[C---:B----4-:R-:W-:Y:S01]  /*2c2e0*/  HMMA.1688.F32.TF32 R248, R4.reuse, R34, R248 ;  /* 0x0000002204f8723c */ /* 0x050fe200000810f8 */
[----:B------:R-:W-:Y:S04]  /*2c2f0*/  STL.64 [R1+0x3f0], R72 ;  /* 0x0003f04801007387 */ /* 0x000fe80000100a00 */
[----:B------:R1:W-:Y:S04]  /*2c300*/  STL.64 [R1+0x3f8], R74 ;  /* 0x0003f84a01007387 */ /* 0x0003e80000100a00 */
[----:B-1----:R-:W2:Y:S04]  /*2c310*/  LDL.LU.64 R74, [R1+0x1338] ;  /* 0x00133800014a7983 */ /* 0x002ea80000300a00 */
[----:B------:R-:W2:Y:S04]  /*2c320*/  LDL.LU.64 R72, [R1+0x1330] ;  /* 0x0013300001487983 */ /* 0x000ea80000300a00 */
[----:B------:R-:W-:Y:S04]  /*2c330*/  STL.64 [R1+0x310], R68 ;  /* 0x0003104401007387 */ /* 0x000fe80000100a00 */
[----:B------:R1:W-:Y:S04]  /*2c340*/  STL.64 [R1+0x318], R70 ;  /* 0x0003184601007387 */ /* 0x0003e80000100a00 */
[----:B-1----:R-:W4:Y:S04]  /*2c350*/  LDL.LU.64 R70, [R1+0x1328] ;  /* 0x0013280001467983 */ /* 0x002f280000300a00 */
[----:B------:R-:W4:Y:S01]  /*2c360*/  LDL.LU.64 R68, [R1+0x1320] ;  /* 0x0013200001447983 */ /* 0x000f220000300a00 */
[C---:B---3--:R-:W-:Y:S11]  /*2c370*/  HMMA.1688.F32.TF32 R240, R4.reuse, R26, R240 ;  /* 0x0000001a04f0723c */ /* 0x048ff600000810f0 */
[----:B------:R-:W-:Y:S11]  /*2c380*/  @!UPT UIADD3 URZ, URZ, URZ, URZ ;  /* 0x0000003f3f3ff290 */ /* 0x000ff6000fffe03f */
[----:B------:R-:W-:Y:S01]  /*2c390*/  @!UPT UIADD3 URZ, URZ, URZ, URZ ;  /* 0x0000003f3f3ff290 */ /* 0x000fe2000fffe03f */
[----:B------:R-:W-:Y:S04]  /*2c3a0*/  STL.64 [R1+0x430], R240 ;  /* 0x000430f001007387 */ /* 0x000fe80000100a00 */
[----:B------:R1:W-:Y:S04]  /*2c3b0*/  STL.64 [R1+0x438], R242 ;  /* 0x000438f201007387 */ /* 0x0003e80000100a00 */
[----:B-1----:R-:W3:Y:S04]  /*2c3c0*/  LDL.LU.64 R242, [R1+0x1318] ;  /* 0x0013180001f27983 */ /* 0x002ee80000300a00 */
[----:B------:R-:W3:Y:S04]  /*2c3d0*/  LDL.LU.64 R240, [R1+0x1310] ;  /* 0x0013100001f07983 */ /* 0x000ee80000300a00 */
        /* <DEDUP_REMOVED lines=8> */
[C---:B------:R-:W-:Y:S11]  /*2c460*/  HMMA.1688.F32.TF32 R12, R4.reuse, R38, R12 ;  /* 0x00000026040c723c */ /* 0x040ff6000008100c */
[----:B------:R-:W-:Y:S11]  /*2c470*/  @!UPT UIADD3 URZ, URZ, URZ, URZ ;  /* 0x0000003f3f3ff290 */ /* 0x000ff6000fffe03f */
[----:B------:R-:W-:Y:S01]  /*2c480*/  @!UPT UIADD3 URZ, URZ, URZ, URZ ;  /* 0x0000003f3f3ff290 */ /* 0x000fe2000fffe03f */
[----:B------:R-:W-:Y:S04]  /*2c490*/  STL.64 [R1+0x6a0], R12 ;  /* 0x0006a00c01007387 */ /* 0x000fe80000100a00 */
[----:B------:R1:W-:Y:S02]  /*2c4a0*/  STL.64 [R1+0x6a8], R14 ;  /* 0x0006a80e01007387 */ /* 0x0003e40000100a00 */
[C---:B-1----:R-:W-:Y:S08]  /*2c4b0*/  HMMA.1688.F32.TF32 R12, R4.reuse, R58, R76 ;  /* 0x0000003a040c723c */ /* 0x042ff0000008104c */
[C---:B---3--:R-:W-:Y:S08]  /*2c4c0*/  HMMA.1688.F32.TF32 R240, R4.reuse, R54, R240 ;  /* 0x0000003604f0723c */ /* 0x048ff000000810f0 */
[C---:B--2---:R-:W-:Y:S11]  /*2c4d0*/  HMMA.1688.F32.TF32 R248, R4.reuse, R42, R248 ;  /* 0x0000002a04f8723c */ /* 0x044ff600000810f8 */
[----:B------:R-:W-:Y:S11]  /*2c4e0*/  @!UPT UIADD3 URZ, URZ, URZ, URZ ;  /* 0x0000003f3f3ff290 */ /* 0x000ff6000fffe03f */
[----:B------:R-:W-:Y:S01]  /*2c4f0*/  @!UPT UIADD3 URZ, URZ, URZ, URZ ;  /* 0x0000003f3f3ff290 */ /* 0x000fe2000fffe03f */
[----:B------:R-:W-:Y:S04]  /*2c500*/  STL.64 [R1+0x720], R248 ;  /* 0x000720f801007387 */ /* 0x000fe80000100a00 */
[----:B------:R-:W-:Y:S04]  /*2c510*/  STL.64 [R1+0x728], R250 ;  /* 0x000728fa01007387 */ /* 0x000fe80000100a00 */
[----:B------:R-:W2:Y:S04]  /*2c520*/  LDL.LU R76, [R1+0x10] ;  /* 0x00001000014c7983 */ /* 0x000ea80000300800 */
[----:B------:R-:W-:Y:S04]  /*2c530*/  STL.64 [R1+0x7a0], R240 ;  /* 0x0007a0f001007387 */ /* 0x000fe80000100a00 */
[----:B------:R-:W-:Y:S04]  /*2c540*/  STL.64 [R1+0x7a8], R242 ;  /* 0x0007a8f201007387 */ /* 0x000fe80000100a00 */
[----:B------:R-:W-:Y:S04]  /*2c550*/  STL.64 [R1+0x7c0], R12 ;  /* 0x0007c00c01007387 */ /* 0x000fe80000100a00 */
[----:B------:R1:W-:Y:S04]  /*2c560*/  STL.64 [R1+0x7c8], R14 ;  /* 0x0007c80e01007387 */ /* 0x0003e80000100a00 */
[----:B------:R-:W2:Y:S04]  /*2c570*/  LDL.LU R77, [R1+0x14] ;  /* 0x00001400014d7983 */ /* 0x000ea80000300800 */
[----:B------:R-:W2:Y:S01]  /*2c580*/  LDL.LU R78, [R1+0x18] ;  /* 0x00001800014e7983 */ /* 0x000ea20000300800 */
[C---:B-1----:R-:W-:Y:S03]  /*2c590*/  HMMA.1688.F32.TF32 R12, R4.reuse, R62, R92 ;  /* 0x0000003e040c723c */ /* 0x042fe6000008105c */
[----:B------:R-:W2:Y:S04]  /*2c5a0*/  LDL.LU R79, [R1+0x1c] ;  /* 0x00001c00014f7983 */ /* 0x000ea80000300800 */
[----:B------:R-:W3:Y:S11]  /*2c5b0*/  LDL.LU R92, [R1+0x90] ;  /* 0x00009000015c7983 */ /* 0x000ef60000300800 */
[----:B------:R-:W-:Y:S05]  /*2c5c0*/  @!UPT UIADD3 URZ, URZ, URZ, URZ ;  /* 0x0000003f3f3ff290 */ /* 0x000fea000fffe03f */
[----:B------:R-:W-:Y:S04]  /*2c5d0*/  STL.64 [R1+0x820], R12 ;  /* 0x0008200c01007387 */ /* 0x000fe80000100a00 */
[----:B------:R1:W-:Y:S04]  /*2c5e0*/  STL.64 [R1+0x828], R14 ;  /* 0x0008280e01007387 */ /* 0x0003e80000100a00 */
[----:B------:R-:W3:Y:S04]  /*2c5f0*/  LDL.LU R93, [R1+0x94] ;  /* 0x00009400015d7983 */ /* 0x000ee80000300800 */
[----:B------:R-:W3:Y:S01]  /*2c600*/  LDL.LU R94, [R1+0x98] ;  /* 0x00009800015e7983 */ /* 0x000ee20000300800 */
[C---:B-1----:R-:W-:Y:S03]  /*2c610*/  HMMA.1688.F32.TF32 R12, R4.reuse, R66, R108 ;  /* 0x00000042040c723c */ /* 0x042fe6000008106c */
[----:B------:R-:W3:Y:S04]  /*2c620*/  LDL.LU R95, [R1+0x9c] ;  /* 0x00009c00015f7983 */ /* 0x000ee80000300800 */
[----:B------:R-:W2:Y:S11]  /*2c630*/  LDL.LU R108, [R1+0x140] ;  /* 0x00014000016c7983 */ /* 0x000eb60000300800 */
[----:B------:R-:W-:Y:S05]  /*2c640*/  @!UPT UIADD3 URZ, URZ, URZ, URZ ;  /* 0x0000003f3f3ff290 */ /* 0x000fea000fffe03f */
[----:B------:R-:W-:Y:S04]  /*2c650*/  STL.64 [R1+0x880], R12 ;  /* 0x0008800c01007387 */ /* 0x000fe80000100a00 */
[----:B------:R1:W-:Y:S04]  /*2c660*/  STL.64 [R1+0x888], R14 ;  /* 0x0008880e01007387 */ /* 0x0003e80000100a00 */
[----:B------:R-:W2:Y:S04]  /*2c670*/  LDL.LU R109, [R1+0x144] ;  /* 0x00014400016d7983 */ /* 0x000ea80000300800 */
[----:B------:R-:W2:Y:S01]  /*2c680*/  LDL.LU R110, [R1+0x148] ;  /* 0x00014800016e7983 */ /* 0x000ea20000300800 */
[C---:B-1----:R-:W-:Y:S03]  /*2c690*/  HMMA.1688.F32.TF32 R12, R4.reuse, R126, R144 ;  /* 0x0000007e040c723c */ /* 0x042fe60000081090 */
[----:B------:R-:W2:Y:S04]  /*2c6a0*/  LDL.LU R111, [R1+0x14c] ;  /* 0x00014c00016f7983 */ /* 0x000ea80000300800 */
        /* <DEDUP_REMOVED lines=21> */
[----:B------:R-:W2:Y:S04]  /*2c800*/  LDL.LU R154, [R1+0x3e8] ;  /* 0x0003e800019a7983 */ /* 0x000ea80000300800 */
[----:B------:R-:W2:Y:S01]  /*2c810*/  LDL.LU R155, [R1+0x3ec] ;  /* 0x0003ec00019b7983 */ /* 0x000ea20000300800 */
[C---:B-1----:R-:W-:Y:S03]  /*2c820*/  HMMA.1688.F32.TF32 R12, R4.reuse, R138, R156 ;  /* 0x0000008a040c723c */ /* 0x042fe6000008109c */
[----:B------:R-:W3:Y:S05]  /*2c830*/  LDL.LU R240, [R1+0x440] ;  /* 0x0004400001f07983 */ /* 0x000eea0000300800 */
[----:B------:R-:W-:Y:S11]  /*2c840*/  HMMA.1688.F32.TF32 R4, R4, R142, R160 ;  /* 0x0000008e0404723c */ /* 0x000ff600000810a0 */
[----:B------:R-:W-:Y:S04]  /*2c850*/  @!UPT UIADD3 URZ, URZ, URZ, URZ ;  /* 0x0000003f3f3ff290 */ /* 0x000fe8000fffe03f */
[----:B------:R1:W-:Y:S04]  /*2c860*/  STL.64 [R1+0x8a0], R12 ;  /* 0x0008a00c01007387 */ /* 0x0003e80000100a00 */
[----:B------:R1:W-:Y:S04]  /*2c870*/  STL.64 [R1+0x8a8], R14 ;  /* 0x0008a80e01007387 */ /* 0x0003e80000100a00 */
[----:B------:R-:W-:Y:S04]  /*2c880*/  STL.64 [R1+0x890], R4 ;  /* 0x0008900401007387 */ /* 0x000fe80000100a00 */
[----:B------:R-:W-:Y:S04]  /*2c890*/  STL.64 [R1+0x898], R6 ;  /* 0x0008980601007387 */ /* 0x000fe80000100a00 */
[----:B------:R-:W4:Y:S04]  /*2c8a0*/  LDL.LU R241, [R1+0x444] ;  /* 0x0004440001f17983 */ /* 0x000f280000300800 */
[----:B------:R-:W4:Y:S04]  /*2c8b0*/  LDL.LU R242, [R1+0x448] ;  /* 0x0004480001f27983 */ /* 0x000f280000300800 */
[----:B------:R-:W4:Y:S04]  /*2c8c0*/  LDL.LU R243, [R1+0x44c] ;  /* 0x00044c0001f37983 */ /* 0x000f280000300800 */
[----:B------:R-:W4:Y:S04]  /*2c8d0*/  LDL.LU R248, [R1+0x3a0] ;  /* 0x0003a00001f87983 */ /* 0x000f280000300800 */
[----:B------:R-:W4:Y:S04]  /*2c8e0*/  LDL.LU R249, [R1+0x3a4] ;  /* 0x0003a40001f97983 */ /* 0x000f280000300800 */
[----:B------:R-:W4:Y:S04]  /*2c8f0*/  LDL.LU R250, [R1+0x3a8] ;  /* 0x0003a80001fa7983 */ /* 0x000f280000300800 */
[----:B------:R-:W4:Y:S04]  /*2c900*/  LDL.LU R251, [R1+0x3ac] ;  /* 0x0003ac0001fb7983 */ /* 0x000f280000300800 */
[----:B-1----:R-:W4:Y:S04]  /*2c910*/  LDL.LU R12, [R1+0x2c0] ;  /* 0x0002c000010c7983 */ /* 0x002f280000300800 */
[----:B------:R-:W4:Y:S04]  /*2c920*/  LDL.LU R13, [R1+0x2c4] ;  /* 0x0002c400010d7983 */ /* 0x000f280000300800 */
[----:B------:R-:W4:Y:S04]  /*2c930*/  LDL.LU R14, [R1+0x2c8] ;  /* 0x0002c800010e7983 */ /* 0x000f280000300800 */
[----:B------:R-:W4:Y:S01]  /*2c940*/  LDL.LU R15, [R1+0x2cc] ;  /* 0x0002cc00010f7983 */ /* 0x000f220000300800 */
[----:B------:R-:W-:-:S02]  /*2c950*/  IMAD.MOV.U32 R129, RZ, RZ, R24 ;  /* 0x000000ffff817224 */ /* 0x000fc400078e0018 */
[----:B------:R-:W-:Y:S01]  /*2c960*/  IMAD.MOV.U32 R128, RZ, RZ, R25 ;  /* 0x000000ffff807224 */ /* 0x000fe200078e0019 */
[----:B------:R-:W-:Y:S01]  /*2c970*/  LDS R4, [R2+0xe100] ;  /* 0x00e1000002047984 */ /* 0x000fe20000000800 */
[----:B------:R-:W-:Y:S02]  /*2c980*/  IMAD.MOV.U32 R37, RZ, RZ, R28 ;  /* 0x000000ffff257224 */ /* 0x000fe400078e001c */
[----:B------:R-:W-:Y:S01]  /*2c990*/  IMAD.MOV.U32 R36, RZ, RZ, R29 ;  /* 0x000000ffff247224 */ /* 0x000fe200078e001d */
        /* <DEDUP_REMOVED lines=8> */
[----:B------:R-:W2:Y:S04]  /*2ca20*/  LDS R11, [R3+0xf080] ;  /* 0x00f08000030b7984 */ /* 0x000ea80000000800 */
[----:B------:R-:W-:Y:S04]  /*2ca30*/  LDS R5, [R3+0xe100] ;  /* 0x00e1000003057984 */ /* 0x000fe80000000800 */
[----:B------:R-:W1:Y:S01]  /*2ca40*/  LDS R7, [R3+0xf100] ;  /* 0x00f1000003077984 */ /* 0x000e620000000800 */
[C---:B--2---:R-:W-:Y:S08]  /*2ca50*/  HMMA.1688.F32.TF32 R156, R8.reuse, R18, R152 ;  /* 0x00000012089c723c */ /* 0x044ff00000081098 */
[C---:B------:R-:W-:Y:S08]  /*2ca60*/  HMMA.1688.F32.TF32 R152, R8.reuse, R22, R148 ;  /* 0x000000160898723c */ /* 0x040ff00000081094 */
[C---:B------:R-:W-:Y:S08]  /*2ca70*/  HMMA.1688.F32.TF32 R148, R8.reuse, R26, R144 ;  /* 0x0000001a0894723c */ /* 0x040ff00000081090 */
[C---:B------:R-:W-:Y:S08]  /*2ca80*/  HMMA.1688.F32.TF32 R144, R8.reuse, R30, R108 ;  /* 0x0000001e0890723c */ /* 0x040ff0000008106c */
[C---:B---3--:R-:W-:Y:S08]  /*2ca90*/  HMMA.1688.F32.TF32 R108, R8.reuse, R34, R92 ;  /* 0x00000022086c723c */ /* 0x048ff0000008105c */
[C---:B------:R-:W-:Y:S08]  /*2caa0*/  HMMA.1688.F32.TF32 R92, R8.reuse, R38, R76 ;  /* 0x00000026085c723c */ /* 0x040ff0000008104c */
[C---:B------:R-:W-:Y:S08]  /*2cab0*/  HMMA.1688.F32.TF32 R76, R8.reuse, R42, R44 ;  /* 0x0000002a084c723c */ /* 0x040ff0000008102c */
[C---:B----4-:R-:W-:Y:S01]  /*2cac0*/  HMMA.1688.F32.TF32 R44, R8.reuse, R54, R68 ;  /* 0x00000036082c723c */ /* 0x050fe20000081044 */
[----:B------:R-:W-:Y:S07]  /*2cad0*/  STL.64 [R1+0x160], R156 ;  /* 0x0001609c01007387 */ /* 0x000fee0000100a00 */
[C---:B------:R-:W-:Y:S01]  /*2cae0*/  HMMA.1688.F32.TF32 R68, R8.reuse, R58, R80 ;  /* 0x0000003a0844723c */ /* 0x040fe20000081050 */
        /* <DEDUP_REMOVED lines=15> */
[C---:B--2---:R-:W-:Y:S03]  /*2cbe0*/  HMMA.1688.F32.TF32 R76, R8.reuse, R62, R96 ;  /* 0x0000003e084c723c */ /* 0x044fe60000081060 */
[----:B------:R-:W-:Y:S04]  /*2cbf0*/  STL.64 [R1+0x730], R68 ;  /* 0x0007304401007387 */ /* 0x000fe80000100a00 */
[----:B------:R2:W-:Y:S01]  /*2cc00*/  STL.64 [R1+0x738], R70 ;  /* 0x0007384601007387 */ /* 0x0005e20000100a00 */
[C---:B---3--:R-:W-:Y:S03]  /*2cc10*/  HMMA.1688.F32.TF32 R44, R8.reuse, R66, R112 ;  /* 0x00000042082c723c */ /* 0x048fe60000081070 */
[----:B------:R-:W-:Y:S04]  /*2cc20*/  LDS R92, [R2+0xe200] ;  /* 0x00e20000025c7984 */ /* 0x000fe80000000800 */
[----:B------:R-:W-:Y:S01]  /*2cc30*/  LDS R94, [R2+0xf200] ;  /* 0x00f20000025e7984 */ /* 0x000fe20000000800 */
[C---:B--2---:R-:W-:Y:S03]  /*2cc40*/  HMMA.1688.F32.TF32 R68, R8.reuse, R126, R164 ;  /* 0x0000007e0844723c */ /* 0x044fe600000810a4 */
[----:B------:R-:W-:Y:S04]  /*2cc50*/  LDS R93, [R3+0xe200] ;  /* 0x00e20000035d7984 */ /* 0x000fe80000000800 */
[----:B------:R-:W-:Y:S04]  /*2cc60*/  LDS R95, [R3+0xf200] ;  /* 0x00f20000035f7984 */ /* 0x000fe80000000800 */
[----:B------:R-:W-:Y:S04]  /*2cc70*/  STL.64 [R1+0x790], R76 ;  /* 0x0007904c01007387 */ /* 0x000fe80000100a00 */
[----:B------:R2:W-:Y:S04]  /*2cc80*/  STL.64 [R1+0x798], R78 ;  /* 0x0007984e01007387 */ /* 0x0005e80000100a00 */
[----:B------:R-:W-:Y:S04]  /*2cc90*/  STL.64 [R1+0x7b0], R44 ;  /* 0x0007b02c01007387 */ /* 0x000fe80000100a00 */
[----:B------:R3:W-:Y:S01]  /*2cca0*/  STL.64 [R1+0x7b8], R46 ;  /* 0x0007b82e01007387 */ /* 0x0007e20000100a00 */
[C---:B--2---:R-:W-:Y:S03]  /*2ccb0*/  HMMA.1688.F32.TF32 R76, R8.reuse, R130, R168 ;  /* 0x00000082084c723c */ /* 0x044fe600000810a8 */
[----:B------:R-:W-:Y:S04]  /*2ccc0*/  STL.64 [R1+0x870], R68 ;  /* 0x0008704401007387 */ /* 0x000fe80000100a00 */
[----:B------:R2:W-:Y:S01]  /*2ccd0*/  STL.64 [R1+0x878], R70 ;  /* 0x0008784601007387 */ /* 0x0005e20000100a00 */
[C---:B---3--:R-:W-:Y:S08]  /*2cce0*/  HMMA.1688.F32.TF32 R44, R8.reuse, R134, R172 ;  /* 0x00000086082c723c */ /* 0x048ff000000810ac */
[C---:B--2---:R-:W-:Y:S01]  /*2ccf0*/  HMMA.1688.F32.TF32 R68, R8.reuse, R138, R176 ;  /* 0x0000008a0844723c */ /* 0x044fe200000810b0 */
[----:B------:R-:W-:Y:S04]  /*2cd00*/  LDS R178, [R2+0xf380] ;  /* 0x00f3800002b27984 */ /* 0x000fe80000000800 */
[----:B------:R-:W-:Y:S03]  /*2cd10*/  LDS R176, [R2+0xe380] ;  /* 0x00e3800002b07984 */ /* 0x000fe60000000800 */
[----:B------:R-:W-:Y:S01]  /*2cd20*/  HMMA.1688.F32.TF32 R8, R8, R142, R180 ;  /* 0x0000008e0808723c */ /* 0x000fe200000810b4 */
[----:B------:R2:W-:Y:S04]  /*2cd30*/  STL.64 [R1+0x860], R76 ;  /* 0x0008604c01007387 */ /* 0x0005e80000100a00 */
[----:B------:R-:W-:Y:S04]  /*2cd40*/  STL.64 [R1+0x868], R78 ;  /* 0x0008684e01007387 */ /* 0x000fe80000100a00 */
[----:B------:R-:W-:Y:S04]  /*2cd50*/  STL.64 [R1+0x850], R44 ;  /* 0x0008502c01007387 */ /* 0x000fe80000100a00 */
[----:B------:R-:W-:Y:S04]  /*2cd60*/  STL.64 [R1+0x858], R46 ;  /* 0x0008582e01007387 */ /* 0x000fe80000100a00 */
[----:B------:R-:W-:Y:S04]  /*2cd70*/  STL.64 [R1+0x840], R68 ;  /* 0x0008404401007387 */ /* 0x000fe80000100a00 */
[----:B------:R-:W-:Y:S04]  /*2cd80*/  STL.64 [R1+0x848], R70 ;  /* 0x0008484601007387 */ /* 0x000fe80000100a00 */
[----:B------:R-:W-:Y:S04]  /*2cd90*/  STL.64 [R1+0x830], R8 ;  /* 0x0008300801007387 */ /* 0x000fe80000100a00 */
[----:B------:R1:W-:Y:S01]  /*2cda0*/  STL.64 [R1+0x838], R10 ;  /* 0x0008380a01007387 */ /* 0x0003e20000100a00 */
[----:B--2---:R-:W-:-:S03]  /*2cdb0*/  IMAD.MOV.U32 R76, RZ, RZ, R51 ;  /* 0x000000ffff4c7224 */ /* 0x004fc600078e0033 */
[----:B------:R-:W-:Y:S04]  /*2cdc0*/  LDS R44, [R2+0xe180] ;  /* 0x00e18000022c7984 */ /* 0x000fe80000000800 */
[----:B------:R-:W-:Y:S01]  /*2cdd0*/  LDS R46, [R2+0xf180] ;  /* 0x00f18000022e7984 */ /* 0x000fe20000000800 */
[C---:B-1----:R-:W-:Y:S03]  /*2cde0*/  HMMA.1688.F32.TF32 R8, R4.reuse, R18, R240 ;  /* 0x000000120408723c */ /* 0x042fe600000810f0 */
[----:B------:R-:W-:Y:S04]  /*2cdf0*/  LDS R45, [R3+0xe180] ;  /* 0x00e18000032d7984 */ /* 0x000fe80000000800 */
[----:B------:R-:W1:Y:S01]  /*2ce00*/  LDS R47, [R3+0xf180] ;  /* 0x00f18000032f7984 */ /* 0x000e620000000800 */
[C---:B------:R-:W-:Y:S03]  /*2ce10*/  HMMA.1688.F32.TF32 R68, R4.reuse, R22, R248 ;  /* 0x000000160444723c */ /* 0x040fe600000810f8 */
[----:B------:R-:W-:Y:S04]  /*2ce20*/  LDS R180, [R2+0xe300] ;  /* 0x00e3000002b47984 */ /* 0x000fe80000000800 */
[----:B------:R-:W-:Y:S04]  /*2ce30*/  LDS R182, [R2+0xf300] ;  /* 0x00f3000002b67984 */ /* 0x000fe80000000800 */
[----:B------:R-:W-:Y:S04]  /*2ce40*/  LDS R181, [R3+0xe300] ;  /* 0x00e3000003b57984 */ /* 0x000fe80000000800 */
[----:B------:R-:W-:Y:S04]  /*2ce50*/  LDS R183, [R3+0xf300] ;  /* 0x00f3000003b77984 */ /* 0x000fe80000000800 */
[----:B------:R-:W-:Y:S04]  /*2ce60*/  STL.64 [R1+0x70], R8 ;  /* 0x0000700801007387 */ /* 0x000fe80000100a00 */
[----:B------:R2:W-:Y:S04]  /*2ce70*/  STL.64 [R1+0x78], R10 ;  /* 0x0000780a01007387 */ /* 0x0005e80000100a00 */
[----:B------:R-:W3:Y:S04]  /*2ce80*/  LDL.LU R248, [R1+0x130] ;  /* 0x0001300001f87983 */ /* 0x000ee80000300800 */
[----:B------:R-:W-:Y:S01]  /*2ce90*/  LDS R179, [R3+0xf380] ;  /* 0x00f3800003b37984 */ /* 0x000fe20000000800 */
[C---:B--2---:R-:W-:Y:S03]  /*2cea0*/  HMMA.1688.F32.TF32 R8, R4.reuse, R26, R12 ;  /* 0x0000001a0408723c */ /* 0x044fe6000008100c */
[----:B------:R2:W-:Y:S04]  /*2ceb0*/  STL.64 [R1+0x60], R68 ;  /* 0x0000604401007387 */ /* 0x0005e80000100a00 */
[----:B------:R4:W-:Y:S04]  /*2cec0*/  STL.64 [R1+0x68], R70 ;  /* 0x0000684601007387 */ /* 0x0009e80000100a00 */
[----:B------:R-:W-:Y:S11]  /*2ced0*/  LDS R177, [R3+0xe380] ;  /* 0x00e3800003b17984 */ /* 0x000ff60000000800 */
[----:B------:R-:W-:Y:S01]  /*2cee0*/  @!UPT UIADD3 URZ, URZ, URZ, URZ ;  /* 0x0000003f3f3ff290 */ /* 0x000fe2000fffe03f */
        /* <DEDUP_REMOVED lines=9> */
[----:B--2---:R-:W2:Y:S04]  /*2cf80*/  LDL.LU R68, [R1+0x240] ;  /* 0x0002400001447983 */ /* 0x004ea80000300800 */
[----:B------:R-:W2:Y:S04]  /*2cf90*/  LDL.LU R69, [R1+0x244] ;  /* 0x0002440001457983 */ /* 0x000ea80000300800 */
[----:B----4-:R-:W2:Y:S04]  /*2cfa0*/  LDL.LU R70, [R1+0x248] ;  /* 0x0002480001467983 */ /* 0x010ea80000300800 */
[----:B------:R-:W2:Y:S04]  /*2cfb0*/  LDL.LU R71, [R1+0x24c] ;  /* 0x00024c0001477983 */ /* 0x000ea80000300800 */
[----:B------:R-:W1:Y:S04]  /*2cfc0*/  LDL.LU R156, [R1] ;  /* 0x00000000019c7983 */ /* 0x000e680000300800 */
        /* <DEDUP_REMOVED lines=32> */
[C---:B--2---:R-:W-:Y:S08]  /*2d1d0*/  HMMA.1688.F32.TF32 R68, R4.reuse, R30, R68 ;  /* 0x0000001e0444723c */ /* 0x044ff00000081044 */
[C---:B-1----:R-:W-:Y:S11]  /*2d1e0*/  HMMA.1688.F32.TF32 R8, R4.reuse, R38, R156 ;  /* 0x000000260408723c */ /* 0x042ff6000008109c */
[----:B------:R-:W-:Y:S04]  /*2d1f0*/  @!UPT UIADD3 URZ, URZ, URZ, URZ ;  /* 0x0000003f3f3ff290 */ /* 0x000fe8000fffe03f */
[----:B------:R-:W-:Y:S04]  /*2d200*/  STL.64 [R1+0x80], R68 ;  /* 0x0000804401007387 */ /* 0x000fe80000100a00 */
[----:B------:R-:W-:Y:S04]  /*2d210*/  STL.64 [R1+0x88], R70 ;  /* 0x0000884601007387 */ /* 0x000fe80000100a00 */
[----:B------:R-:W-:Y:S04]  /*2d220*/  STL.64 [R1+0x90], R80 ;  /* 0x0000905001007387 */ /* 0x000fe80000100a00 */
[----:B------:R-:W-:Y:S04]  /*2d230*/  STL.64 [R1+0x98], R82 ;  /* 0x0000985201007387 */ /* 0x000fe80000100a00 */
[----:B------:R-:W-:Y:S04]  /*2d240*/  STL.64 [R1+0x140], R8 ;  /* 0x0001400801007387 */ /* 0x000fe80000100a00 */
[----:B------:R1:W-:Y:S02]  /*2d250*/  STL.64 [R1+0x148], R10 ;  /* 0x0001480a01007387 */ /* 0x0003e40000100a00 */
[C---:B-1----:R-:W-:Y:S08]  /*2d260*/  HMMA.1688.F32.TF32 R8, R4.reuse, R58, R84 ;  /* 0x0000003a0408723c */ /* 0x042ff00000081054 */
[C---:B----4-:R-:W-:Y:S08]  /*2d270*/  HMMA.1688.F32.TF32 R68, R4.reuse, R42, R48 ;  /* 0x0000002a0444723c */ /* 0x050ff00000081030 */
[C---:B------:R-:W-:Y:S11]  /*2d280*/  HMMA.1688.F32.TF32 R48, R4.reuse, R54, R72 ;  /* 0x000000360430723c */ /* 0x040ff60000081048 */
[----:B------:R-:W-:Y:S04]  /*2d290*/  @!UPT UIADD3 URZ, URZ, URZ, URZ ;  /* 0x0000003f3f3ff290 */ /* 0x000fe8000fffe03f */
[----:B------:R-:W-:Y:S04]  /*2d2a0*/  STL.64 [R1+0x3a0], R68 ;  /* 0x0003a04401007387 */ /* 0x000fe80000100a00 */
[----:B------:R1:W-:Y:S04]  /*2d2b0*/  STL.64 [R1+0x3a8], R70 ;  /* 0x0003a84601007387 */ /* 0x0003e80000100a00 */
[----:B------:R-:W-:Y:S04]  /*2d2c0*/  STL.64 [R1+0x5d0], R48 ;  /* 0x0005d03001007387 */ /* 0x000fe80000100a00 */
[----:B------:R2:W-:Y:S01]  /*2d2d0*/  STL.64 [R1+0x5d8], R50 ;  /* 0x0005d83201007387 */ /* 0x0005e20000100a00 */
[C---:B-1----:R-:W-:Y:S03]  /*2d2e0*/  HMMA.1688.F32.TF32 R68, R4.reuse, R62, R100 ;  /* 0x0000003e0444723c */ /* 0x042fe60000081064 */
[----:B------:R-:W-:Y:S04]  /*2d2f0*/  STL.64 [R1+0x660], R8 ;  /* 0x0006600801007387 */ /* 0x000fe80000100a00 */
[----:B------:R1:W-:Y:S01]  /*2d300*/  STL.64 [R1+0x668], R10 ;  /* 0x0006680a01007387 */ /* 0x0003e20000100a00 */
[C---:B--2---:R-:W-:Y:S08]  /*2d310*/  HMMA.1688.F32.TF32 R48, R4.reuse, R66, R116 ;  /* 0x000000420430723c */ /* 0x044ff00000081074 */
[C---:B-1----:R-:W-:Y:S07]  /*2d320*/  HMMA.1688.F32.TF32 R8, R4.reuse, R126, R184 ;  /* 0x0000007e0408723c */ /* 0x042fee00000810b8 */
        /* <DEDUP_REMOVED lines=8> */
[----:B-1----:R-:W-:Y:S08]  /*2d3b0*/  HMMA.1688.F32.TF32 R8, R4, R138, R196 ;  /* 0x0000008a0408723c */ /* 0x002ff000000810c4 */
[----:B------:R-:W-:Y:S08]  /*2d3c0*/  HMMA.1688.F32.TF32 R12, R44, R18, R12 ;  /* 0x000000122c0c723c */ /* 0x000ff0000008100c */
[----:B------:R-:W-:Y:S01]  /*2d3d0*/  HMMA.1688.F32.TF32 R4, R4, R142, R200 ;  /* 0x0000008e0404723c */ /* 0x000fe200000810c8 */
[----:B------:R-:W-:Y:S04]  /*2d3e0*/  STL.64 [R1+0x800], R68 ;  /* 0x0008004401007387 */ /* 0x000fe80000100a00 */
[----:B------:R-:W-:Y:S04]  /*2d3f0*/  STL.64 [R1+0x808], R70 ;  /* 0x0008084601007387 */ /* 0x000fe80000100a00 */
[----:B------:R-:W-:Y:S04]  /*2d400*/  STL.64 [R1+0x7f0], R48 ;  /* 0x0007f03001007387 */ /* 0x000fe80000100a00 */
[----:B------:R-:W-:Y:S04]  /*2d410*/  STL.64 [R1+0x7f8], R50 ;  /* 0x0007f83201007387 */ /* 0x000fe80000100a00 */
[----:B------:R-:W-:Y:S04]  /*2d420*/  STL.64 [R1+0x7e0], R8 ;  /* 0x0007e00801007387 */ /* 0x000fe80000100a00 */
[----:B------:R1:W-:Y:S04]  /*2d430*/  STL.64 [R1+0x7e8], R10 ;  /* 0x0007e80a01007387 */ /* 0x0003e80000100a00 */
[----:B------:R-:W-:Y:S04]  /*2d440*/  STL.64 [R1+0x1180], R14 ;  /* 0x0011800e01007387 */ /* 0x000fe80000100a00 */
[----:B------:R-:W-:Y:S01]  /*2d450*/  STL.64 [R1+0x7d0], R4 ;  /* 0x0007d00401007387 */ /* 0x000fe20000100a00 */
[C---:B-1----:R-:W-:Y:S03]  /*2d460*/  HMMA.1688.F32.TF32 R8, R44.reuse, R22, R152 ;  /* 0x000000162c08723c */ /* 0x042fe60000081098 */
[----:B------:R1:W-:Y:S05]  /*2d470*/  STL.64 [R1+0x7d8], R6 ;  /* 0x0007d80601007387 */ /* 0x0003ea0000100a00 */
[C---:B-1----:R-:W-:Y:S01]  /*2d480*/  HMMA.1688.F32.TF32 R4, R44.reuse, R26, R148 ;  /* 0x0000001a2c04723c */ /* 0x042fe20000081094 */
[----:B------:R-:W-:Y:S11]  /*2d490*/  STL.64 [R1+0x1178], R12 ;  /* 0x0011780c01007387 */ /* 0x000ff60000100a00 */
[----:B------:R-:W-:Y:S03]  /*2d4a0*/  @!UPT UIADD3 URZ, URZ, URZ, URZ ;  /* 0x0000003f3f3ff290 */ /* 0x000fe6000fffe03f */
[----:B------:R-:W-:Y:S01]  /*2d4b0*/  STL.64 [R1+0x1190], R10 ;  /* 0x0011900a01007387 */ /* 0x000fe20000100a00 */
[C---:B------:R-:W-:Y:S03]  /*2d4c0*/  HMMA.1688.F32.TF32 R248, R44.reuse, R38, R248 ;  /* 0x000000262cf8723c */ /* 0x040fe600000810f8 */
[----:B------:R1:W-:Y:S04]  /*2d4d0*/  STL.64 [R1+0x1188], R8 ;  /* 0x0011880801007387 */ /* 0x0003e80000100a00 */
[----:B------:R-:W-:Y:S01]  /*2d4e0*/  STL.64 [R1+0x11a0], R6 ;  /* 0x0011a00601007387 */ /* 0x000fe20000100a00 */
[C---:B-1----:R-:W-:Y:S03]  /*2d4f0*/  HMMA.1688.F32.TF32 R8, R44.reuse, R30, R144 ;  /* 0x0000001e2c08723c */ /* 0x042fe60000081090 */
[----:B------:R1:W-:Y:S05]  /*2d500*/  STL.64 [R1+0x1198], R4 ;  /* 0x0011980401007387 */ /* 0x0003ea0000100a00 */
[C---:B-1----:R-:W-:Y:S08]  /*2d510*/  HMMA.1688.F32.TF32 R4, R44.reuse, R34, R108 ;  /* 0x000000222c04723c */ /* 0x042ff0000008106c */
[C---:B------:R-:W-:Y:S07]  /*2d520*/  HMMA.1688.F32.TF32 R240, R44.reuse, R42, R240 ;  /* 0x0000002a2cf0723c */ /* 0x040fee00000810f0 */
[----:B------:R-:W-:Y:S04]  /*2d530*/  STL.64 [R1+0x10], R8 ;  /* 0x0000100801007387 */ /* 0x000fe80000100a00 */
[----:B------:R1:W-:Y:S01]  /*2d540*/  STL.64 [R1+0x18], R10 ;  /* 0x0000180a01007387 */ /* 0x0003e20000100a00 */
[C---:B------:R-:W-:Y:S03]  /*2d550*/  HMMA.1688.F32.TF32 R12, R44.reuse, R54, R76 ;  /* 0x000000362c0c723c */ /* 0x040fe6000008104c */
[----:B------:R-:W-:Y:S04]  /*2d560*/  STL.64 [R1+0x11b0], R250 ;  /* 0x0011b0fa01007387 */ /* 0x000fe80000100a00 */
[----:B------:R-:W-:Y:S01]  /*2d570*/  STL.64 [R1], R4 ;  /* 0x0000000401007387 */ /* 0x000fe20000100a00 */
[C---:B-1----:R-:W-:Y:S03]  /*2d580*/  HMMA.1688.F32.TF32 R8, R44.reuse, R58, R88 ;  /* 0x0000003a2c08723c */ /* 0x042fe60000081058 */
[----:B------:R1:W-:Y:S05]  /*2d590*/  STL.64 [R1+0x8], R6 ;  /* 0x0000080601007387 */ /* 0x0003ea0000100a00 */
[C---:B-1----:R-:W-:Y:S01]  /*2d5a0*/  HMMA.1688.F32.TF32 R4, R44.reuse, R62, R104 ;  /* 0x0000003e2c04723c */ /* 0x042fe20000081068 */
[----:B------:R-:W-:Y:S04]  /*2d5b0*/  STL.64 [R1+0x11a8], R248 ;  /* 0x0011a8f801007387 */ /* 0x000fe80000100a00 */
[----:B------:R-:W-:Y:S04]  /*2d5c0*/  STL.64 [R1+0x11c0], R242 ;  /* 0x0011c0f201007387 */ /* 0x000fe80000100a00 */
[----:B------:R-:W-:Y:S04]  /*2d5d0*/  STL.64 [R1+0x11b8], R240 ;  /* 0x0011b8f001007387 */ /* 0x000fe80000100a00 */
[----:B------:R-:W-:Y:S04]  /*2d5e0*/  STL.64 [R1+0x240], R12 ;  /* 0x0002400c01007387 */ /* 0x000fe80000100a00 */
[----:B------:R1:W-:Y:S04]  /*2d5f0*/  STL.64 [R1+0x248], R14 ;  /* 0x0002480e01007387 */ /* 0x0003e80000100a00 */
[----:B------:R-:W-:Y:S04]  /*2d600*/  STL.64 [R1+0x440], R8 ;  /* 0x0004400801007387 */ /* 0x000fe80000100a00 */
[----:B------:R2:W-:Y:S01]  /*2d610*/  STL.64 [R1+0x448], R10 ;  /* 0x0004480a01007387 */ /* 0x0005e20000100a00 */
[C---:B-1----:R-:W-:Y:S03]  /*2d620*/  HMMA.1688.F32.TF32 R12, R44.reuse, R66, R120 ;  /* 0x000000422c0c723c */ /* 0x042fe60000081078 */
[----:B------:R-:W-:Y:S04]  /*2d630*/  STL.64 [R1+0x450], R4 ;  /* 0x0004500401007387 */ /* 0x000fe80000100a00 */
[----:B------:R1:W-:Y:S01]  /*2d640*/  STL.64 [R1+0x458], R6 ;  /* 0x0004580601007387 */ /* 0x0003e20000100a00 */
[----:B--2---:R-:W-:Y:S01]  /*2d650*/  HMMA.1688.F32.TF32 R8, R44, R126, R204 ;  /* 0x0000007e2c08723c */ /* 0x004fe200000810cc */
[----:B------:R-:W-:-:S02]  /*2d660*/  IMAD.MOV.U32 R184, RZ, RZ, R236 ;  /* 0x000000ffffb87224 */ /* 0x000fc400078e00ec */
[----:B------:R-:W-:Y:S01]  /*2d670*/  LDS R104, [R2+0xe280] ;  /* 0x00e2800002687984 */ /* 0x000fe20000000800 */
[----:B------:R-:W-:Y:S02]  /*2d680*/  IMAD.MOV.U32 R185, RZ, RZ, R237 ;  /* 0x000000ffffb97224 */ /* 0x000fe400078e00ed */
[----:B------:R-:W-:Y:S01]  /*2d690*/  IMAD.MOV.U32 R186, RZ, RZ, R238 ;  /* 0x000000ffffba7224 */ /* 0x000fe200078e00ee */
[----:B------:R-:W-:Y:S01]  /*2d6a0*/  LDS R106, [R2+0xf280] ;  /* 0x00f28000026a7984 */ /* 0x000fe20000000800 */
[C---:B-1----:R-:W-:Y:S01]  /*2d6b0*/  HMMA.1688.F32.TF32 R4, R44.reuse, R130, R208 ;  /* 0x000000822c04723c */ /* 0x042fe200000810d0 */
[----:B------:R-:W-:Y:S02]  /*2d6c0*/  IMAD.MOV.U32 R187, RZ, RZ, R239 ;  /* 0x000000ffffbb7224 */ /* 0x000fe400078e00ef */
[----:B------:R-:W-:Y:S04]  /*2d6d0*/  LDS R105, [R3+0xe280] ;  /* 0x00e2800003697984 */ /* 0x000fe80000000800 */
        /* <DEDUP_REMOVED lines=9> */
[----:B------:R-:W2:Y:S05]  /*2d770*/  LDS R107, [R3+0xf280] ;  /* 0x00f28000036b7984 */ /* 0x000eaa0000000800 */
[----:B-1----:R-:W-:Y:S07]  /*2d780*/  HMMA.1688.F32.TF32 R4, R44, R142, R220 ;  /* 0x0000008e2c04723c */ /* 0x002fee00000810dc */
        /* <DEDUP_REMOVED lines=42> */
[----:B------:R-:W1:Y:S04]  /*2da30*/  LDL.LU R148, [R1+0x100] ;  /* 0x0001000001947983 */ /* 0x000e680000300800 */
[----:B------:R-:W1:Y:S04]  /*2da40*/  LDL.LU R149, [R1+0x104] ;  /* 0x0001040001957983 */ /* 0x000e680000300800 */
[----:B------:R-:W1:Y:S04]  /*2da50*/  LDL.LU R150, [R1+0x108] ;  /* 0x0001080001967983 */ /* 0x000e680000300800 */
[----:B------:R-:W1:Y:S04]  /*2da60*/  LDL.LU R151, [R1+0x10c] ;  /* 0x00010c0001977983 */ /* 0x000e680000300800 */
[----:B------:R-:W2:Y:S04]  /*2da70*/  LDL.LU R108, [R1+0x40] ;  /* 0x00004000016c7983 */ /* 0x000ea80000300800 */
[----:B------:R-:W2:Y:S04]  /*2da80*/  LDL.LU R109, [R1+0x44] ;  /* 0x00004400016d7983 */ /* 0x000ea80000300800 */
[----:B------:R-:W2:Y:S04]  /*2da90*/  LDL.LU R110, [R1+0x48] ;  /* 0x00004800016e7983 */ /* 0x000ea80000300800 */
[----:B------:R-:W2:Y:S01]  /*2daa0*/  LDL.LU R111, [R1+0x4c] ;  /* 0x00004c00016f7983 */ /* 0x000ea20000300800 */
[----:B------:R-:W-:-:S02]  /*2dab0*/  IMAD.MOV.U32 R193, RZ, RZ, R233 ;  /* 0x000000ffffc17224 */ /* 0x000fc400078e00e9 */
[----:B------:R-:W-:Y:S02]  /*2dac0*/  IMAD.MOV.U32 R194, RZ, RZ, R234 ;  /* 0x000000ffffc27224 */ /* 0x000fe400078e00ea */
[----:B------:R-:W-:Y:S02]  /*2dad0*/  IMAD.MOV.U32 R195, RZ, RZ, R235 ;  /* 0x000000ffffc37224 */ /* 0x000fe400078e00eb */
[----:B------:R-:W-:Y:S02]  /*2dae0*/  IMAD.MOV.U32 R196, RZ, RZ, R228 ;  /* 0x000000ffffc47224 */ /* 0x000fe400078e00e4 */
[----:B------:R-:W-:Y:S02]  /*2daf0*/  IMAD.MOV.U32 R197, RZ, RZ, R229 ;  /* 0x000000ffffc57224 */ /* 0x000fe400078e00e5 */
[----:B------:R-:W-:Y:S02]  /*2db00*/  IMAD.MOV.U32 R198, RZ, RZ, R230 ;  /* 0x000000ffffc67224 */ /* 0x000fe400078e00e6 */
[----:B------:R-:W-:Y:S01]  /*2db10*/  IMAD.MOV.U32 R199, RZ, RZ, R231 ;  /* 0x000000ffffc77224 */ /* 0x000fe200078e00e7 */
[C---:B---3--:R-:W-:Y:S08]  /*2db20*/  HMMA.1688.F32.TF32 R204, R92.reuse, R54, R152 ;  /* 0x000000365ccc723c */ /* 0x048ff00000081098 */
[C---:B----4-:R-:W-:Y:S08]  /*2db30*/  HMMA.1688.F32.TF32 R72, R92.reuse, R30, R96 ;  /* 0x0000001e5c48723c */ /* 0x050ff00000081060 */
[C---:B--2---:R-:W-:Y:S08]  /*2db40*/  HMMA.1688.F32.TF32 R84, R92.reuse, R18, R112 ;  /* 0x000000125c54723c */ /* 0x044ff00000081070 */
[C---:B------:R-:W-:Y:S08]  /*2db50*/  HMMA.1688.F32.TF32 R80, R92.reuse, R22, R80 ;  /* 0x000000165c50723c */ /* 0x040ff00000081050 */
[C---:B------:R-:W-:Y:S07]  /*2db60*/  HMMA.1688.F32.TF32 R76, R92.reuse, R26, R76 ;  /* 0x0000001a5c4c723c */ /* 0x040fee000008104c */
[----:B------:R-:W-:Y:S01]  /*2db70*/  STL.64 [R1+0x11d0], R86 ;  /* 0x0011d05601007387 */ /* 0x000fe20000100a00 */
[C---:B------:R-:W-:Y:S03]  /*2db80*/  HMMA.1688.F32.TF32 R44, R92.reuse, R34, R68 ;  /* 0x000000225c2c723c */ /* 0x040fe60000081044 */
[----:B------:R-:W-:Y:S05]  /*2db90*/  STL.64 [R1+0x11c8], R84 ;  /* 0x0011c85401007387 */ /* 0x000fea0000100a00 */
[C---:B------:R-:W-:Y:S01]  /*2dba0*/  HMMA.1688.F32.TF32 R48, R92.reuse, R38, R160 ;  /* 0x000000265c30723c */ /* 0x040fe200000810a0 */
[----:B------:R-:W-:Y:S07]  /*2dbb0*/  STL.64 [R1+0x11e0], R82 ;  /* 0x0011e05201007387 */ /* 0x000fee0000100a00 */
[C---:B------:R-:W-:Y:S01]  /*2dbc0*/  HMMA.1688.F32.TF32 R68, R92.reuse, R42, R156 ;  /* 0x0000002a5c44723c */ /* 0x040fe2000008109c */
[----:B------:R-:W-:Y:S04]  /*2dbd0*/  STL.64 [R1+0x11d8], R80 ;  /* 0x0011d85001007387 */ /* 0x000fe80000100a00 */
[----:B------:R-:W-:Y:S04]  /*2dbe0*/  STL.64 [R1+0x11f0], R78 ;  /* 0x0011f04e01007387 */ /* 0x000fe80000100a00 */
[----:B------:R-:W-:Y:S04]  /*2dbf0*/  STL.64 [R1+0x11e8], R76 ;  /* 0x0011e84c01007387 */ /* 0x000fe80000100a00 */
[----:B------:R-:W-:Y:S04]  /*2dc00*/  STL.64 [R1+0x1200], R74 ;  /* 0x0012004a01007387 */ /* 0x000fe80000100a00 */
[----:B------:R-:W-:Y:S01]  /*2dc10*/  STL.64 [R1+0x11f8], R72 ;  /* 0x0011f84801007387 */ /* 0x000fe20000100a00 */
[C---:B-1----:R-:W-:Y:S03]  /*2dc20*/  HMMA.1688.F32.TF32 R4, R92.reuse, R58, R148 ;  /* 0x0000003a5c04723c */ /* 0x042fe60000081094 */
[----:B------:R-:W-:Y:S04]  /*2dc30*/  STL.64 [R1+0x1210], R46 ;  /* 0x0012102e01007387 */ /* 0x000fe80000100a00 */
[----:B------:R-:W-:Y:S04]  /*2dc40*/  STL.64 [R1+0x1208], R44 ;  /* 0x0012082c01007387 */ /* 0x000fe80000100a00 */
[----:B------:R-:W-:Y:S01]  /*2dc50*/  STL.64 [R1+0x1220], R50 ;  /* 0x0012203201007387 */ /* 0x000fe20000100a00 */
[C---:B------:R-:W-:Y:S03]  /*2dc60*/  HMMA.1688.F32.TF32 R12, R92.reuse, R62, R144 ;  /* 0x0000003e5c0c723c */ /* 0x040fe60000081090 */
[----:B------:R-:W-:Y:S04]  /*2dc70*/  STL.64 [R1+0x1218], R48 ;  /* 0x0012183001007387 */ /* 0x000fe80000100a00 */
[----:B------:R-:W-:Y:S01]  /*2dc80*/  STL.64 [R1+0x1230], R70 ;  /* 0x0012304601007387 */ /* 0x000fe20000100a00 */
[C---:B------:R-:W-:Y:S03]  /*2dc90*/  HMMA.1688.F32.TF32 R8, R92.reuse, R66, R108 ;  /* 0x000000425c08723c */ /* 0x040fe6000008106c */
[----:B------:R-:W-:Y:S04]  /*2dca0*/  STL.64 [R1+0x1228], R68 ;  /* 0x0012284401007387 */ /* 0x000fe80000100a00 */
[----:B------:R-:W-:Y:S04]  /*2dcb0*/  STL.64 [R1+0x1240], R206 ;  /* 0x001240ce01007387 */ /* 0x000fe80000100a00 */
[----:B------:R-:W-:Y:S04]  /*2dcc0*/  STL.64 [R1+0x1238], R204 ;  /* 0x001238cc01007387 */ /* 0x000fe80000100a00 */
[----:B------:R-:W-:Y:S04]  /*2dcd0*/  STL.64 [R1+0x20], R4 ;  /* 0x0000200401007387 */ /* 0x000fe80000100a00 */
[----:B------:R1:W-:Y:S02]  /*2dce0*/  STL.64 [R1+0x28], R6 ;  /* 0x0000280601007387 */ /* 0x0003e40000100a00 */
[----:B-1----:R-:W-:Y:S02]  /*2dcf0*/  HMMA.1688.F32.TF32 R4, R92, R126, R244 ;  /* 0x0000007e5c04723c */ /* 0x002fe400000810f4 */
[----:B------:R1:W-:Y:S04]  /*2dd00*/  STL.64 [R1+0x170], R12 ;  /* 0x0001700c01007387 */ /* 0x0003e80000100a00 */
[----:B------:R2:W-:Y:S04]  /*2dd10*/  STL.64 [R1+0x178], R14 ;  /* 0x0001780e01007387 */ /* 0x0005e80000100a00 */
[----:B------:R-:W3:Y:S04]  /*2dd20*/  LDL.LU R144, [R1+0x3c0] ;  /* 0x0003c00001907983 */ /* 0x000ee80000300800 */
[----:B------:R-:W-:Y:S04]  /*2dd30*/  STL.64 [R1+0x280], R8 ;  /* 0x0002800801007387 */ /* 0x000fe80000100a00 */
[----:B------:R-:W-:Y:S05]  /*2dd40*/  STL.64 [R1+0x288], R10 ;  /* 0x0002880a01007387 */ /* 0x000fea0000100a00 */
[----:B------:R4:W-:Y:S04]  /*2dd50*/  STL.64 [R1+0x700], R4 ;  /* 0x0007000401007387 */ /* 0x0009e80000100a00 */
        /* <DEDUP_REMOVED lines=38> */
[----:B--2---:R-:W2:Y:S04]  /*2dfc0*/  LDL.LU R14, [R1+0xf8] ;  /* 0x0000f800010e7983 */ /* 0x004ea80000300800 */
[----:B------:R-:W2:Y:S04]  /*2dfd0*/  LDL.LU R15, [R1+0xfc] ;  /* 0x0000fc00010f7983 */ /* 0x000ea80000300800 */
[----:B----4-:R-:W4:Y:S04]  /*2dfe0*/  LDL.LU R4, [R1+0x1a0] ;  /* 0x0001a00001047983 */ /* 0x010f280000300800 */
        /* <DEDUP_REMOVED lines=43> */
[----:B------:R-:W-:Y:S01]  /*2e2a0*/  IMAD.MOV.U32 R188, RZ, RZ, R224 ;  /* 0x000000ffffbc7224 */ /* 0x000fe200078e00e0 */
[----:B------:R-:W-:Y:S01]  /*2e2b0*/  MOV R190, R226 ;  /* 0x000000e200be7202 */ /* 0x000fe20000000f00 */
[----:B------:R-:W-:Y:S01]  /*2e2c0*/  IMAD.MOV.U32 R189, RZ, RZ, R225 ;  /* 0x000000ffffbd7224 */ /* 0x000fe200078e00e1 */
        /* <DEDUP_REMOVED lines=9> */
[C---:B---3--:R-:W-:Y:S08]  /*2e360*/  HMMA.1688.F32.TF32 R44, R92.reuse, R142, R236 ;  /* 0x0000008e5c2c723c */ /* 0x048ff000000810ec */
[C---:B------:R-:W-:Y:S08]  /*2e370*/  HMMA.1688.F32.TF32 R48, R92.reuse, R138, R232 ;  /* 0x0000008a5c30723c */ /* 0x040ff000000810e8 */
[----:B------:R-:W-:Y:S08]  /*2e380*/  HMMA.1688.F32.TF32 R68, R92, R134, R228 ;  /* 0x000000865c44723c */ /* 0x000ff000000810e4 */
[C---:B----4-:R-:W-:Y:S08]  /*2e390*/  HMMA.1688.F32.TF32 R212, R104.reuse, R62, R4 ;  /* 0x0000003e68d4723c */ /* 0x050ff00000081004 */
[C---:B--2---:R-:W-:Y:S07]  /*2e3a0*/  HMMA.1688.F32.TF32 R4, R104.reuse, R126, R12 ;  /* 0x0000007e6804723c */ /* 0x044fee000008100c */
[----:B------:R-:W-:Y:S04]  /*2e3b0*/  STL.64 [R1+0x6f0], R68 ;  /* 0x0006f04401007387 */ /* 0x000fe80000100a00 */
        /* <DEDUP_REMOVED lines=8> */
[C---:B-1----:R-:W-:Y:S02]  /*2e440*/  HMMA.1688.F32.TF32 R4, R104.reuse, R138, R188 ;  /* 0x0000008a6804723c */ /* 0x042fe400000810bc */
[----:B------:R1:W-:Y:S04]  /*2e450*/  STL.64 [R1+0x5e0], R12 ;  /* 0x0005e00c01007387 */ /* 0x0003e80000100a00 */
[----:B------:R2:W-:Y:S01]  /*2e460*/  STL.64 [R1+0x5e8], R14 ;  /* 0x0005e80e01007387 */ /* 0x0005e20000100a00 */
[----:B------:R-:W-:Y:S01]  /*2e470*/  IMAD.MOV.U32 R72, RZ, RZ, R16 ;  /* 0x000000ffff487224 */ /* 0x000fe200078e0010 */
[----:B------:R-:W-:Y:S01]  /*2e480*/  HMMA.1688.F32.TF32 R88, R104, R34, R240 ;  /* 0x000000226858723c */ /* 0x000fe200000810f0 */
[----:B------:R-:W-:-:S02]  /*2e490*/  IMAD.MOV.U32 R73, RZ, RZ, R20 ;  /* 0x000000ffff497224 */ /* 0x000fc400078e0014 */
[----:B------:R-:W-:Y:S02]  /*2e4a0*/  IMAD.MOV.U32 R74, RZ, RZ, R17 ;  /* 0x000000ffff4a7224 */ /* 0x000fe400078e0011 */
[----:B------:R-:W-:-:S03]  /*2e4b0*/  IMAD.MOV.U32 R75, RZ, RZ, R21 ;  /* 0x000000ffff4b7224 */ /* 0x000fc600078e0015 */
[C---:B------:R-:W-:Y:S08]  /*2e4c0*/  HMMA.1688.F32.TF32 R220, R104.reuse, R66, R8 ;  /* 0x0000004268dc723c */ /* 0x040ff00000081008 */
[----:B------:R-:W-:Y:S07]  /*2e4d0*/  HMMA.1688.F32.TF32 R8, R104, R134, R192 ;  /* 0x000000866808723c */ /* 0x000fee00000810c0 */
[----:B------:R-:W-:-:S02]  /*2e4e0*/  IMAD.MOV.U32 R192, RZ, RZ, R60 ;  /* 0x000000ffffc07224 */ /* 0x000fc400078e003c */
[----:B------:R-:W-:Y:S11]  /*2e4f0*/  IMAD.MOV.U32 R193, RZ, RZ, R61 ;  /* 0x000000ffffc17224 */ /* 0x000ff600078e003d */
[----:B------:R-:W-:Y:S03]  /*2e500*/  @!UPT UIADD3 URZ, URZ, URZ, URZ ;  /* 0x0000003f3f3ff290 */ /* 0x000fe6000fffe03f */
[----:B------:R3:W-:Y:S04]  /*2e510*/  STL.64 [R1+0x560], R8 ;  /* 0x0005600801007387 */ /* 0x0007e80000100a00 */
[----:B------:R2:W-:Y:S04]  /*2e520*/  STL.64 [R1+0x568], R10 ;  /* 0x0005680a01007387 */ /* 0x0005e80000100a00 */
        /* <DEDUP_REMOVED lines=16> */
[----:B---3--:R-:W3:Y:S04]  /*2e630*/  LDL.LU R8, [R1+0x4b0] ;  /* 0x0004b00001087983 */ /* 0x008ee80000300800 */
[----:B------:R-:W3:Y:S04]  /*2e640*/  LDL.LU R9, [R1+0x4b4] ;  /* 0x0004b40001097983 */ /* 0x000ee80000300800 */
        /* <DEDUP_REMOVED lines=17> */
[----:B------:R-:W4:Y:S01]  /*2e760*/  LDL.LU R21, [R1+0x1294] ;  /* 0x0012940001157983 */ /* 0x000f220000300800 */
[----:B------:R-:W-:-:S02]  /*2e770*/  IMAD.MOV.U32 R44, RZ, RZ, R64 ;  /* 0x000000ffff2c7224 */ /* 0x000fc400078e0040 */
[----:B------:R-:W-:Y:S01]  /*2e780*/  IMAD.MOV.U32 R45, RZ, RZ, R65 ;  /* 0x000000ffff2d7224 */ /* 0x000fe200078e0041 */
[----:B------:R-:W4:Y:S01]  /*2e790*/  LDL.LU R64, [R1+0x1290] ;  /* 0x0012900001407983 */ /* 0x000f220000300800 */
[----:B------:R-:W-:Y:S02]  /*2e7a0*/  IMAD.MOV.U32 R46, RZ, RZ, R0 ;  /* 0x000000ffff2e7224 */ /* 0x000fe400078e0000 */
[----:B------:R-:W-:Y:S01]  /*2e7b0*/  IMAD.MOV.U32 R47, RZ, RZ, R252 ;  /* 0x000000ffff2f7224 */ /* 0x000fe200078e00fc */
[----:B------:R-:W4:Y:S04]  /*2e7c0*/  LDL.LU R65, [R1+0x128c] ;  /* 0x00128c0001417983 */ /* 0x000f280000300800 */
[----:B------:R-:W4:Y:S04]  /*2e7d0*/  LDL.LU R0, [R1+0x1288] ;  /* 0x0012880001007983 */ /* 0x000f280000300800 */
[----:B------:R-:W4:Y:S01]  /*2e7e0*/  LDL.LU R252, [R1+0x1284] ;  /* 0x0012840001fc7983 */ /* 0x000f220000300800 */
[----:B------:R-:W-:-:S03]  /*2e7f0*/  UIADD3 UR5, UR5, 0x1, URZ ;  /* 0x0000000105057890 */ /* 0x000fc6000fffe03f */
[----:B------:R-:W-:Y:S01]  /*2e800*/  BAR.SYNC.DEFER_BLOCKING 0x0 ;  /* 0x0000000000007b1d */ /* 0x000fe20000010000 */
[----:B--2---:R-:W-:Y:S01]  /*2e810*/  IMAD.MOV.U32 R70, RZ, RZ, R20 ;  /* 0x000000ffff467224 */ /* 0x004fe200078e0014 */
[----:B---3--:R-:W-:-:S04]  /*2e820*/  MOV R68, R17 ;  /* 0x0000001100447202 */ /* 0x008fc80000000f00 */
[----:B------:R-:W2:Y:S01]  /*2e830*/  LDL.LU R17, [R1+0x1280] ;  /* 0x0012800001117983 */ /* 0x000ea20000300800 */
[----:B----4-:R-:W-:-:S03]  /*2e840*/  IMAD.MOV.U32 R69, RZ, RZ, R21 ;  /* 0x000000ffff457224 */ /* 0x010fc600078e0015 */
[----:B------:R-:W3:Y:S04]  /*2e850*/  LDL.LU R21, [R1+0x127c] ;  /* 0x00127c0001157983 */ /* 0x000ee80000300800 */
[----:B------:R-:W4:Y:S01]  /*2e860*/  LDL.LU R20, [R1+0x1278] ;  /* 0x0012780001147983 */ /* 0x000f220000300800 */
[----:B------:R-:W-:-:S03]  /*2e870*/  IMAD.MOV.U32 R71, RZ, RZ, R16 ;  /* 0x000000ffff477224 */ /* 0x000fc600078e0010 */
[----:B------:R-:W2:Y:S01]  /*2e880*/  LDL.LU R16, [R1+0x1274] ;  /* 0x0012740001107983 */ /* 0x000ea20000300800 */
[----:B------:R-:W-:-:S03]  /*2e890*/  IMAD.MOV.U32 R204, RZ, RZ, R0 ;  /* 0x000000ffffcc7224 */ /* 0x000fc600078e0000 */
[----:B------:R-:W2:Y:S01]  /*2e8a0*/  LDL.LU R0, [R1+0x1270] ;  /* 0x0012700001007983 */ /* 0x000ea20000300800 */
[----:B------:R-:W-:-:S03]  /*2e8b0*/  IMAD.MOV.U32 R205, RZ, RZ, R252 ;  /* 0x000000ffffcd7224 */ /* 0x000fc600078e00fc */
[----:B------:R-:W2:Y:S01]  /*2e8c0*/  LDL.LU R252, [R1+0x126c] ;  /* 0x00126c0001fc7983 */ /* 0x000ea20000300800 */
[----:B---3--:R-:W-:-:S03]  /*2e8d0*/  IMAD.MOV.U32 R216, RZ, RZ, R21 ;  /* 0x000000ffffd87224 */ /* 0x008fc600078e0015 */
[----:B------:R-:W3:Y:S01]  /*2e8e0*/  LDL.LU R21, [R1+0x1268] ;  /* 0x0012680001157983 */ /* 0x000ee20000300800 */
[----:B----4-:R-:W-:-:S03]  /*2e8f0*/  IMAD.MOV.U32 R217, RZ, RZ, R20 ;  /* 0x000000ffffd97224 */ /* 0x010fc600078e0014 */
[----:B------:R-:W4:Y:S01]  /*2e900*/  LDL.LU R20, [R1+0x1264] ;  /* 0x0012640001147983 */ /* 0x000f220000300800 */
[----:B--2---:R-:W-:Y:S02]  /*2e910*/  IMAD.MOV.U32 R219, RZ, RZ, R17 ;  /* 0x000000ffffdb7224 */ /* 0x004fe400078e0011 */
[----:B------:R-:W-:Y:S01]  /*2e920*/  IMAD.MOV.U32 R218, RZ, RZ, R16 ;  /* 0x000000ffffda7224 */ /* 0x000fe200078e0010 */
[----:B------:R-:W-:Y:S01]  /*2e930*/  HMMA.1688.F32.TF32 R244, R104, R142, R184 ;  /* 0x0000008e68f4723c */ /* 0x000fe200000810b8 */
[----:B------:R-:W2:Y:S04]  /*2e940*/  LDL.LU R16, [R1+0x1260] ;  /* 0x0012600001107983 */ /* 0x000ea80000300800 */
[----:B------:R-:W2:Y:S03]  /*2e950*/  LDL.LU R17, [R1+0x125c] ;  /* 0x00125c0001117983 */ /* 0x000ea60000300800 */
[----:B------:R-:W-:Y:S01]  /*2e960*/  HMMA.1688.F32.TF32 R224, R92, R130, R224 ;  /* 0x000000825ce0723c */ /* 0x000fe200000810e0 */
[----:B------:R-:W2:Y:S04]  /*2e970*/  LDL.LU R184, [R1+0x390] ;  /* 0x0003900001b87983 */ /* 0x000ea80000300800 */
[----:B------:R-:W2:Y:S03]  /*2e980*/  LDL.LU R185, [R1+0x394] ;  /* 0x0003940001b97983 */ /* 0x000ea60000300800 */
[C---:B------:R-:W-:Y:S01]  /*2e990*/  HMMA.1688.F32.TF32 R164, R104.reuse, R18, R164 ;  /* 0x0000001268a4723c */ /* 0x040fe200000810a4 */
[----:B------:R-:W2:Y:S04]  /*2e9a0*/  LDL.LU R186, [R1+0x398] ;  /* 0x0003980001ba7983 */ /* 0x000ea80000300800 */
[----:B------:R-:W2:Y:S03]  /*2e9b0*/  LDL.LU R187, [R1+0x39c] ;  /* 0x00039c0001bb7983 */ /* 0x000ea60000300800 */
[C---:B------:R-:W-:Y:S08]  /*2e9c0*/  HMMA.1688.F32.TF32 R152, R104.reuse, R22, R152 ;  /* 0x000000166898723c */ /* 0x040ff00000081098 */
[C---:B------:R-:W-:Y:S08]  /*2e9d0*/  HMMA.1688.F32.TF32 R148, R104.reuse, R26, R148 ;  /* 0x0000001a6894723c */ /* 0x040ff00000081094 */
[C---:B------:R-:W-:Y:S08]  /*2e9e0*/  HMMA.1688.F32.TF32 R108, R104.reuse, R30, R108 ;  /* 0x0000001e686c723c */ /* 0x040ff0000008106c */
[C---:B------:R-:W-:Y:S08]  /*2e9f0*/  HMMA.1688.F32.TF32 R92, R104.reuse, R38, R248 ;  /* 0x00000026685c723c */ /* 0x040ff000000810f8 */
[C---:B------:R-:W-:Y:S08]  /*2ea00*/  HMMA.1688.F32.TF32 R96, R104.reuse, R42, R96 ;  /* 0x0000002a6860723c */ /* 0x040ff00000081060 */
[C---:B------:R-:W-:Y:S08]  /*2ea10*/  HMMA.1688.F32.TF32 R100, R104.reuse, R54, R100 ;  /* 0x000000366864723c */ /* 0x040ff00000081064 */
[----:B------:R-:W-:Y:S01]  /*2ea20*/  HMMA.1688.F32.TF32 R200, R104, R58, R200 ;  /* 0x0000003a68c8723c */ /* 0x000fe200000810c8 */
[----:B------:R-:W-:-:S07]  /*2ea30*/  IMAD.MOV.U32 R210, RZ, RZ, R252 ;  /* 0x000000ffffd27224 */ /* 0x000fce00078e00fc */
[----:B------:R-:W-:Y:S01]  /*2ea40*/  HMMA.1688.F32.TF32 R104, R180, R30, R116 ;  /* 0x0000001eb468723c */ /* 0x000fe20000081074 */
[----:B------:R-:W-:-:S07]  /*2ea50*/  IMAD.MOV.U32 R211, RZ, RZ, R0 ;  /* 0x000000ffffd37224 */ /* 0x000fce00078e0000 */
[----:B------:R-:W-:Y:S01]  /*2ea60*/  HMMA.1688.F32.TF32 R116, R180, R42, R144 ;  /* 0x0000002ab474723c */ /* 0x000fe20000081090 */
[----:B------:R-:W2:Y:S04]  /*2ea70*/  LDL.LU R144, [R1+0x300] ;  /* 0x0003000001907983 */ /* 0x000ea80000300800 */
[----:B------:R-:W2:Y:S04]  /*2ea80*/  LDL.LU R145, [R1+0x304] ;  /* 0x0003040001917983 */ /* 0x000ea80000300800 */
[----:B------:R-:W2:Y:S04]  /*2ea90*/  LDL.LU R146, [R1+0x308] ;  /* 0x0003080001927983 */ /* 0x000ea80000300800 */
[----:B------:R-:W2:Y:S01]  /*2eaa0*/  LDL.LU R147, [R1+0x30c] ;  /* 0x00030c0001937983 */ /* 0x000ea20000300800 */
[----:B---3--:R-:W-:-:S02]  /*2eab0*/  IMAD.MOV.U32 R209, RZ, RZ, R21 ;  /* 0x000000ffffd17224 */ /* 0x008fc400078e0015 */
[----:B----4-:R-:W-:Y:S02]  /*2eac0*/  IMAD.MOV.U32 R208, RZ, RZ, R20 ;  /* 0x000000ffffd07224 */ /* 0x010fe400078e0014 */
[----:B------:R-:W3:Y:S04]  /*2ead0*/  LDL.LU R20, [R1+0x1258] ;  /* 0x0012580001147983 */ /* 0x000ee80000300800 */
[----:B------:R-:W4:Y:S04]  /*2eae0*/  LDL.LU R21, [R1+0x1254] ;  /* 0x0012540001157983 */ /* 0x000f280000300800 */
        /* <DEDUP_REMOVED lines=13> */
[----:B------:R-:W-:Y:S01]  /*2ebc0*/  IMAD.MOV.U32 R207, RZ, RZ, R64 ;  /* 0x000000ffffcf7224 */ /* 0x000fe200078e0040 */
[----:B------:R-:W-:Y:S01]  /*2ebd0*/  MOV R50, R57 ;  /* 0x0000003900327202 */ /* 0x000fe20000000f00 */
        /* <DEDUP_REMOVED lines=12> */
[C---:B--2---:R-:W-:Y:S08]  /*2eca0*/  HMMA.1688.F32.TF32 R120, R180.reuse, R54, R184 ;  /* 0x00000036b478723c */ /* 0x044ff000000810b8 */
[C---:B------:R-:W-:Y:S08]  /*2ecb0*/  HMMA.1688.F32.TF32 R144, R180.reuse, R58, R144 ;  /* 0x0000003ab490723c */ /* 0x040ff00000081090 */
[C---:B------:R-:W-:Y:S08]  /*2ecc0*/  HMMA.1688.F32.TF32 R208, R180.reuse, R62, R208 ;  /* 0x0000003eb4d0723c */ /* 0x040ff000000810d0 */
[C---:B------:R-:W-:Y:S08]  /*2ecd0*/  HMMA.1688.F32.TF32 R216, R180.reuse, R66, R216 ;  /* 0x00000042b4d8723c */ /* 0x040ff000000810d8 */
[----:B------:R-:W-:Y:S01]  /*2ece0*/  HMMA.1688.F32.TF32 R180, R180, R142, R72 ;  /* 0x0000008eb4b4723c */ /* 0x000fe20000081048 */
[----:B------:R-:W-:-:S02]  /*2ecf0*/  IMAD.MOV.U32 R228, RZ, RZ, R53 ;  /* 0x000000ffffe47224 */ /* 0x000fc400078e0035 */
[----:B------:R-:W-:Y:S02]  /*2ed00*/  IMAD.MOV.U32 R229, RZ, RZ, R52 ;  /* 0x000000ffffe57224 */ /* 0x000fe400078e0034 */
[----:B------:R-:W-:Y:S02]  /*2ed10*/  IMAD.MOV.U32 R230, RZ, RZ, R41 ;  /* 0x000000ffffe67224 */ /* 0x000fe400078e0029 */
[----:B------:R-:W-:Y:S02]  /*2ed20*/  IMAD.MOV.U32 R231, RZ, RZ, R40 ;  /* 0x000000ffffe77224 */ /* 0x000fe400078e0028 */
[----:B------:R-:W-:Y:S02]  /*2ed30*/  IMAD.MOV.U32 R198, RZ, RZ, R125 ;  /* 0x000000ffffc67224 */ /* 0x000fe400078e007d */
[----:B------:R-:W-:-:S03]  /*2ed40*/  IMAD.MOV.U32 R199, RZ, RZ, R124 ;  /* 0x000000ffffc77224 */ /* 0x000fc600078e007c */
[C---:B------:R-:W-:Y:S01]  /*2ed50*/  HMMA.1688.F32.TF32 R124, R176.reuse, R126, R228 ;  /* 0x0000007eb07c723c */ /* 0x040fe200000810e4 */
[----:B------:R-:W-:Y:S02]  /*2ed60*/  IMAD.MOV.U32 R197, RZ, RZ, R128 ;  /* 0x000000ffffc57224 */ /* 0x000fe400078e0080 */
[----:B------:R-:W-:Y:S02]  /*2ed70*/  IMAD.MOV.U32 R186, RZ, RZ, R25 ;  /* 0x000000ffffba7224 */ /* 0x000fe400078e0019 */
[----:B------:R-:W-:Y:S02]  /*2ed80*/  IMAD.MOV.U32 R187, RZ, RZ, R24 ;  /* 0x000000ffffbb7224 */ /* 0x000fe400078e0018 */
[----:B------:R-:W-:Y:S01]  /*2ed90*/  IMAD.MOV.U32 R184, RZ, RZ, R29 ;  /* 0x000000ffffb87224 */ /* 0x000fe200078e001d */
[----:B------:R-:W-:Y:S01]  /*2eda0*/  HMMA.1688.F32.TF32 R24, R176, R26, R84 ;  /* 0x0000001ab018723c */ /* 0x000fe20000081054 */
[----:B------:R-:W-:Y:S02]  /*2edb0*/  IMAD.MOV.U32 R185, RZ, RZ, R28 ;  /* 0x000000ffffb97224 */ /* 0x000fe400078e001c */
[----:B------:R-:W-:-:S02]  /*2edc0*/  IMAD.MOV.U32 R190, RZ, RZ, R33 ;  /* 0x000000ffffbe7224 */ /* 0x000fc400078e0021 */
[----:B------:R-:W-:-:S03]  /*2edd0*/  IMAD.MOV.U32 R191, RZ, RZ, R32 ;  /* 0x000000ffffbf7224 */ /* 0x000fc600078e0020 */
[----:B------:R-:W-:Y:S01]  /*2ede0*/  HMMA.1688.F32.TF32 R28, R176, R30, R240 ;  /* 0x0000001eb01c723c */ /* 0x000fe200000810f0 */
[----:B------:R-:W-:Y:S02]  /*2edf0*/  IMAD.MOV.U32 R188, RZ, RZ, R37 ;  /* 0x000000ffffbc7224 */ /* 0x000fe400078e0025 */
[----:B------:R-:W-:Y:S02]  /*2ee00*/  IMAD.MOV.U32 R189, RZ, RZ, R36 ;  /* 0x000000ffffbd7224 */ /* 0x000fe400078e0024 */
[----:B------:R-:W-:-:S03]  /*2ee10*/  IMAD.MOV.U32 R196, RZ, RZ, R129 ;  /* 0x000000ffffc47224 */ /* 0x000fc600078e0081 */
[----:B------:R-:W-:Y:S01]  /*2ee20*/  HMMA.1688.F32.TF32 R36, R176, R38, R4 ;  /* 0x00000026b024723c */ /* 0x000fe20000081004 */
[----:B------:R-:W-:Y:S02]  /*2ee30*/  IMAD.MOV.U32 R194, RZ, RZ, R133 ;  /* 0x000000ffffc27224 */ /* 0x000fe400078e0085 */
[----:B------:R-:W-:-:S05]  /*2ee40*/  IMAD.MOV.U32 R195, RZ, RZ, R132 ;  /* 0x000000ffffc37224 */ /* 0x000fca00078e0084 */
[C---:B------:R-:W-:Y:S08]  /*2ee50*/  HMMA.1688.F32.TF32 R40, R176.reuse, R42, R8 ;  /* 0x0000002ab028723c */ /* 0x040ff00000081008 */
[C---:B------:R-:W-:Y:S08]  /*2ee60*/  HMMA.1688.F32.TF32 R52, R176.reuse, R54, R12 ;  /* 0x00000036b034723c */ /* 0x040ff0000008100c */
[----:B------:R-:W-:Y:S01]  /*2ee70*/  HMMA.1688.F32.TF32 R196, R176, R130, R196 ;  /* 0x00000082b0c4723c */ /* 0x000fe200000810c4 */
[----:B---3--:R-:W-:-:S02]  /*2ee80*/  IMAD.MOV.U32 R250, RZ, RZ, R0 ;  /* 0x000000fffffa7224 */ /* 0x008fc400078e0000 */
[----:B------:R-:W2:Y:S04]  /*2ee90*/  LDL.LU R0, [R1+0x1248] ;  /* 0x0012480001007983 */ /* 0x000ea80000300800 */
[----:B------:R-:W-:Y:S04]  /*2eea0*/  STL.64 [R1+0x250], R204 ;  /* 0x000250cc01007387 */ /* 0x000fe80000100a00 */
[----:B------:R1:W-:Y:S04]  /*2eeb0*/  STL.64 [R1+0x258], R206 ;  /* 0x000258ce01007387 */ /* 0x0003e80000100a00 */
[----:B-1----:R1:W5:Y:S04]  /*2eec0*/  LDL.LU.64 R206, [R1+0x1240] ;  /* 0x0012400001ce7983 */ /* 0x0023680000300a00 */
[----:B------:R1:W5:Y:S04]  /*2eed0*/  LDL.LU.64 R204, [R1+0x1238] ;  /* 0x0012380001cc7983 */ /* 0x0003680000300a00 */
[----:B------:R-:W-:Y:S04]  /*2eee0*/  STL.64 [R1+0x4c0], R68 ;  /* 0x0004c04401007387 */ /* 0x000fe80000100a00 */
[----:B------:R3:W-:Y:S04]  /*2eef0*/  STL.64 [R1+0x4c8], R70 ;  /* 0x0004c84601007387 */ /* 0x0007e80000100a00 */
[----:B---3--:R1:W5:Y:S04]  /*2ef00*/  LDL.LU.64 R70, [R1+0x1230] ;  /* 0x0012300001467983 */ /* 0x0083680000300a00 */
[----:B------:R1:W5:Y:S04]  /*2ef10*/  LDL.LU.64 R68, [R1+0x1228] ;  /* 0x0012280001447983 */ /* 0x0003680000300a00 */
[----:B------:R-:W-:Y:S04]  /*2ef20*/  STL.64 [R1+0x270], R48 ;  /* 0x0002703001007387 */ /* 0x000fe80000100a00 */
[----:B------:R3:W-:Y:S04]  /*2ef30*/  STL.64 [R1+0x278], R50 ;  /* 0x0002783201007387 */ /* 0x0007e80000100a00 */
[----:B---3--:R1:W5:Y:S04]  /*2ef40*/  LDL.LU.64 R50, [R1+0x1220] ;  /* 0x0012200001327983 */ /* 0x0083680000300a00 */
[----:B------:R1:W5:Y:S04]  /*2ef50*/  LDL.LU.64 R48, [R1+0x1218] ;  /* 0x0012180001307983 */ /* 0x0003680000300a00 */
[----:B------:R-:W-:Y:S04]  /*2ef60*/  STL.64 [R1+0x3c0], R44 ;  /* 0x0003c02c01007387 */ /* 0x000fe80000100a00 */
[----:B------:R3:W-:Y:S01]  /*2ef70*/  STL.64 [R1+0x3c8], R46 ;  /* 0x0003c82e01007387 */ /* 0x0007e20000100a00 */
[----:B------:R-:W-:-:S03]  /*2ef80*/  IMAD.MOV.U32 R251, RZ, RZ, R252 ;  /* 0x000000fffffb7224 */ /* 0x000fc600078e00fc */
[----:B---3--:R1:W5:Y:S04]  /*2ef90*/  LDL.LU.64 R46, [R1+0x1210] ;  /* 0x00121000012e7983 */ /* 0x0083680000300a00 */
[----:B------:R1:W5:Y:S04]  /*2efa0*/  LDL.LU.64 R44, [R1+0x1208] ;  /* 0x00120800012c7983 */ /* 0x0003680000300a00 */
[----:B------:R1:W5:Y:S04]  /*2efb0*/  LDL.LU.64 R74, [R1+0x1200] ;  /* 0x00120000014a7983 */ /* 0x0003680000300a00 */
[----:B------:R1:W5:Y:S04]  /*2efc0*/  LDL.LU.64 R72, [R1+0x11f8] ;  /* 0x0011f80001487983 */ /* 0x0003680000300a00 */
[----:B------:R4:W-:Y:S04]  /*2efd0*/  STL.64 [R1+0x390], R180 ;  /* 0x000390b401007387 */ /* 0x0009e80000100a00 */
[----:B------:R3:W-:Y:S04]  /*2efe0*/  STL.64 [R1+0x398], R182 ;  /* 0x000398b601007387 */ /* 0x0007e80000100a00 */
[----:B------:R-:W2:Y:S01]  /*2eff0*/  LDL.LU R128, [R1+0x938] ;  /* 0x0009380001807983 */ /* 0x000ea20000300800 */
[----:B----4-:R-:W-:-:S02]  /*2f000*/  IMAD.MOV.U32 R180, RZ, RZ, R21 ;  /* 0x000000ffffb47224 */ /* 0x010fc400078e0015 */
[----:B------:R-:W-:Y:S01]  /*2f010*/  IMAD.MOV.U32 R181, RZ, RZ, R20 ;  /* 0x000000ffffb57224 */ /* 0x000fe200078e0014 */
[----:B---3--:R-:W-:Y:S01]  /*2f020*/  MOV R182, R17 ;  /* 0x0000001100b67202 */ /* 0x008fe20000000f00 */
[----:B------:R-:W-:Y:S02]  /*2f030*/  IMAD.MOV.U32 R183, RZ, RZ, R16 ;  /* 0x000000ffffb77224 */ /* 0x000fe400078e0010 */
[C---:B------:R-:W-:Y:S01]  /*2f040*/  HMMA.1688.F32.TF32 R16, R176.reuse, R18, R76 ;  /* 0x00000012b010723c */ /* 0x040fe2000008104c */
[----:B------:R1:W5:Y:S04]  /*2f050*/  LDL.LU.64 R78, [R1+0x11f0] ;  /* 0x0011f000014e7983 */ /* 0x0003680000300a00 */
[----:B------:R1:W5:Y:S03]  /*2f060*/  LDL.LU.64 R76, [R1+0x11e8] ;  /* 0x0011e800014c7983 */ /* 0x0003660000300a00 */
[C---:B------:R-:W-:Y:S01]  /*2f070*/  HMMA.1688.F32.TF32 R20, R176.reuse, R22, R80 ;  /* 0x00000016b014723c */ /* 0x040fe20000081050 */
[----:B------:R1:W5:Y:S04]  /*2f080*/  LDL.LU.64 R82, [R1+0x11e0] ;  /* 0x0011e00001527983 */ /* 0x0003680000300a00 */
[----:B------:R1:W5:Y:S04]  /*2f090*/  LDL.LU.64 R80, [R1+0x11d8] ;  /* 0x0011d80001507983 */ /* 0x0003680000300a00 */
[----:B------:R1:W5:Y:S01]  /*2f0a0*/  LDL.LU.64 R86, [R1+0x11d0] ;  /* 0x0011d00001567983 */ /* 0x0003620000300a00 */
[C---:B------:R-:W-:Y:S03]  /*2f0b0*/  HMMA.1688.F32.TF32 R32, R176.reuse, R34, R248 ;  /* 0x00000022b020723c */ /* 0x040fe600000810f8 */
[----:B------:R1:W5:Y:S04]  /*2f0c0*/  LDL.LU.64 R84, [R1+0x11c8] ;  /* 0x0011c80001547983 */ /* 0x0003680000300a00 */
[----:B------:R1:W5:Y:S04]  /*2f0d0*/  LDL.LU.64 R242, [R1+0x11c0] ;  /* 0x0011c00001f27983 */ /* 0x0003680000300a00 */
[----:B------:R1:W5:Y:S04]  /*2f0e0*/  LDL.LU.64 R240, [R1+0x11b8] ;  /* 0x0011b80001f07983 */ /* 0x0003680000300a00 */
[----:B------:R1:W5:Y:S04]  /*2f0f0*/  LDL.LU.64 R250, [R1+0x11b0] ;  /* 0x0011b00001fa7983 */ /* 0x0003680000300a00 */
[----:B------:R1:W5:Y:S04]  /*2f100*/  LDL.LU.64 R248, [R1+0x11a8] ;  /* 0x0011a80001f87983 */ /* 0x0003680000300a00 */
[----:B------:R1:W5:Y:S04]  /*2f110*/  LDL.LU.64 R6, [R1+0x11a0] ;  /* 0x0011a00001067983 */ /* 0x0003680000300a00 */
[----:B------:R1:W5:Y:S04]  /*2f120*/  LDL.LU.64 R4, [R1+0x1198] ;  /* 0x0011980001047983 */ /* 0x0003680000300a00 */
[----:B------:R1:W5:Y:S04]  /*2f130*/  LDL.LU.64 R10, [R1+0x1190] ;  /* 0x00119000010a7983 */ /* 0x0003680000300a00 */
[----:B------:R1:W5:Y:S01]  /*2f140*/  LDL.LU.64 R8, [R1+0x1188] ;  /* 0x0011880001087983 */ /* 0x0003620000300a00 */
[C---:B------:R-:W-:Y:S03]  /*2f150*/  HMMA.1688.F32.TF32 R56, R176.reuse, R58, R180 ;  /* 0x0000003ab038723c */ /* 0x040fe600000810b4 */
[----:B------:R1:W5:Y:S04]  /*2f160*/  LDL.LU.64 R14, [R1+0x1180] ;  /* 0x00118000010e7983 */ /* 0x0003680000300a00 */
[----:B------:R1:W5:Y:S01]  /*2f170*/  LDL.LU.64 R12, [R1+0x1178] ;  /* 0x00117800010c7983 */ /* 0x0003620000300a00 */
[C---:B------:R-:W-:Y:S03]  /*2f180*/  HMMA.1688.F32.TF32 R180, R176.reuse, R134, R192 ;  /* 0x00000086b0b4723c */ /* 0x040fe600000810c0 */
[----:B------:R3:W-:Y:S05]  /*2f190*/  STL.64 [R1+0x220], R124 ;  /* 0x0002207c01007387 */ /* 0x0007ea0000100a00 */
[----:B------:R-:W-:Y:S01]  /*2f1a0*/  HMMA.1688.F32.TF32 R132, R176, R138, R188 ;  /* 0x0000008ab084723c */ /* 0x000fe200000810bc */
[----:B------:R4:W-:Y:S01]  /*2f1b0*/  STL.64 [R1+0x228], R126 ;  /* 0x0002287e01007387 */ /* 0x0009e20000100a00 */
[----:B---3--:R-:W-:-:S05]  /*2f1c0*/  IMAD.MOV.U32 R125, RZ, RZ, c[0x0][0x180] ;  /* 0x00006000ff7d7624 */ /* 0x008fca00078e00ff */
[----:B------:R-:W-:Y:S02]  /*2f1d0*/  IADD3 R2, R125, -0x80, RZ ;  /* 0xffffff807d027810 */ /* 0x000fe40007ffe0ff */
[----:B----4-:R-:W-:Y:S01]  /*2f1e0*/  HMMA.1688.F32.TF32 R124, R176, R142, R184 ;  /* 0x0000008eb07c723c */ /* 0x010fe200000810b8 */
[----:B------:R-:W-:Y:S04]  /*2f1f0*/  STL.64 [R1+0x210], R196 ;  /* 0x000210c401007387 */ /* 0x000fe80000100a00 */
[----:B------:R-:W-:Y:S04]  /*2f200*/  STL.64 [R1+0x218], R198 ;  /* 0x000218c601007387 */ /* 0x000fe80000100a00 */
[----:B------:R-:W-:Y:S04]  /*2f210*/  STL.64 [R1+0x200], R180 ;  /* 0x000200b401007387 */ /* 0x000fe80000100a00 */
[----:B------:R-:W-:Y:S04]  /*2f220*/  STL.64 [R1+0x208], R182 ;  /* 0x000208b601007387 */ /* 0x000fe80000100a00 */
[----:B------:R-:W-:Y:S04]  /*2f230*/  STL.64 [R1+0x1d0], R132 ;  /* 0x0001d08401007387 */ /* 0x000fe80000100a00 */
[----:B------:R-:W-:Y:S04]  /*2f240*/  STL.64 [R1+0x1d8], R134 ;  /* 0x0001d88601007387 */ /* 0x000fe80000100a00 */
[----:B------:R-:W3:Y:S04]  /*2f250*/  LDL.LU R139, [R1+0x1130] ;  /* 0x00113000018b7983 */ /* 0x000ee80000300800 */
[----:B------:R-:W-:Y:S04]  /*2f260*/  STL.64 [R1+0x190], R124 ;  /* 0x0001907c01007387 */ /* 0x000fe80000100a00 */
[----:B------:R4:W-:Y:S04]  /*2f270*/  STL.64 [R1+0x198], R126 ;  /* 0x0001987e01007387 */ /* 0x0009e80000100a00 */
[----:B----4-:R-:W4:Y:S04]  /*2f280*/  LDL.LU R126, [R1+0x1134] ;  /* 0x00113400017e7983 */ /* 0x010f280000300800 */
[----:B------:R-:W3:Y:S04]  /*2f290*/  LDL.LU R143, [R1+0x1128] ;  /* 0x00112800018f7983 */ /* 0x000ee80000300800 */
[----:B------:R-:W3:Y:S04]  /*2f2a0*/  LDL.LU R136, [R1+0x1138] ;  /* 0x0011380001887983 */ /* 0x000ee80000300800 */
[----:B------:R-:W3:Y:S04]  /*2f2b0*/  LDL.LU R142, [R1+0x1120] ;  /* 0x00112000018e7983 */ /* 0x000ee80000300800 */
[----:B------:R-:W3:Y:S01]  /*2f2c0*/  LDL.LU R131, [R1+0x112c] ;  /* 0x00112c0001837983 */ /* 0x000ee20000300800 */
[----:B------:R-:W-:-:S02]  /*2f2d0*/  IMAD.MOV.U32 R252, RZ, RZ, 0x3f ;  /* 0x0000003ffffc7424 */ /* 0x000fc400078e00ff */
[----:B------:R-:W-:Y:S01]  /*2f2e0*/  IMAD.MOV.U32 R138, RZ, RZ, c[0x0][0x188] ;  /* 0x00006200ff8a7624 */ /* 0x000fe200078e00ff */
[----:B------:R-:W3:Y:S02]  /*2f2f0*/  LDL.LU R130, [R1+0xf58] ;  /* 0x000f580001827983 */ /* 0x000ee40000300800 */
[----:B------:R-:W-:Y:S02]  /*2f300*/  IADD3 R252, R252, c[0x0][0x180], RZ ;  /* 0x00006000fcfc7a10 */ /* 0x000fe40007ffe0ff */
[----:B------:R-:W3:Y:S02]  /*2f310*/  LDL.LU R127, [R1+0xf60] ;  /* 0x000f6000017f7983 */ /* 0x000ee40000300800 */
[----:B------:R-:W-:Y:S01]  /*2f320*/  SHF.R.S32.HI R3, RZ, 0x1f, R252 ;  /* 0x0000001fff037819 */ /* 0x000fe200000114fc */
[----:B------:R-:W-:Y:S01]  /*2f330*/  IMAD.SHL.U32 R138, R138, 0x40, RZ ;  /* 0x000000408a8a7824 */ /* 0x000fe200078e00ff */
[----:B------:R-:W1:Y:S02]  /*2f340*/  S2R R133, SR_TID.X ;  /* 0x0000000000857919 */ /* 0x000e640000002100 */
[----:B------:R-:W-:Y:S01]  /*2f350*/  LEA.HI R3, R3, R252, RZ, 0x6 ;  /* 0x000000fc03037211 */ /* 0x000fe200078f30ff */
[----:B------:R-:W-:Y:S01]  /*2f360*/  IMAD.SHL.U32 R138, R138, 0x4, RZ ;  /* 0x000000048a8a7824 */ /* 0x000fe200078e00ff */
[----:B------:R-:W3:Y:S02]  /*2f370*/  LDL.LU R132, [R1+0x1118] ;  /* 0x0011180001847983 */ /* 0x000ee40000300800 */
[----:B------:R-:W-:-:S02]  /*2f380*/  SHF.R.S32.HI R3, RZ, 0x6, R3 ;  /* 0x00000006ff037819 */ /* 0x000fc40000011403 */
[----:B------:R-:W3:Y:S02]  /*2f390*/  LDL.LU R129, [R1+0x1124] ;  /* 0x0011240001817983 */ /* 0x000ee40000300800 */
[----:B------:R-:W-:Y:S02]  /*2f3a0*/  IADD3 R3, R3, -0x2, RZ ;  /* 0xfffffffe03037810 */ /* 0x000fe40007ffe0ff */
[----:B------:R-:W3:Y:S04]  /*2f3b0*/  LDL.LU R141, [R1+0xf50] ;  /* 0x000f5000018d7983 */ /* 0x000ee80000300800 */
[----:B------:R-:W3:Y:S01]  /*2f3c0*/  LDL.LU R140, [R1+0xf5c] ;  /* 0x000f5c00018c7983 */ /* 0x000ee20000300800 */
[----:B------:R-:W-:-:S03]  /*2f3d0*/  UISETP.GT.AND UP0, UPT, UR5, 0x1, UPT ;  /* 0x000000010500788c */ /* 0x000fc6000bf04270 */
[----:B------:R-:W3:Y:S04]  /*2f3e0*/  LDL.LU R137, [R1+0x111c] ;  /* 0x00111c0001897983 */ /* 0x000ee80000300800 */
[----:B------:R-:W3:Y:S01]  /*2f3f0*/  LDL.LU R134, [R1+0xf54] ;  /* 0x000f540001867983 */ /* 0x000ee20000300800 */
[----:B------:R-:W-:Y:S01]  /*2f400*/  USEL UR5, UR5, URZ, !UP0 ;  /* 0x0000003f05057287 */ /* 0x000fe2000c000000 */
[----:B-1----:R-:W-:-:S05]  /*2f410*/  LOP3.LUT R252, R133, 0x7f, RZ, 0xc0, !PT ;  /* 0x0000007f85fc7812 */ /* 0x002fca00078ec0ff */
[----:B------:R-:W-:Y:S02]  /*2f420*/  IMAD.SHL.U32 R135, R252, 0x4, RZ ;  /* 0x00000004fc877824 */ /* 0x000fe400078e00ff */
[C---:B--2---:R-:W-:Y:S01]  /*2f430*/  IMAD R2, R128.reuse, -0x40, R2 ;  /* 0xffffffc080027824 */ /* 0x044fe200078e0202 */
[----:B------:R-:W-:-:S04]  /*2f440*/  ISETP.GE.AND P0, PT, R128, R3, PT ;  /* 0x000000038000720c */ /* 0x000fc80003f06270 */
[C---:B------:R-:W-:Y:S02]  /*2f450*/  ISETP.GT.AND P1, PT, R2.reuse, RZ, PT ;  /* 0x000000ff0200720c */ /* 0x040fe40003f24270 */
[C---:B------:R-:W-:Y:S02]  /*2f460*/  ISETP.GT.AND P2, PT, R2.reuse, 0x4, PT ;  /* 0x000000040200780c */ /* 0x040fe40003f44270 */
[----:B------:R-:W-:Y:S02]  /*2f470*/  SEL R3, RZ, 0x4, !P1 ;  /* 0x00000004ff037807 */ /* 0x000fe40004800000 */
[----:B------:R-:W-:Y:S02]  /*2f480*/  SEL R125, RZ, 0x4, !P2 ;  /* 0x00000004ff7d7807 */ /* 0x000fe40005000000 */
[----:B------:R-:W-:Y:S02]  /*2f490*/  SEL R3, R3, RZ, !P0 ;  /* 0x000000ff03037207 */ /* 0x000fe40004000000 */
[----:B------:R-:W-:-:S02]  /*2f4a0*/  ISETP.GT.AND P3, PT, R2, 0x8, PT ;  /* 0x000000080200780c */ /* 0x000fc40003f64270 */
[----:B------:R-:W-:Y:S02]  /*2f4b0*/  ISETP.GT.AND P4, PT, R2, 0xc, PT ;  /* 0x0000000c0200780c */ /* 0x000fe40003f84270 */
[----:B------:R-:W-:Y:S02]  /*2f4c0*/  SEL R125, R125, RZ, !P0 ;  /* 0x000000ff7d7d7207 */ /* 0x000fe40004000000 */
[----:B------:R-:W-:Y:S02]  /*2f4d0*/  ISETP.NE.U32.AND P1, PT, R3, RZ, PT ;  /* 0x000000ff0300720c */ /* 0x000fe40003f25070 */
[----:B------:R-:W-:Y:S02]  /*2f4e0*/  SEL R124, RZ, 0x4, !P3 ;  /* 0x00000004ff7c7807 */ /* 0x000fe40005800000 */
[----:B------:R-:W-:Y:S02]  /*2f4f0*/  SEL R3, RZ, 0x4, !P4 ;  /* 0x00000004ff037807 */ /* 0x000fe40006000000 */
[----:B------:R-:W-:-:S02]  /*2f500*/  ISETP.NE.U32.AND P3, PT, R125, RZ, PT ;  /* 0x000000ff7d00720c */ /* 0x000fc40003f65070 */
[----:B------:R-:W-:Y:S02]  /*2f510*/  SEL R3, R3, RZ, !P0 ;  /* 0x000000ff03037207 */ /* 0x000fe40004000000 */
[----:B------:R-:W-:Y:S02]  /*2f520*/  SEL R124, R124, RZ, !P0 ;  /* 0x000000ff7c7c7207 */ /* 0x000fe40004000000 */
[----:B------:R-:W-:Y:S01]  /*2f530*/  ISETP.NE.U32.AND P4, PT, R3, RZ, PT ;  /* 0x000000ff0300720c */ /* 0x000fe20003f85070 */
[----:B------:R-:W-:Y:S01]  /*2f540*/  IMAD.U32 R3, RZ, RZ, UR5 ;  /* 0x00000005ff037e24 */ /* 0x000fe2000f8e00ff */
[----:B------:R-:W-:-:S03]  /*2f550*/  ISETP.NE.U32.AND P2, PT, R124, RZ, PT ;  /* 0x000000ff7c00720c */ /* 0x000fc60003f45070 */
[----:B------:R-:W-:Y:S01]  /*2f560*/  IMAD R3, R3, 0x10000, R135 ;  /* 0x0001000003037824 */ /* 0x000fe200078e0287 */
[----:B----4-:R-:W-:-:S05]  /*2f570*/  IADD3 R126, P5, R126, R138, RZ ;  /* 0x0000008a7e7e7210 */ /* 0x010fca0007fbe0ff */
[--C-:B---3--:R-:W-:Y:S01]  /*2f580*/  IMAD.X R139, R139, 0x1, R0.reuse, P5 ;  /* 0x000000018b8b7824 */ /* 0x108fe200028e0600 */
[-C--:B------:R-:W-:Y:S01]  /*2f590*/  IADD3 R136, P6, R136, R138.reuse, RZ ;  /* 0x0000008a88887210 */ /* 0x080fe20007fde0ff */
[----:B------:R-:W-:Y:S04]  /*2f5a0*/  STL [R1+0x1134], R126 ;  /* 0x0011347e01007387 */ /* 0x000fe80000100800 */
[----:B------:R-:W-:Y:S01]  /*2f5b0*/  IMAD.X R143, R143, 0x1, R0, P6 ;  /* 0x000000018f8f7824 */ /* 0x000fe200030e0600 */
[----:B------:R-:W-:Y:S01]  /*2f5c0*/  IADD3 R131, P5, R131, R138, RZ ;  /* 0x0000008a83837210 */ /* 0x000fe20007fbe0ff */
[----:B------:R-:W-:Y:S01]  /*2f5d0*/  STL [R1+0x1138], R136 ;  /* 0x0011388801007387 */ /* 0x000fe20000100800 */
[----:B------:R-:W-:-:S03]  /*2f5e0*/  IMAD.MOV.U32 R125, RZ, RZ, R139 ;  /* 0x000000ffff7d7224 */ /* 0x000fc600078e008b */
[----:B------:R1:W-:Y:S04]  /*2f5f0*/  STL [R1+0x1130], R139 ;  /* 0x0011308b01007387 */ /* 0x0003e80000100800 */
[----:B------:R2:W-:Y:S04]  /*2f600*/  STL [R1+0x112c], R131 ;  /* 0x00112c8301007387 */ /* 0x0005e80000100800 */
[----:B------:R-:W-:Y:S04]  /*2f610*/  STL [R1+0x1128], R143 ;  /* 0x0011288f01007387 */ /* 0x000fe80000100800 */
[----:B-1----:R-:W3:Y:S01]  /*2f620*/  LDL.LU R139, [R1+0x1110] ;  /* 0x00111000018b7983 */ /* 0x002ee20000300800 */
[----:B------:R-:W-:-:S05]  /*2f630*/  IMAD.MOV.U32 R124, RZ, RZ, R126 ;  /* 0x000000ffff7c7224 */ /* 0x000fca00078e007e */
[----:B------:R-:W-:Y:S01]  /*2f640*/  @!PT LDS RZ, [RZ] ;  /* 0x00000000fffff984 */ /* 0x000fe20000000800 */
[----:B------:R-:W-:Y:S01]  /*2f650*/  @!PT LDS RZ, [RZ] ;  /* 0x00000000fffff984 */ /* 0x000fe20000000800 */
[----:B------:R-:W-:Y:S01]  /*2f660*/  @!PT LDS RZ, [RZ] ;  /* 0x00000000fffff984 */ /* 0x000fe20000000800 */
[----:B------:R1:W-:Y:S02]  /*2f670*/  LDGSTS.E [R3], [R124.64], P1 ;  /* 0x000000007c037fae */ /* 0x0003e40008921848 */
[----:B-1----:R-:W-:Y:S02]  /*2f680*/  IMAD.MOV.U32 R124, RZ, RZ, R136 ;  /* 0x000000ffff7c7224 */ /* 0x002fe400078e0088 */
[----:B------:R-:W4:Y:S01]  /*2f690*/  LDL.LU R136, [R1+0xf48] ;  /* 0x000f480001887983 */ /* 0x000f220000300800 */
[----:B------:R-:W-:Y:S02]  /*2f6a0*/  IMAD.MOV.U32 R125, RZ, RZ, R143 ;  /* 0x000000ffff7d7224 */ /* 0x000fe400078e008f */
[----:B------:R-:W-:Y:S01]  /*2f6b0*/  IMAD.X R142, R142, 0x1, R0, P5 ;  /* 0x000000018e8e7824 */ /* 0x000fe200028e0600 */
[----:B------:R-:W-:Y:S02]  /*2f6c0*/  IADD3 R127, P5, R127, R138, RZ ;  /* 0x0000008a7f7f7210 */ /* 0x000fe40007fbe0ff */
[----:B------:R1:W-:Y:S01]  /*2f6d0*/  LDGSTS.E [R3+0x200], [R124.64], P1 ;  /* 0x002000007c037fae */ /* 0x0003e20008921848 */
[----:B------:R-:W-:-:S02]  /*2f6e0*/  ISETP.GT.AND P6, PT, R2, 0x10, PT ;  /* 0x000000100200780c */ /* 0x000fc40003fc4270 */
[----:B------:R-:W-:Y:S02]  /*2f6f0*/  IMAD.X R130, R130, 0x1, R0, P5 ;  /* 0x0000000182827824 */ /* 0x000fe400028e0600 */
[----:B------:R-:W-:Y:S02]  /*2f700*/  SEL R126, RZ, 0x4, !P6 ;  /* 0x00000004ff7e7807 */ /* 0x000fe40007000000 */
[----:B-1----:R-:W-:Y:S01]  /*2f710*/  MOV R124, R131 ;  /* 0x00000083007c7202 */ /* 0x002fe20000000f00 */
[----:B------:R-:W-:Y:S01]  /*2f720*/  IMAD.MOV.U32 R125, RZ, RZ, R142 ;  /* 0x000000ffff7d7224 */ /* 0x000fe200078e008e */
[----:B------:R-:W-:-:S04]  /*2f730*/  SEL R126, R126, RZ, !P0 ;  /* 0x000000ff7e7e7207 */ /* 0x000fc80004000000 */
[----:B------:R1:W-:Y:S01]  /*2f740*/  LDGSTS.E [R3+0x1000], [R124.64], P3 ;  /* 0x010000007c037fae */ /* 0x0003e20009921848 */
[----:B------:R-:W-:Y:S02]  /*2f750*/  ISETP.GT.AND P5, PT, R2, 0x14, PT ;  /* 0x000000140200780c */ /* 0x000fe40003fa4270 */
[----:B------:R-:W-:Y:S01]  /*2f760*/  ISETP.NE.U32.AND P1, PT, R126, RZ, PT ;  /* 0x000000ff7e00720c */ /* 0x000fe20003f25070 */
[----:B------:R-:W-:Y:S01]  /*2f770*/  STL [R1+0x1120], R142 ;  /* 0x0011208e01007387 */ /* 0x000fe20000100800 */
[----:B------:R-:W-:Y:S01]  /*2f780*/  SEL R126, RZ, 0x4, !P5 ;  /* 0x00000004ff7e7807 */ /* 0x000fe20006800000 */
[----:B-1----:R-:W-:Y:S02]  /*2f790*/  IMAD.MOV.U32 R124, RZ, RZ, R127 ;  /* 0x000000ffff7c7224 */ /* 0x002fe400078e007f */
[----:B------:R-:W-:Y:S01]  /*2f7a0*/  IMAD.MOV.U32 R125, RZ, RZ, R130 ;  /* 0x000000ffff7d7224 */ /* 0x000fe200078e0082 */
[----:B------:R-:W-:-:S04]  /*2f7b0*/  IADD3 R140, P5, R140, R138, RZ ;  /* 0x0000008a8c8c7210 */ /* 0x000fc80007fbe0ff */
[----:B------:R1:W-:Y:S01]  /*2f7c0*/  LDGSTS.E [R3+0x1200], [R124.64], P3 ;  /* 0x012000007c037fae */ /* 0x0003e20009921848 */
[----:B------:R-:W-:-:S03]  /*2f7d0*/  IADD3 R129, P3, R129, R138, RZ ;  /* 0x0000008a81817210 */ /* 0x000fc60007f7e0ff */
[----:B------:R-:W-:Y:S01]  /*2f7e0*/  STL [R1+0xf60], R127 ;  /* 0x000f607f01007387 */ /* 0x000fe20000100800 */
[----:B------:R-:W-:Y:S01]  /*2f7f0*/  IADD3 R137, P6, R137, R138, RZ ;  /* 0x0000008a89897210 */ /* 0x000fe20007fde0ff */
[--C-:B------:R-:W-:Y:S02]  /*2f800*/  IMAD.X R132, R132, 0x1, R0.reuse, P3 ;  /* 0x0000000184847824 */ /* 0x100fe400018e0600 */
[----:B------:R1:W-:Y:S01]  /*2f810*/  STL [R1+0xf58], R130 ;  /* 0x000f588201007387 */ /* 0x0003e20000100800 */
[----:B------:R-:W-:-:S03]  /*2f820*/  IMAD.X R141, R141, 0x1, R0, P5 ;  /* 0x000000018d8d7824 */ /* 0x000fc600028e0600 */
[----:B--2---:R-:W2:Y:S01]  /*2f830*/  LDL.LU R131, [R1+0x1108] ;  /* 0x0011080001837983 */ /* 0x004ea20000300800 */
[----:B-1----:R-:W-:Y:S02]  /*2f840*/  SEL R124, R126, RZ, !P0 ;  /* 0x000000ff7e7c7207 */ /* 0x002fe40004000000 */
[----:B------:R-:W-:Y:S01]  /*2f850*/  IADD3 R134, P5, R134, R138, RZ ;  /* 0x0000008a86867210 */ /* 0x000fe20007fbe0ff */
[----:B------:R-:W2:Y:S04]  /*2f860*/  LDL.LU R130, [R1+0x1114] ;  /* 0x0011140001827983 */ /* 0x000ea80000300800 */
[----:B------:R-:W2:Y:S01]  /*2f870*/  LDL.LU R127, [R1+0xf4c] ;  /* 0x000f4c00017f7983 */ /* 0x000ea20000300800 */
[----:B------:R-:W-:-:S03]  /*2f880*/  ISETP.NE.U32.AND P3, PT, R124, RZ, PT ;  /* 0x000000ff7c00720c */ /* 0x000fc60003f65070 */
[----:B------:R1:W-:Y:S01]  /*2f890*/  STL [R1+0x1124], R129 ;  /* 0x0011248101007387 */ /* 0x0003e20000100800 */
[----:B------:R-:W-:-:S03]  /*2f8a0*/  IMAD.MOV.U32 R124, RZ, RZ, R129 ;  /* 0x000000ffff7c7224 */ /* 0x000fc600078e0081 */
[----:B------:R-:W-:Y:S04]  /*2f8b0*/  STL [R1+0xf5c], R140 ;  /* 0x000f5c8c01007387 */ /* 0x000fe80000100800 */
[----:B------:R1:W-:Y:S04]  /*2f8c0*/  STL [R1+0x1118], R132 ;  /* 0x0011188401007387 */ /* 0x0003e80000100800 */
[----:B------:R-:W-:Y:S01]  /*2f8d0*/  STL [R1+0x111c], R137 ;  /* 0x00111c8901007387 */ /* 0x000fe20000100800 */
[C---:B------:R-:W-:Y:S03]  /*2f8e0*/  HMMA.1688.F32.TF32 R60, R176.reuse, R62, R236 ;  /* 0x0000003eb03c723c */ /* 0x040fe600000810ec */
[----:B------:R3:W-:Y:S04]  /*2f8f0*/  STL [R1+0xf50], R141 ;  /* 0x000f508d01007387 */ /* 0x0007e80000100800 */
[----:B-1----:R-:W2:Y:S01]  /*2f900*/  LDL.LU R129, [R1+0xf40] ;  /* 0x000f400001817983 */ /* 0x002ea20000300800 */
[----:B------:R-:W-:Y:S03]  /*2f910*/  HMMA.1688.F32.TF32 R64, R176, R66, R232 ;  /* 0x00000042b040723c */ /* 0x000fe600000810e8 */
[----:B------:R-:W-:Y:S01]  /*2f920*/  STL [R1+0xf54], R134 ;  /* 0x000f548601007387 */ /* 0x000fe20000100800 */
[----:B------:R-:W-:-:S05]  /*2f930*/  IMAD.MOV.U32 R125, RZ, RZ, R132 ;  /* 0x000000ffff7d7224 */ /* 0x000fca00078e0084 */
[----:B------:R1:W-:Y:S02]  /*2f940*/  LDGSTS.E [R3+0x2000], [R124.64], P2 ;  /* 0x020000007c037fae */ /* 0x0003e40009121848 */
[----:B-1----:R-:W-:Y:S02]  /*2f950*/  IMAD.MOV.U32 R125, RZ, RZ, R141 ;  /* 0x000000ffff7d7224 */ /* 0x002fe400078e008d */
[----:B---3--:R-:W-:-:S05]  /*2f960*/  IMAD.X R139, R139, 0x1, R0, P6 ;  /* 0x000000018b8b7824 */ /* 0x008fca00030e0600 */
[----:B------:R-:W-:Y:S04]  /*2f970*/  STL [R1+0x1110], R139 ;  /* 0x0011108b01007387 */ /* 0x000fe80000100800 */
[----:B------:R-:W3:Y:S04]  /*2f980*/  LDL.LU R176, [R1+0x110c] ;  /* 0x00110c0001b07983 */ /* 0x000ee80000300800 */
[----:B------:R-:W3:Y:S01]  /*2f990*/  LDL.LU R132, [R1+0xf44] ;  /* 0x000f440001847983 */ /* 0x000ee20000300800 */
[----:B----4-:R-:W-:-:S05]  /*2f9a0*/  IMAD.X R136, R136, 0x1, R0, P5 ;  /* 0x0000000188887824 */ /* 0x010fca00028e0600 */
[----:B------:R1:W-:Y:S04]  /*2f9b0*/  STL [R1+0xf48], R136 ;  /* 0x000f488801007387 */ /* 0x0003e80000100800 */
[----:B------:R-:W4:Y:S04]  /*2f9c0*/  LDL.LU R177, [R1+0x1100] ;  /* 0x0011000001b17983 */ /* 0x000f280000300800 */
[----:B------:R-:W4:Y:S04]  /*2f9d0*/  LDL.LU R143, [R1+0xf38] ;  /* 0x000f3800018f7983 */ /* 0x000f280000300800 */
[----:B------:R-:W4:Y:S04]  /*2f9e0*/  LDL.LU R142, [R1+0x10f8] ;  /* 0x0010f800018e7983 */ /* 0x000f280000300800 */
[----:B------:R-:W4:Y:S01]  /*2f9f0*/  LDL.LU R141, [R1+0x1104] ;  /* 0x00110400018d7983 */ /* 0x000f220000300800 */
[----:B------:R-:W-:-:S05]  /*2fa00*/  IMAD.MOV.U32 R124, RZ, RZ, R140 ;  /* 0x000000ffff7c7224 */ /* 0x000fca00078e008c */
[----:B------:R1:W-:Y:S01]  /*2fa10*/  LDGSTS.E [R3+0x2200], [R124.64], P2 ;  /* 0x022000007c037fae */ /* 0x0003e20009121848 */
[C---:B------:R-:W-:Y:S02]  /*2fa20*/  ISETP.GT.AND P2, PT, R2.reuse, 0x18, PT ;  /* 0x000000180200780c */ /* 0x040fe40003f44270 */
[----:B------:R-:W-:Y:S01]  /*2fa30*/  ISETP.GT.AND P5, PT, R2, 0x1c, PT ;  /* 0x0000001c0200780c */ /* 0x000fe20003fa4270 */
[----:B-1----:R-:W-:Y:S02]  /*2fa40*/  IMAD.MOV.U32 R124, RZ, RZ, R137 ;  /* 0x000000ffff7c7224 */ /* 0x002fe400078e0089 */
[----:B------:R-:W-:Y:S01]  /*2fa50*/  IMAD.MOV.U32 R125, RZ, RZ, R139 ;  /* 0x000000ffff7d7224 */ /* 0x000fe200078e008b */
[----:B------:R-:W4:Y:S04]  /*2fa60*/  LDL.LU R137, [R1+0xf30] ;  /* 0x000f300001897983 */ /* 0x000f280000300800 */
[----:B------:R1:W-:Y:S02]  /*2fa70*/  LDGSTS.E [R3+0x3000], [R124.64], P4 ;  /* 0x030000007c037fae */ /* 0x0003e4000a121848 */
[----:B-1----:R-:W-:-:S02]  /*2fa80*/  IMAD.MOV.U32 R124, RZ, RZ, R134 ;  /* 0x000000ffff7c7224 */ /* 0x002fc400078e0086 */
[----:B------:R-:W-:Y:S02]  /*2fa90*/  IMAD.MOV.U32 R125, RZ, RZ, R136 ;  /* 0x000000ffff7d7224 */ /* 0x000fe400078e0088 */
[----:B------:R-:W4:Y:S04]  /*2faa0*/  LDL.LU R136, [R1+0xf3c] ;  /* 0x000f3c0001887983 */ /* 0x000f280000300800 */
[----:B------:R1:W-:Y:S01]  /*2fab0*/  LDGSTS.E [R3+0x3200], [R124.64], P4 ;  /* 0x032000007c037fae */ /* 0x0003e2000a121848 */
[----:B------:R-:W-:Y:S02]  /*2fac0*/  ISETP.GT.AND P6, PT, R2, 0x20, PT ;  /* 0x000000200200780c */ /* 0x000fe40003fc4270 */
[----:B-1----:R-:W-:Y:S02]  /*2fad0*/  SEL R125, RZ, 0x4, !P2 ;  /* 0x00000004ff7d7807 */ /* 0x002fe40005000000 */
[----:B------:R-:W-:-:S02]  /*2fae0*/  SEL R124, RZ, 0x4, !P5 ;  /* 0x00000004ff7c7807 */ /* 0x000fc40006800000 */
[-C--:B--2---:R-:W-:Y:S02]  /*2faf0*/  IADD3 R130, P2, R130, R138.reuse, RZ ;  /* 0x0000008a82827210 */ /* 0x084fe40007f5e0ff */
[----:B------:R-:W-:Y:S02]  /*2fb00*/  IADD3 R127, P5, R127, R138, RZ ;  /* 0x0000008a7f7f7210 */ /* 0x000fe40007fbe0ff */
[----:B------:R-:W-:Y:S01]  /*2fb10*/  SEL R125, R125, RZ, !P0 ;  /* 0x000000ff7d7d7207 */ /* 0x000fe20004000000 */
[--C-:B------:R-:W-:Y:S01]  /*2fb20*/  IMAD.X R131, R131, 0x1, R0.reuse, P2 ;  /* 0x0000000183837824 */ /* 0x100fe200010e0600 */
[----:B------:R-:W-:Y:S01]  /*2fb30*/  SEL R124, R124, RZ, !P0 ;  /* 0x000000ff7c7c7207 */ /* 0x000fe20004000000 */
[----:B------:R-:W-:Y:S01]  /*2fb40*/  IMAD.X R129, R129, 0x1, R0, P5 ;  /* 0x0000000181817824 */ /* 0x000fe200028e0600 */
[----:B------:R-:W-:Y:S01]  /*2fb50*/  ISETP.NE.U32.AND P4, PT, R125, RZ, PT ;  /* 0x000000ff7d00720c */ /* 0x000fe20003f85070 */
[----:B------:R-:W-:Y:S01]  /*2fb60*/  IMAD.MOV.U32 R125, RZ, RZ, R131 ;  /* 0x000000ffff7d7224 */ /* 0x000fe200078e0083 */
[----:B------:R-:W-:-:S02]  /*2fb70*/  ISETP.NE.U32.AND P2, PT, R124, RZ, PT ;  /* 0x000000ff7c00720c */ /* 0x000fc40003f45070 */
[----:B------:R-:W-:Y:S01]  /*2fb80*/  MOV R124, R130 ;  /* 0x00000082007c7202 */ /* 0x000fe20000000f00 */
[----:B------:R-:W-:Y:S01]  /*2fb90*/  STL [R1+0x1114], R130 ;  /* 0x0011148201007387 */ /* 0x000fe20000100800 */
[----:B------:R-:W-:-:S03]  /*2fba0*/  SEL R126, RZ, 0x4, !P6 ;  /* 0x00000004ff7e7807 */ /* 0x000fc60007000000 */
[----:B------:R-:W-:Y:S04]  /*2fbb0*/  STL [R1+0xf4c], R127 ;  /* 0x000f4c7f01007387 */ /* 0x000fe80000100800 */
[----:B------:R-:W-:Y:S04]  /*2fbc0*/  STL [R1+0x1108], R131 ;  /* 0x0011088301007387 */ /* 0x000fe80000100800 */
[----:B------:R1:W-:Y:S04]  /*2fbd0*/  LDGSTS.E [R3+0x4000], [R124.64], P1 ;  /* 0x040000007c037fae */ /* 0x0003e80008921848 */
[----:B------:R2:W-:Y:S01]  /*2fbe0*/  STL [R1+0xf40], R129 ;  /* 0x000f408101007387 */ /* 0x0005e20000100800 */
[----:B-1----:R-:W-:-:S02]  /*2fbf0*/  IMAD.MOV.U32 R125, RZ, RZ, R129 ;  /* 0x000000ffff7d7224 */ /* 0x002fc400078e0081 */
[----:B------:R-:W-:-:S05]  /*2fc00*/  IMAD.MOV.U32 R124, RZ, RZ, R127 ;  /* 0x000000ffff7c7224 */ /* 0x000fca00078e007f */
[----:B------:R1:W-:Y:S01]  /*2fc10*/  LDGSTS.E [R3+0x4200], [R124.64], P1 ;  /* 0x042000007c037fae */ /* 0x0003e20008921848 */
[-C--:B---3--:R-:W-:Y:S02]  /*2fc20*/  IADD3 R176, P5, R176, R138.reuse, RZ ;  /* 0x0000008ab0b07210 */ /* 0x088fe40007fbe0ff */
[----:B------:R-:W-:-:S03]  /*2fc30*/  IADD3 R132, P6, R132, R138, RZ ;  /* 0x0000008a84847210 */ /* 0x000fc60007fde0ff */
[----:B------:R-:W-:Y:S04]  /*2fc40*/  STL [R1+0x110c], R176 ;  /* 0x00110cb001007387 */ /* 0x000fe80000100800 */
[----:B--2---:R-:W2:Y:S04]  /*2fc50*/  LDL.LU R129, [R1+0x10f0] ;  /* 0x0010f00001817983 */ /* 0x004ea80000300800 */
[----:B------:R3:W-:Y:S04]  /*2fc60*/  STL [R1+0xf44], R132 ;  /* 0x000f448401007387 */ /* 0x0007e80000100800 */
[----:B------:R-:W2:Y:S04]  /*2fc70*/  LDL.LU R127, [R1+0x10fc] ;  /* 0x0010fc00017f7983 */ /* 0x000ea80000300800 */
[----:B------:R-:W2:Y:S04]  /*2fc80*/  LDL.LU R140, [R1+0xf28] ;  /* 0x000f2800018c7983 */ /* 0x000ea80000300800 */
[----:B------:R-:W2:Y:S01]  /*2fc90*/  LDL.LU R139, [R1+0xf34] ;  /* 0x000f3400018b7983 */ /* 0x000ea20000300800 */
[----:B----4-:R-:W-:-:S03]  /*2fca0*/  IMAD.X R177, R177, 0x1, R0, P5 ;  /* 0x00000001b1b17824 */ /* 0x010fc600028e0600 */
[----:B------:R-:W4:Y:S04]  /*2fcb0*/  LDL.LU R134, [R1+0x10e8] ;  /* 0x0010e80001867983 */ /* 0x000f280000300800 */
[----:B------:R-:W4:Y:S01]  /*2fcc0*/  LDL.LU R131, [R1+0x10f4] ;  /* 0x0010f40001837983 */ /* 0x000f220000300800 */
[----:B------:R-:W-:-:S03]  /*2fcd0*/  IMAD.X R143, R143, 0x1, R0, P6 ;  /* 0x000000018f8f7824 */ /* 0x000fc600030e0600 */
[----:B------:R-:W4:Y:S01]  /*2fce0*/  LDL.LU R130, [R1+0xf2c] ;  /* 0x000f2c0001827983 */ /* 0x000f220000300800 */
[----:B-1----:R-:W-:Y:S01]  /*2fcf0*/  IMAD.MOV.U32 R124, RZ, RZ, R176 ;  /* 0x000000ffff7c7224 */ /* 0x002fe200078e00b0 */
[----:B------:R-:W-:Y:S01]  /*2fd00*/  IADD3 R141, P6, R141, R138, RZ ;  /* 0x0000008a8d8d7210 */ /* 0x000fe20007fde0ff */
[----:B------:R-:W-:Y:S01]  /*2fd10*/  IMAD.MOV.U32 R125, RZ, RZ, R177 ;  /* 0x000000ffff7d7224 */ /* 0x000fe200078e00b1 */
[----:B------:R-:W-:Y:S04]  /*2fd20*/  STL [R1+0x1100], R177 ;  /* 0x001100b101007387 */ /* 0x000fe80000100800 */
[----:B------:R-:W-:Y:S04]  /*2fd30*/  STL [R1+0xf38], R143 ;  /* 0x000f388f01007387 */ /* 0x000fe80000100800 */
[----:B------:R1:W-:Y:S04]  /*2fd40*/  LDGSTS.E [R3+0x5000], [R124.64], P3 ;  /* 0x050000007c037fae */ /* 0x0003e80009921848 */
[----:B------:R-:W-:Y:S01]  /*2fd50*/  STL [R1+0x1104], R141 ;  /* 0x0011048d01007387 */ /* 0x000fe20000100800 */
[----:B-1----:R-:W-:-:S03]  /*2fd60*/  IMAD.MOV.U32 R124, RZ, RZ, R132 ;  /* 0x000000ffff7c7224 */ /* 0x002fc600078e0084 */
[----:B---3--:R-:W4:Y:S01]  /*2fd70*/  LDL.LU R132, [R1+0xf20] ;  /* 0x000f200001847983 */ /* 0x008f220000300800 */
[----:B------:R-:W-:Y:S02]  /*2fd80*/  SEL R126, R126, RZ, !P0 ;  /* 0x000000ff7e7e7207 */ /* 0x000fe40004000000 */
[----:B------:R-:W-:Y:S01]  /*2fd90*/  ISETP.GT.AND P1, PT, R2, 0x24, PT ;  /* 0x000000240200780c */ /* 0x000fe20003f24270 */
[----:B------:R-:W-:Y:S01]  /*2fda0*/  IMAD.MOV.U32 R125, RZ, RZ, R143 ;  /* 0x000000ffff7d7224 */ /* 0x000fe200078e008f */
[----:B------:R-:W-:Y:S01]  /*2fdb0*/  ISETP.NE.U32.AND P5, PT, R126, RZ, PT ;  /* 0x000000ff7e00720c */ /* 0x000fe20003fa5070 */
[----:B------:R-:W-:Y:S01]  /*2fdc0*/  IMAD.X R142, R142, 0x1, R0, P6 ;  /* 0x000000018e8e7824 */ /* 0x000fe200030e0600 */
[----:B------:R-:W-:Y:S02]  /*2fdd0*/  SEL R126, RZ, 0x4, !P1 ;  /* 0x00000004ff7e7807 */ /* 0x000fe40004800000 */
[----:B------:R1:W-:Y:S01]  /*2fde0*/  LDGSTS.E [R3+0x5200], [R124.64], P3 ;  /* 0x052000007c037fae */ /* 0x0003e20009921848 */
[----:B------:R-:W-:-:S05]  /*2fdf0*/  IADD3 R136, P1, R136, R138, RZ ;  /* 0x0000008a88887210 */ /* 0x000fca0007f3e0ff */
[----:B------:R-:W-:Y:S02]  /*2fe00*/  IMAD.X R137, R137, 0x1, R0, P1 ;  /* 0x0000000189897824 */ /* 0x000fe400008e0600 */
[----:B-1----:R-:W-:Y:S02]  /*2fe10*/  IMAD.MOV.U32 R124, RZ, RZ, R141 ;  /* 0x000000ffff7c7224 */ /* 0x002fe400078e008d */
[----:B------:R-:W-:Y:S01]  /*2fe20*/  IMAD.MOV.U32 R125, RZ, RZ, R142 ;  /* 0x000000ffff7d7224 */ /* 0x000fe200078e008e */
[----:B------:R-:W-:-:S04]  /*2fe30*/  SEL R126, R126, RZ, !P0 ;  /* 0x000000ff7e7e7207 */ /* 0x000fc80004000000 */
[----:B------:R1:W-:Y:S01]  /*2fe40*/  LDGSTS.E [R3+0x6000], [R124.64], P4 ;  /* 0x060000007c037fae */ /* 0x0003e2000a121848 */
[----:B------:R-:W-:Y:S02]  /*2fe50*/  ISETP.GT.AND P3, PT, R2, 0x28, PT ;  /* 0x000000280200780c */ /* 0x000fe40003f64270 */
[----:B------:R-:W-:Y:S02]  /*2fe60*/  ISETP.NE.U32.AND P1, PT, R126, RZ, PT ;  /* 0x000000ff7e00720c */ /* 0x000fe40003f25070 */
[----:B------:R-:W-:Y:S01]  /*2fe70*/  SEL R126, RZ, 0x4, !P3 ;  /* 0x00000004ff7e7807 */ /* 0x000fe20005800000 */
[----:B-1----:R-:W-:Y:S02]  /*2fe80*/  IMAD.MOV.U32 R124, RZ, RZ, R136 ;  /* 0x000000ffff7c7224 */ /* 0x002fe400078e0088 */
[----:B------:R-:W-:Y:S01]  /*2fe90*/  IMAD.MOV.U32 R125, RZ, RZ, R137 ;  /* 0x000000ffff7d7224 */ /* 0x000fe200078e0089 */
[----:B------:R1:W-:Y:S04]  /*2fea0*/  STL [R1+0x10f8], R142 ;  /* 0x0010f88e01007387 */ /* 0x0003e80000100800 */
[----:B------:R1:W-:Y:S04]  /*2feb0*/  LDGSTS.E [R3+0x6200], [R124.64], P4 ;  /* 0x062000007c037fae */ /* 0x0003e8000a121848 */
[----:B------:R1:W-:Y:S04]  /*2fec0*/  STL [R1+0xf3c], R136 ;  /* 0x000f3c8801007387 */ /* 0x0003e80000100800 */
[----:B------:R2:W-:Y:S01]  /*2fed0*/  STL [R1+0xf30], R137 ;  /* 0x000f308901007387 */ /* 0x0005e20000100800 */
[----:B-1----:R-:W-:-:S03]  /*2fee0*/  SEL R124, R126, RZ, !P0 ;  /* 0x000000ff7e7c7207 */ /* 0x002fc60004000000 */
[----:B------:R-:W4:Y:S04]  /*2fef0*/  LDL.LU R142, [R1+0x10e0] ;  /* 0x0010e000018e7983 */ /* 0x000f280000300800 */
[----:B------:R-:W4:Y:S04]  /*2ff00*/  LDL.LU R141, [R1+0x10ec] ;  /* 0x0010ec00018d7983 */ /* 0x000f280000300800 */
[----:B------:R-:W4:Y:S01]  /*2ff10*/  LDL.LU R136, [R1+0xf24] ;  /* 0x000f240001887983 */ /* 0x000f220000300800 */
[----:B--2---:R-:W-:-:S05]  /*2ff20*/  IADD3 R127, P4, R127, R138, RZ ;  /* 0x0000008a7f7f7210 */ /* 0x004fca0007f9e0ff */
[--C-:B------:R-:W-:Y:S01]  /*2ff30*/  IMAD.X R129, R129, 0x1, R0.reuse, P4 ;  /* 0x0000000181817824 */ /* 0x100fe200020e0600 */
[-C--:B------:R-:W-:Y:S01]  /*2ff40*/  IADD3 R139, P3, R139, R138.reuse, RZ ;  /* 0x0000008a8b8b7210 */ /* 0x080fe20007f7e0ff */
[----:B------:R1:W-:Y:S01]  /*2ff50*/  STL [R1+0x10fc], R127 ;  /* 0x0010fc7f01007387 */ /* 0x0003e20000100800 */
[----:B------:R-:W-:Y:S01]  /*2ff60*/  ISETP.NE.U32.AND P4, PT, R124, RZ, PT ;  /* 0x000000ff7c00720c */ /* 0x000fe20003f85070 */
[----:B------:R-:W-:Y:S02]  /*2ff70*/  IMAD.MOV.U32 R124, RZ, RZ, R127 ;  /* 0x000000ffff7c7224 */ /* 0x000fe400078e007f */
[----:B------:R-:W-:Y:S01]  /*2ff80*/  IMAD.X R140, R140, 0x1, R0, P3 ;  /* 0x000000018c8c7824 */ /* 0x000fe200018e0600 */
[-C--:B----4-:R-:W-:Y:S01]  /*2ff90*/  IADD3 R131, P6, R131, R138.reuse, RZ ;  /* 0x0000008a83837210 */ /* 0x090fe20007fde0ff */
[----:B------:R-:W-:Y:S01]  /*2ffa0*/  IMAD.MOV.U32 R125, RZ, RZ, R129 ;  /* 0x000000ffff7d7224 */ /* 0x000fe200078e0081 */
[----:B------:R-:W-:Y:S01]  /*2ffb0*/  STL [R1+0xf34], R139 ;  /* 0x000f348b01007387 */ /* 0x000fe20000100800 */
[----:B------:R-:W-:-:S03]  /*2ffc0*/  IADD3 R130, P3, R130, R138, RZ ;  /* 0x0000008a82827210 */ /* 0x000fc60007f7e0ff */
[----:B------:R2:W-:Y:S01]  /*2ffd0*/  STL [R1+0x10f0], R129 ;  /* 0x0010f08101007387 */ /* 0x0005e20000100800 */
[----:B------:R-:W-:-:S03]  /*2ffe0*/  IADD3.X R134, R134, R0, RZ, P6, !PT ;  /* 0x0000000086867210 */ /* 0x000fc600037fe4ff */
[----:B------:R4:W-:Y:S04]  /*2fff0*/  STL [R1+0x10f4], R131 ;  /* 0x0010f48301007387 */ /* 0x0009e80000100800 */
[----:B------:R-:W-:Y:S04]  /*30000*/  STL [R1+0xf28], R140 ;  /* 0x000f288c01007387 */ /* 0x000fe80000100800 */
[----:B------:R-:W3:Y:S04]  /*30010*/  LDL.LU R137, [R1+0xf18] ;  /* 0x000f180001897983 */ /* 0x000ee80000300800 */
[----:B------:R1:W-:Y:S04]  /*30020*/  LDGSTS.E [R3+0x7000], [R124.64], P2 ;  /* 0x070000007c037fae */ /* 0x0003e80009121848 */
[----:B------:R-:W-:Y:S04]  /*30030*/  STL [R1+0xf2c], R130 ;  /* 0x000f2c8201007387 */ /* 0x000fe80000100800 */
[----:B------:R4:W-:Y:S01]  /*30040*/  STL [R1+0x10e8], R134 ;  /* 0x0010e88601007387 */ /* 0x0009e20000100800 */
[----:B-1----:R-:W-:-:S03]  /*30050*/  IMAD.MOV.U32 R124, RZ, RZ, R139 ;  /* 0x000000ffff7c7224 */ /* 0x002fc600078e008b */
[----:B------:R-:W3:Y:S01]  /*30060*/  LDL.LU R127, [R1+0x10e4] ;  /* 0x0010e400017f7983 */ /* 0x000ee20000300800 */
[----:B------:R-:W-:-:S03]  /*30070*/  IMAD.MOV.U32 R125, RZ, RZ, R140 ;  /* 0x000000ffff7d7224 */ /* 0x000fc600078e008c */
[----:B--2---:R-:W2:Y:S01]  /*30080*/  LDL.LU R129, [R1+0xf1c] ;  /* 0x000f1c0001817983 */ /* 0x004ea20000300800 */
[----:B----4-:R-:W-:-:S03]  /*30090*/  IMAD.X R132, R132, 0x1, R0, P3 ;  /* 0x0000000184847824 */ /* 0x010fc600018e0600 */
[----:B------:R1:W-:Y:S02]  /*300a0*/  LDGSTS.E [R3+0x7200], [R124.64], P2 ;  /* 0x072000007c037fae */ /* 0x0003e40009121848 */
[----:B-1----:R-:W-:Y:S02]  /*300b0*/  IMAD.MOV.U32 R124, RZ, RZ, R131 ;  /* 0x000000ffff7c7224 */ /* 0x002fe400078e0083 */
[----:B------:R-:W-:Y:S01]  /*300c0*/  IMAD.MOV.U32 R125, RZ, RZ, R134 ;  /* 0x000000ffff7d7224 */ /* 0x000fe200078e0086 */
[----:B------:R-:W4:Y:S04]  /*300d0*/  LDL.LU R131, [R1+0x10d8] ;  /* 0x0010d80001837983 */ /* 0x000f280000300800 */
[----:B------:R-:W4:Y:S04]  /*300e0*/  LDL.LU R134, [R1+0xf10] ;  /* 0x000f100001867983 */ /* 0x000f280000300800 */
[----:B------:R1:W-:Y:S04]  /*300f0*/  STL [R1+0xf20], R132 ;  /* 0x000f208401007387 */ /* 0x0003e80000100800 */
[----:B------:R-:W4:Y:S04]  /*30100*/  LDL.LU R139, [R1+0x10dc] ;  /* 0x0010dc00018b7983 */ /* 0x000f280000300800 */
[----:B------:R-:W4:Y:S04]  /*30110*/  LDL.LU R140, [R1+0x10d0] ;  /* 0x0010d000018c7983 */ /* 0x000f280000300800 */
[----:B------:R1:W-:Y:S02]  /*30120*/  LDGSTS.E [R3+0x8000], [R124.64], P5 ;  /* 0x080000007c037fae */ /* 0x0003e4000a921848 */
[----:B-1----:R-:W-:-:S02]  /*30130*/  IMAD.MOV.U32 R125, RZ, RZ, R132 ;  /* 0x000000ffff7d7224 */ /* 0x002fc400078e0084 */
[----:B------:R-:W-:Y:S01]  /*30140*/  IMAD.MOV.U32 R124, RZ, RZ, R130 ;  /* 0x000000ffff7c7224 */ /* 0x000fe200078e0082 */
[----:B------:R-:W4:Y:S04]  /*30150*/  LDL.LU R132, [R1+0xf08] ;  /* 0x000f080001847983 */ /* 0x000f280000300800 */
[----:B------:R-:W4:Y:S01]  /*30160*/  LDL.LU R130, [R1+0xf14] ;  /* 0x000f140001827983 */ /* 0x000f220000300800 */
[C---:B------:R-:W-:Y:S02]  /*30170*/  ISETP.GT.AND P2, PT, R2.reuse, 0x2c, PT ;  /* 0x0000002c0200780c */ /* 0x040fe40003f44270 */
[C---:B------:R-:W-:Y:S01]  /*30180*/  ISETP.GT.AND P3, PT, R2.reuse, 0x30, PT ;  /* 0x000000300200780c */ /* 0x040fe20003f64270 */
[----:B------:R1:W-:Y:S01]  /*30190*/  LDGSTS.E [R3+0x8200], [R124.64], P5 ;  /* 0x082000007c037fae */ /* 0x0003e2000a921848 */
[----:B------:R-:W-:-:S02]  /*301a0*/  ISETP.GT.AND P6, PT, R2, 0x34, PT ;  /* 0x000000340200780c */ /* 0x000fc40003fc4270 */
[----:B-1----:R-:W-:Y:S02]  /*301b0*/  SEL R125, RZ, 0x4, !P2 ;  /* 0x00000004ff7d7807 */ /* 0x002fe40005000000 */
[----:B------:R-:W-:Y:S02]  /*301c0*/  SEL R124, RZ, 0x4, !P3 ;  /* 0x00000004ff7c7807 */ /* 0x000fe40005800000 */
[-C--:B------:R-:W-:Y:S02]  /*301d0*/  IADD3 R141, P2, R141, R138.reuse, RZ ;  /* 0x0000008a8d8d7210 */ /* 0x080fe40007f5e0ff */
[----:B------:R-:W-:Y:S02]  /*301e0*/  IADD3 R136, P3, R136, R138, RZ ;  /* 0x0000008a88887210 */ /* 0x000fe40007f7e0ff */
[----:B------:R-:W-:Y:S01]  /*301f0*/  SEL R125, R125, RZ, !P0 ;  /* 0x000000ff7d7d7207 */ /* 0x000fe20004000000 */
[----:B------:R-:W-:Y:S01]  /*30200*/  IMAD.X R142, R142, 0x1, R0, P2 ;  /* 0x000000018e8e7824 */ /* 0x000fe200010e0600 */
[----:B------:R-:W-:-:S02]  /*30210*/  SEL R124, R124, RZ, !P0 ;  /* 0x000000ff7c7c7207 */ /* 0x000fc40004000000 */
[----:B------:R-:W-:Y:S01]  /*30220*/  ISETP.NE.U32.AND P5, PT, R125, RZ, PT ;  /* 0x000000ff7d00720c */ /* 0x000fe20003fa5070 */
[----:B------:R-:W-:Y:S01]  /*30230*/  IMAD.MOV.U32 R125, RZ, RZ, R142 ;  /* 0x000000ffff7d7224 */ /* 0x000fe200078e008e */
[----:B------:R-:W-:Y:S01]  /*30240*/  ISETP.NE.U32.AND P2, PT, R124, RZ, PT ;  /* 0x000000ff7c00720c */ /* 0x000fe20003f45070 */
[----:B------:R-:W-:Y:S01]  /*30250*/  IMAD.MOV.U32 R124, RZ, RZ, R141 ;  /* 0x000000ffff7c7224 */ /* 0x000fe200078e008d */
[----:B------:R-:W-:Y:S01]  /*30260*/  SEL R126, RZ, 0x4, !P6 ;  /* 0x00000004ff7e7807 */ /* 0x000fe20007000000 */
[----:B------:R-:W-:Y:S04]  /*30270*/  STL [R1+0x10ec], R141 ;  /* 0x0010ec8d01007387 */ /* 0x000fe80000100800 */
[----:B------:R1:W-:Y:S04]  /*30280*/  STL [R1+0xf24], R136 ;  /* 0x000f248801007387 */ /* 0x0003e80000100800 */
[----:B------:R-:W-:Y:S04]  /*30290*/  STL [R1+0x10e0], R142 ;  /* 0x0010e08e01007387 */ /* 0x000fe80000100800 */
[----:B------:R1:W-:Y:S02]  /*302a0*/  LDGSTS.E [R3+0x9000], [R124.64], P1 ;  /* 0x090000007c037fae */ /* 0x0003e40008921848 */
[----:B-1----:R-:W-:Y:S01]  /*302b0*/  IMAD.MOV.U32 R124, RZ, RZ, R136 ;  /* 0x000000ffff7c7224 */ /* 0x002fe200078e0088 */
[----:B------:R-:W-:Y:S01]  /*302c0*/  SEL R126, R126, RZ, !P0 ;  /* 0x000000ff7e7e7207 */ /* 0x000fe20004000000 */
[----:B---3--:R-:W-:-:S05]  /*302d0*/  IMAD.X R137, R137, 0x1, R0, P3 ;  /* 0x0000000189897824 */ /* 0x008fca00018e0600 */
[----:B------:R1:W-:Y:S01]  /*302e0*/  STL [R1+0xf18], R137 ;  /* 0x000f188901007387 */ /* 0x0003e20000100800 */
[----:B------:R-:W-:-:S05]  /*302f0*/  IMAD.MOV.U32 R125, RZ, RZ, R137 ;  /* 0x000000ffff7d7224 */ /* 0x000fca00078e0089 */
[----:B------:R3:W-:Y:S01]  /*30300*/  LDGSTS.E [R3+0x9200], [R124.64], P1 ;  /* 0x092000007c037fae */ /* 0x0007e20008921848 */
[-C--:B------:R-:W-:Y:S02]  /*30310*/  IADD3 R127, P3, R127, R138.reuse, RZ ;  /* 0x0000008a7f7f7210 */ /* 0x080fe40007f7e0ff */
[----:B--2---:R-:W-:-:S03]  /*30320*/  IADD3 R129, P6, R129, R138, RZ ;  /* 0x0000008a81817210 */ /* 0x004fc60007fde0ff */
[----:B------:R-:W-:Y:S04]  /*30330*/  STL [R1+0x10e4], R127 ;  /* 0x0010e47f01007387 */ /* 0x000fe80000100800 */
[----:B------:R-:W2:Y:S04]  /*30340*/  LDL.LU R136, [R1+0x10d4] ;  /* 0x0010d40001887983 */ /* 0x000ea80000300800 */
[----:B------:R-:W-:Y:S04]  /*30350*/  STL [R1+0xf1c], R129 ;  /* 0x000f1c8101007387 */ /* 0x000fe80000100800 */
[----:B-1----:R-:W2:Y:S01]  /*30360*/  LDL.LU R137, [R1+0xf0c] ;  /* 0x000f0c0001897983 */ /* 0x002ea20000300800 */
[----:B----4-:R-:W-:-:S02]  /*30370*/  IMAD.X R131, R131, 0x1, R0, P3 ;  /* 0x0000000183837824 */ /* 0x010fc400018e0600 */
[----:B------:R-:W-:-:S03]  /*30380*/  IMAD.X R134, R134, 0x1, R0, P6 ;  /* 0x0000000186867824 */ /* 0x000fc600030e0600 */
[----:B------:R1:W-:Y:S01]  /*30390*/  STL [R1+0x10d8], R131 ;  /* 0x0010d88301007387 */ /* 0x0003e20000100800 */
[----:B---3--:R-:W-:Y:S01]  /*303a0*/  MOV R124, R127 ;  /* 0x0000007f007c7202 */ /* 0x008fe20000000f00 */
[----:B------:R-:W-:Y:S02]  /*303b0*/  IMAD.MOV.U32 R125, RZ, RZ, R131 ;  /* 0x000000ffff7d7224 */ /* 0x000fe400078e0083 */
[----:B------:R3:W-:Y:S01]  /*303c0*/  STL [R1+0xf10], R134 ;  /* 0x000f108601007387 */ /* 0x0007e20000100800 */
[----:B------:R-:W-:-:S03]  /*303d0*/  IADD3 R139, P6, R139, R138, RZ ;  /* 0x0000008a8b8b7210 */ /* 0x000fc60007fde0ff */
[----:B------:R-:W4:Y:S04]  /*303e0*/  LDL.LU R176, [R1+0x10c8] ;  /* 0x0010c80001b07983 */ /* 0x000f280000300800 */
[----:B------:R-:W4:Y:S04]  /*303f0*/  LDL.LU R142, [R1+0xf00] ;  /* 0x000f0000018e7983 */ /* 0x000f280000300800 */
[----:B------:R-:W-:Y:S04]  /*30400*/  STL [R1+0x10dc], R139 ;  /* 0x0010dc8b01007387 */ /* 0x000fe80000100800 */
[----:B-1----:R-:W4:Y:S04]  /*30410*/  LDL.LU R131, [R1+0x10cc] ;  /* 0x0010cc0001837983 */ /* 0x002f280000300800 */
[----:B------:R1:W-:Y:S04]  /*30420*/  LDGSTS.E [R3+0xa000], [R124.64], P4 ;  /* 0x0a0000007c037fae */ /* 0x0003e8000a121848 */
[----:B------:R-:W4:Y:S01]  /*30430*/  LDL.LU R127, [R1+0xf04] ;  /* 0x000f0400017f7983 */ /* 0x000f220000300800 */
[----:B-1----:R-:W-:-:S03]  /*30440*/  IMAD.MOV.U32 R125, RZ, RZ, R134 ;  /* 0x000000ffff7d7224 */ /* 0x002fc600078e0086 */
[----:B---3--:R-:W3:Y:S01]  /*30450*/  LDL.LU R134, [R1+0x10c0] ;  /* 0x0010c00001867983 */ /* 0x008ee20000300800 */
[----:B------:R-:W-:Y:S01]  /*30460*/  ISETP.GT.AND P1, PT, R2, 0x38, PT ;  /* 0x000000380200780c */ /* 0x000fe20003f24270 */
[--C-:B------:R-:W-:Y:S01]  /*30470*/  IMAD.X R140, R140, 0x1, R0.reuse, P6 ;  /* 0x000000018c8c7824 */ /* 0x100fe200030e0600 */
[----:B------:R-:W-:Y:S01]  /*30480*/  ISETP.NE.U32.AND P3, PT, R126, RZ, PT ;  /* 0x000000ff7e00720c */ /* 0x000fe20003f65070 */
[----:B------:R-:W-:Y:S01]  /*30490*/  IMAD.MOV.U32 R124, RZ, RZ, R129 ;  /* 0x000000ffff7c7224 */ /* 0x000fe200078e0081 */
[----:B------:R-:W-:Y:S02]  /*304a0*/  SEL R126, RZ, 0x4, !P1 ;  /* 0x00000004ff7e7807 */ /* 0x000fe40004800000 */
[----:B------:R-:W-:Y:S01]  /*304b0*/  IADD3 R130, P1, R130, R138, RZ ;  /* 0x0000008a82827210 */ /* 0x000fe20007f3e0ff */
[----:B------:R-:W-:Y:S04]  /*304c0*/  STL [R1+0x10d0], R140 ;  /* 0x0010d08c01007387 */ /* 0x000fe80000100800 */
[----:B------:R-:W3:Y:S01]  /*304d0*/  LDL.LU R129, [R1+0xef8] ;  /* 0x000ef80001817983 */ /* 0x000ee20000300800 */
[----:B------:R-:W-:-:S03]  /*304e0*/  IMAD.X R132, R132, 0x1, R0, P1 ;  /* 0x0000000184847824 */ /* 0x000fc600008e0600 */
[----:B------:R1:W-:Y:S04]  /*304f0*/  LDGSTS.E [R3+0xa200], [R124.64], P4 ;  /* 0x0a2000007c037fae */ /* 0x0003e8000a121848 */
[----:B------:R1:W-:Y:S02]  /*30500*/  STL [R1+0xf14], R130 ;  /* 0x000f148201007387 */ /* 0x0003e40000100800 */
[----:B-1----:R-:W-:Y:S02]  /*30510*/  IMAD.MOV.U32 R124, RZ, RZ, R139 ;  /* 0x000000ffff7c7224 */ /* 0x002fe400078e008b */
[----:B------:R-:W-:Y:S01]  /*30520*/  IMAD.MOV.U32 R125, RZ, RZ, R140 ;  /* 0x000000ffff7d7224 */ /* 0x000fe200078e008c */
[----:B------:R1:W-:Y:S04]  /*30530*/  STL [R1+0xf08], R132 ;  /* 0x000f088401007387 */ /* 0x0003e80000100800 */
[----:B------:R1:W-:Y:S04]  /*30540*/  LDGSTS.E [R3+0xb000], [R124.64], P5 ;  /* 0x0b0000007c037fae */ /* 0x0003e8000a921848 */
[----:B------:R-:W3:Y:S01]  /*30550*/  LDL.LU R141, [R1+0x10b8] ;  /* 0x0010b800018d7983 */ /* 0x000ee20000300800 */
[----:B-1----:R-:W-:-:S03]  /*30560*/  IMAD.MOV.U32 R124, RZ, RZ, R130 ;  /* 0x000000ffff7c7224 */ /* 0x002fc600078e0082 */
[----:B------:R-:W3:Y:S01]  /*30570*/  LDL.LU R130, [R1+0x10c4] ;  /* 0x0010c40001827983 */ /* 0x000ee20000300800 */
[----:B------:R-:W-:-:S03]  /*30580*/  IMAD.MOV.U32 R125, RZ, RZ, R132 ;  /* 0x000000ffff7d7224 */ /* 0x000fc600078e0084 */
[----:B------:R-:W3:Y:S04]  /*30590*/  LDL.LU R143, [R1+0xef0] ;  /* 0x000ef000018f7983 */ /* 0x000ee80000300800 */
[----:B------:R-:W3:Y:S04]  /*305a0*/  LDL.LU R132, [R1+0xefc] ;  /* 0x000efc0001847983 */ /* 0x000ee80000300800 */
[----:B------:R-:W3:Y:S04]  /*305b0*/  LDL.LU R140, [R1+0x10b4] ;  /* 0x0010b400018c7983 */ /* 0x000ee80000300800 */
[----:B------:R-:W3:Y:S01]  /*305c0*/  LDL.LU R139, [R1+0x10bc] ;  /* 0x0010bc00018b7983 */ /* 0x000ee20000300800 */
[----:B------:R-:W-:-:S02]  /*305d0*/  SEL R126, R126, RZ, !P0 ;  /* 0x000000ff7e7e7207 */ /* 0x000fc40004000000 */
[----:B------:R-:W-:Y:S01]  /*305e0*/  ISETP.GT.AND P4, PT, R2, 0x3c, PT ;  /* 0x0000003c0200780c */ /* 0x000fe20003f84270 */
[----:B------:R1:W-:Y:S01]  /*305f0*/  LDGSTS.E [R3+0xb200], [R124.64], P5 ;  /* 0x0b2000007c037fae */ /* 0x0003e2000a921848 */
[----:B------:R-:W-:Y:S02]  /*30600*/  ISETP.NE.U32.AND P1, PT, R126, RZ, PT ;  /* 0x000000ff7e00720c */ /* 0x000fe40003f25070 */
[----:B------:R-:W-:Y:S02]  /*30610*/  SEL R126, RZ, 0x4, !P4 ;  /* 0x00000004ff7e7807 */ /* 0x000fe40006000000 */
[----:B------:R-:W-:Y:S02]  /*30620*/  ISETP.GT.AND P5, PT, R2, 0x1, PT ;  /* 0x000000010200780c */ /* 0x000fe40003fa4270 */
[----:B-1----:R-:W-:Y:S02]  /*30630*/  SEL R124, R126, RZ, !P0 ;  /* 0x000000ff7e7c7207 */ /* 0x002fe40004000000 */
[----:B------:R-:W-:-:S02]  /*30640*/  SEL R125, RZ, 0x4, !P5 ;  /* 0x00000004ff7d7807 */ /* 0x000fc40006800000 */
[-C--:B--2---:R-:W-:Y:S02]  /*30650*/  IADD3 R136, P6, R136, R138.reuse, RZ ;  /* 0x0000008a88887210 */ /* 0x084fe40007fde0ff */
[----:B------:R-:W-:-:S03]  /*30660*/  IADD3 R137, P4, R137, R138, RZ ;  /* 0x0000008a89897210 */ /* 0x000fc60007f9e0ff */
[----:B------:R1:W-:Y:S01]  /*30670*/  STL [R1+0x10d4], R136 ;  /* 0x0010d48801007387 */ /* 0x0003e20000100800 */
[----:B----4-:R-:W-:Y:S01]  /*30680*/  IMAD.X R176, R176, 0x1, R0, P6 ;  /* 0x00000001b0b07824 */ /* 0x010fe200030e0600 */
[----:B------:R-:W-:Y:S02]  /*30690*/  ISETP.NE.U32.AND P6, PT, R124, RZ, PT ;  /* 0x000000ff7c00720c */ /* 0x000fe40003fc5070 */
[----:B------:R-:W-:Y:S01]  /*306a0*/  SEL R124, R125, RZ, !P0 ;  /* 0x000000ff7d7c7207 */ /* 0x000fe20004000000 */
[----:B------:R-:W-:Y:S01]  /*306b0*/  IMAD.MOV.U32 R125, RZ, RZ, R176 ;  /* 0x000000ffff7d7224 */ /* 0x000fe200078e00b0 */
[-C--:B------:R-:W-:Y:S01]  /*306c0*/  IADD3 R131, P5, R131, R138.reuse, RZ ;  /* 0x0000008a83837210 */ /* 0x080fe20007fbe0ff */
[--C-:B------:R-:W-:Y:S01]  /*306d0*/  IMAD.X R142, R142, 0x1, R0.reuse, P4 ;  /* 0x000000018e8e7824 */ /* 0x100fe200020e0600 */
[----:B------:R2:W-:Y:S04]  /*306e0*/  STL [R1+0xf0c], R137 ;  /* 0x000f0c8901007387 */ /* 0x0005e80000100800 */
[----:B------:R-:W-:Y:S01]  /*306f0*/  STL [R1+0x10c8], R176 ;  /* 0x0010c8b001007387 */ /* 0x000fe20000100800 */
[----:B------:R-:W-:Y:S01]  /*30700*/  IADD3 R127, P4, R127, R138, RZ ;  /* 0x0000008a7f7f7210 */ /* 0x000fe20007f9e0ff */
[----:B---3--:R-:W-:Y:S01]  /*30710*/  IMAD.X R134, R134, 0x1, R0, P5 ;  /* 0x0000000186867824 */ /* 0x008fe200028e0600 */
[----:B------:R-:W-:Y:S01]  /*30720*/  ISETP.NE.U32.AND P5, PT, R124, RZ, PT ;  /* 0x000000ff7c00720c */ /* 0x000fe20003fa5070 */
[----:B------:R-:W-:-:S05]  /*30730*/  IMAD.MOV.U32 R124, RZ, RZ, R136 ;  /* 0x000000ffff7c7224 */ /* 0x000fca00078e0088 */
[----:B------:R3:W-:Y:S04]  /*30740*/  LDGSTS.E [R3+0xc000], [R124.64], P2 ;  /* 0x0c0000007c037fae */ /* 0x0007e80009121848 */
[----:B------:R-:W-:Y:S01]  /*30750*/  STL [R1+0x10cc], R131 ;  /* 0x0010cc8301007387 */ /* 0x000fe20000100800 */
[----:B------:R-:W-:Y:S02]  /*30760*/  IMAD.X R129, R129, 0x1, R0, P4 ;  /* 0x0000000181817824 */ /* 0x000fe400020e0600 */
[----:B---3--:R-:W-:Y:S02]  /*30770*/  IMAD.MOV.U32 R124, RZ, RZ, R137 ;  /* 0x000000ffff7c7224 */ /* 0x008fe400078e0089 */
[----:B------:R-:W-:Y:S01]  /*30780*/  IMAD.MOV.U32 R125, RZ, RZ, R142 ;  /* 0x000000ffff7d7224 */ /* 0x000fe200078e008e */
[----:B------:R3:W-:Y:S04]  /*30790*/  STL [R1+0xf00], R142 ;  /* 0x000f008e01007387 */ /* 0x0007e80000100800 */
[----:B------:R4:W-:Y:S04]  /*307a0*/  LDGSTS.E [R3+0xc200], [R124.64], P2 ;  /* 0x0c2000007c037fae */ /* 0x0009e80009121848 */
[----:B------:R-:W-:Y:S04]  /*307b0*/  STL [R1+0xf04], R127 ;  /* 0x000f047f01007387 */ /* 0x000fe80000100800 */
[----:B------:R-:W-:Y:S01]  /*307c0*/  STL [R1+0x10c0], R134 ;  /* 0x0010c08601007387 */ /* 0x000fe20000100800 */
[----:B----4-:R-:W-:Y:S01]  /*307d0*/  MOV R124, R131 ;  /* 0x00000083007c7202 */ /* 0x010fe20000000f00 */
[----:B------:R-:W-:-:S02]  /*307e0*/  IMAD.MOV.U32 R125, RZ, RZ, R134 ;  /* 0x000000ffff7d7224 */ /* 0x000fc400078e0086 */
[----:B-1----:R-:W4:Y:S01]  /*307f0*/  LDL.LU R136, [R1+0xef4] ;  /* 0x000ef40001887983 */ /* 0x002f220000300800 */
[----:B------:R-:W-:-:S03]  /*30800*/  ISETP.GT.AND P2, PT, R2, 0x5, PT ;  /* 0x000000050200780c */ /* 0x000fc60003f44270 */
[----:B------:R1:W-:Y:S04]  /*30810*/  LDGSTS.E [R3+0xd000], [R124.64], P3 ;  /* 0x0d0000007c037fae */ /* 0x0003e80009921848 */
[----:B------:R3:W-:Y:S04]  /*30820*/  STL [R1+0xef8], R129 ;  /* 0x000ef88101007387 */ /* 0x0007e80000100800 */
[----:B--2---:R-:W2:Y:S01]  /*30830*/  LDL.LU R137, [R1+0xeec] ;  /* 0x000eec0001897983 */ /* 0x004ea20000300800 */
[----:B-1----:R-:W-:-:S03]  /*30840*/  IMAD.MOV.U32 R124, RZ, RZ, R127 ;  /* 0x000000ffff7c7224 */ /* 0x002fc600078e007f */
[----:B---3--:R-:W3:Y:S01]  /*30850*/  LDL.LU R142, [R1+0x10a8] ;  /* 0x0010a800018e7983 */ /* 0x008ee20000300800 */
[----:B------:R-:W-:-:S03]  /*30860*/  IMAD.MOV.U32 R125, RZ, RZ, R129 ;  /* 0x000000ffff7d7224 */ /* 0x000fc600078e0081 */
[----:B------:R-:W3:Y:S04]  /*30870*/  LDL.LU R129, [R1+0x10b0] ;  /* 0x0010b00001817983 */ /* 0x000ee80000300800 */
[----:B------:R1:W-:Y:S01]  /*30880*/  LDGSTS.E [R3+0xd200], [R124.64], P3 ;  /* 0x0d2000007c037fae */ /* 0x0003e20009921848 */
[-C--:B------:R-:W-:Y:S02]  /*30890*/  IADD3 R132, P3, R132, R138.reuse, RZ ;  /* 0x0000008a84847210 */ /* 0x080fe40007f7e0ff */
[----:B------:R-:W-:Y:S01]  /*308a0*/  IADD3 R139, P4, R139, R138, RZ ;  /* 0x0000008a8b8b7210 */ /* 0x000fe20007f9e0ff */
[----:B------:R-:W3:Y:S01]  /*308b0*/  LDL.LU R134, [R1+0xee8] ;  /* 0x000ee80001867983 */ /* 0x000ee20000300800 */
[----:B-1----:R-:W-:-:S03]  /*308c0*/  SEL R124, RZ, 0x4, !P2 ;  /* 0x00000004ff7c7807 */ /* 0x002fc60005000000 */
[----:B------:R-:W3:Y:S01]  /*308d0*/  LDL.LU R131, [R1+0x10ac] ;  /* 0x0010ac0001837983 */ /* 0x000ee20000300800 */
[----:B------:R-:W-:Y:S01]  /*308e0*/  IADD3 R130, P2, R130, R138, RZ ;  /* 0x0000008a82827210 */ /* 0x000fe20007f5e0ff */
[--C-:B------:R-:W-:Y:S02]  /*308f0*/  IMAD.X R143, R143, 0x1, R0.reuse, P3 ;  /* 0x000000018f8f7824 */ /* 0x100fe400018e0600 */
[--C-:B------:R-:W-:Y:S02]  /*30900*/  IMAD.X R140, R140, 0x1, R0.reuse, P4 ;  /* 0x000000018c8c7824 */ /* 0x100fe400020e0600 */
[----:B------:R-:W-:Y:S01]  /*30910*/  IMAD.X R141, R141, 0x1, R0, P2 ;  /* 0x000000018d8d7824 */ /* 0x000fe200010e0600 */
[----:B------:R-:W-:Y:S01]  /*30920*/  STL [R1+0x10c4], R130 ;  /* 0x0010c48201007387 */ /* 0x000fe20000100800 */
[----:B------:R-:W-:-:S03]  /*30930*/  SEL R124, R124, RZ, !P0 ;  /* 0x000000ff7c7c7207 */ /* 0x000fc60004000000 */
[----:B------:R-:W-:Y:S01]  /*30940*/  STL [R1+0xefc], R132 ;  /* 0x000efc8401007387 */ /* 0x000fe20000100800 */
[----:B------:R-:W-:-:S03]  /*30950*/  IMAD.MOV.U32 R125, RZ, RZ, R141 ;  /* 0x000000ffff7d7224 */ /* 0x000fc600078e008d */
[----:B------:R-:W-:Y:S04]  /*30960*/  STL [R1+0x10bc], R139 ;  /* 0x0010bc8b01007387 */ /* 0x000fe80000100800 */
[----:B------:R1:W-:Y:S04]  /*30970*/  STL [R1+0x10b8], R141 ;  /* 0x0010b88d01007387 */ /* 0x0003e80000100800 */
[----:B------:R-:W-:Y:S01]  /*30980*/  STL [R1+0xef0], R143 ;  /* 0x000ef08f01007387 */ /* 0x000fe20000100800 */
[----:B------:R-:W-:-:S03]  /*30990*/  ISETP.NE.U32.AND P2, PT, R124, RZ, PT ;  /* 0x000000ff7c00720c */ /* 0x000fc60003f45070 */
[----:B------:R-:W-:Y:S01]  /*309a0*/  STL [R1+0x10b4], R140 ;  /* 0x0010b48c01007387 */ /* 0x000fe20000100800 */
[----:B------:R-:W-:-:S03]  /*309b0*/  IMAD.MOV.U32 R124, RZ, RZ, R130 ;  /* 0x000000ffff7c7224 */ /* 0x000fc600078e0082 */
[----:B-1----:R-:W3:Y:S04]  /*309c0*/  LDL.LU R141, [R1+0xee0] ;  /* 0x000ee000018d7983 */ /* 0x002ee80000300800 */
[----:B------:R-:W3:Y:S04]  /*309d0*/  LDL.LU R130, [R1+0xee4] ;  /* 0x000ee40001827983 */ /* 0x000ee80000300800 */
[----:B------:R1:W-:Y:S02]  /*309e0*/  LDGSTS.E [R3+0xe000], [R124.64], P1 ;  /* 0x0e0000007c037fae */ /* 0x0003e40008921848 */
[----:B-1----:R-:W-:-:S02]  /*309f0*/  IMAD.MOV.U32 R124, RZ, RZ, R132 ;  /* 0x000000ffff7c7224 */ /* 0x002fc400078e0084 */
[----:B------:R-:W3:Y:S01]  /*30a00*/  LDL.LU R132, [R1+0x10a0] ;  /* 0x0010a00001847983 */ /* 0x000ee20000300800 */
[----:B------:R-:W-:Y:S01]  /*30a10*/  ISETP.GT.AND P4, PT, R2, 0xd, PT ;  /* 0x0000000d0200780c */ /* 0x000fe20003f84270 */
[----:B------:R-:W-:-:S03]  /*30a20*/  IMAD.MOV.U32 R125, RZ, RZ, R143 ;  /* 0x000000ffff7d7224 */ /* 0x000fc600078e008f */
[----:B------:R-:W-:Y:S02]  /*30a30*/  SEL R126, RZ, 0x4, !P4 ;  /* 0x00000004ff7e7807 */ /* 0x000fe40006000000 */
[----:B------:R1:W-:Y:S01]  /*30a40*/  LDGSTS.E [R3+0xe200], [R124.64], P1 ;  /* 0x0e2000007c037fae */ /* 0x0003e20008921848 */
[----:B------:R-:W-:-:S04]  /*30a50*/  ISETP.GT.AND P3, PT, R2, 0x9, PT ;  /* 0x000000090200780c */ /* 0x000fc80003f64270 */
[----:B------:R-:W-:Y:S01]  /*30a60*/  SEL R127, RZ, 0x4, !P3 ;  /* 0x00000004ff7f7807 */ /* 0x000fe20005800000 */
[----:B-1----:R-:W-:Y:S02]  /*30a70*/  IMAD.MOV.U32 R124, RZ, RZ, R139 ;  /* 0x000000ffff7c7224 */ /* 0x002fe400078e008b */
[----:B------:R-:W-:Y:S01]  /*30a80*/  IMAD.MOV.U32 R125, RZ, RZ, R140 ;  /* 0x000000ffff7d7224 */ /* 0x000fe200078e008c */
[----:B------:R-:W-:-:S04]  /*30a90*/  LOP3.LUT R133, R133, 0x7f, RZ, 0xc0, !PT ;  /* 0x0000007f85857812 */ /* 0x000fc800078ec0ff */
[----:B------:R1:W-:Y:S01]  /*30aa0*/  LDGSTS.E [R3+0xf000], [R124.64], P6 ;  /* 0x0f0000007c037fae */ /* 0x0003e2000b121848 */
[----:B------:R-:W-:Y:S01]  /*30ab0*/  SEL R127, R127, RZ, !P0 ;  /* 0x000000ff7f7f7207 */ /* 0x000fe20004000000 */
[----:B------:R-:W-:-:S03]  /*30ac0*/  IMAD.SHL.U32 R133, R133, 0x4, RZ ;  /* 0x0000000485857824 */ /* 0x000fc600078e00ff */
[----:B------:R-:W-:Y:S02]  /*30ad0*/  ISETP.NE.U32.AND P3, PT, R127, RZ, PT ;  /* 0x000000ff7f00720c */ /* 0x000fe40003f65070 */
[----:B------:R-:W-:Y:S02]  /*30ae0*/  LOP3.LUT R133, R133, 0x20, RZ, 0x3c, !PT ;  /* 0x0000002085857812 */ /* 0x000fe400078e3cff */
[----:B------:R-:W-:-:S04]  /*30af0*/  SEL R126, R126, RZ, !P0 ;  /* 0x000000ff7e7e7207 */ /* 0x000fc80004000000 */
[----:B------:R-:W-:Y:S02]  /*30b00*/  ISETP.NE.U32.AND P1, PT, R126, RZ, PT ;  /* 0x000000ff7e00720c */ /* 0x000fe40003f25070 */
[----:B----4-:R-:W-:-:S05]  /*30b10*/  IADD3 R136, P4, R136, R138, RZ ;  /* 0x0000008a88887210 */ /* 0x010fca0007f9e0ff */
[----:B-1----:R-:W-:Y:S02]  /*30b20*/  IMAD.MOV.U32 R124, RZ, RZ, R136 ;  /* 0x000000ffff7c7224 */ /* 0x002fe400078e0088 */
[----:B--2---:R-:W-:Y:S01]  /*30b30*/  IMAD.X R137, R137, 0x1, R0, P4 ;  /* 0x0000000189897824 */ /* 0x004fe200020e0600 */
[----:B------:R1:W-:Y:S03]  /*30b40*/  STL [R1+0xef4], R136 ;  /* 0x000ef48801007387 */ /* 0x0003e60000100800 */
[----:B------:R-:W-:Y:S01]  /*30b50*/  IMAD.MOV.U32 R125, RZ, RZ, R137 ;  /* 0x000000ffff7d7224 */ /* 0x000fe200078e0089 */
[----:B------:R-:W2:Y:S01]  /*30b60*/  LDL.LU R139, [R1+0xed8] ;  /* 0x000ed800018b7983 */ /* 0x000ea20000300800 */
[----:B---3--:R-:W-:-:S03]  /*30b70*/  IADD3 R129, P4, R129, R138, RZ ;  /* 0x0000008a81817210 */ /* 0x008fc60007f9e0ff */
[----:B------:R3:W-:Y:S01]  /*30b80*/  LDGSTS.E [R3+0xf200], [R124.64], P6 ;  /* 0x0f2000007c037fae */ /* 0x0007e2000b121848 */
[----:B------:R-:W-:-:S03]  /*30b90*/  IADD3.X R142, R142, R0, RZ, P4, !PT ;  /* 0x000000008e8e7210 */ /* 0x000fc600027fe4ff */
[----:B------:R4:W-:Y:S01]  /*30ba0*/  STL [R1+0xeec], R137 ;  /* 0x000eec8901007387 */ /* 0x0009e20000100800 */
[----:B------:R-:W-:-:S03]  /*30bb0*/  IADD3 R134, P6, R134, R138, RZ ;  /* 0x0000008a86867210 */ /* 0x000fc60007fde0ff */
[----:B------:R-:W2:Y:S04]  /*30bc0*/  LDL.LU R127, [R1+0x10a4] ;  /* 0x0010a400017f7983 */ /* 0x000ea80000300800 */
[----:B-1----:R-:W2:Y:S01]  /*30bd0*/  LDL.LU R136, [R1+0xedc] ;  /* 0x000edc0001887983 */ /* 0x002ea20000300800 */
[----:B---3--:R-:W-:-:S03]  /*30be0*/  IMAD.U32 R3, RZ, RZ, UR5 ;  /* 0x00000005ff037e24 */ /* 0x008fc6000f8e00ff */
[----:B------:R1:W-:Y:S04]  /*30bf0*/  STL [R1+0x10b0], R129 ;  /* 0x0010b08101007387 */ /* 0x0003e80000100800 */
[----:B------:R3:W-:Y:S04]  /*30c00*/  STL [R1+0xee8], R134 ;  /* 0x000ee88601007387 */ /* 0x0007e80000100800 */
[----:B------:R-:W-:Y:S01]  /*30c10*/  STL [R1+0x10a8], R142 ;  /* 0x0010a88e01007387 */ /* 0x000fe20000100800 */
[----:B------:R-:W-:-:S03]  /*30c20*/  ISETP.GT.AND P4, PT, R2, 0x11, PT ;  /* 0x000000110200780c */ /* 0x000fc60003f84270 */
[----:B------:R-:W2:Y:S01]  /*30c30*/  LDL.LU R140, [R1+0x1098] ;  /* 0x00109800018c7983 */ /* 0x000ea20000300800 */
[----:B------:R-:W-:-:S03]  /*30c40*/  IMAD R3, R3, 0x10000, R133 ;  /* 0x0001000003037824 */ /* 0x000fc600078e0285 */
[----:B----4-:R-:W4:Y:S01]  /*30c50*/  LDL.LU R137, [R1+0xed0] ;  /* 0x000ed00001897983 */ /* 0x010f220000300800 */
[----:B------:R-:W-:Y:S02]  /*30c60*/  IMAD.MOV.U32 R124, RZ, RZ, R129 ;  /* 0x000000ffff7c7224 */ /* 0x000fe400078e0081 */
[----:B------:R-:W-:Y:S01]  /*30c70*/  IMAD.MOV.U32 R125, RZ, RZ, R142 ;  /* 0x000000ffff7d7224 */ /* 0x000fe200078e008e */
[----:B------:R-:W4:Y:S01]  /*30c80*/  LDL.LU R133, [R1+0x109c] ;  /* 0x00109c0001857983 */ /* 0x000f220000300800 */
[----:B------:R-:W-:-:S03]  /*30c90*/  SEL R126, RZ, 0x4, !P4 ;  /* 0x00000004ff7e7807 */ /* 0x000fc60006000000 */
[----:B------:R1:W-:Y:S01]  /*30ca0*/  LDGSTS.E [R3+0x400], [R124.64], P5 ;  /* 0x004000007c037fae */ /* 0x0003e2000a921848 */
[----:B------:R-:W-:Y:S01]  /*30cb0*/  IMAD.X R141, R141, 0x1, R0, P6 ;  /* 0x000000018d8d7824 */ /* 0x000fe200030e0600 */
[-C--:B------:R-:W-:Y:S02]  /*30cc0*/  IADD3 R131, P6, R131, R138.reuse, RZ ;  /* 0x0000008a83837210 */ /* 0x080fe40007fde0ff */
[----:B------:R-:W-:Y:S02]  /*30cd0*/  IADD3 R130, P4, R130, R138, RZ ;  /* 0x0000008a82827210 */ /* 0x000fe40007f9e0ff */
[----:B------:R-:W-:Y:S01]  /*30ce0*/  STL [R1+0xee0], R141 ;  /* 0x000ee08d01007387 */ /* 0x000fe20000100800 */
[----:B-1----:R-:W-:-:S03]  /*30cf0*/  IMAD.MOV.U32 R124, RZ, RZ, R134 ;  /* 0x000000ffff7c7224 */ /* 0x002fc600078e0086 */
[----:B------:R-:W4:Y:S01]  /*30d00*/  LDL.LU R129, [R1+0xed4] ;  /* 0x000ed40001817983 */ /* 0x000f220000300800 */
[----:B------:R-:W-:-:S03]  /*30d10*/  IMAD.MOV.U32 R125, RZ, RZ, R141 ;  /* 0x000000ffff7d7224 */ /* 0x000fc600078e008d */
[----:B------:R1:W-:Y:S04]  /*30d20*/  STL [R1+0x10ac], R131 ;  /* 0x0010ac8301007387 */ /* 0x0003e80000100800 */
[----:B------:R-:W-:Y:S04]  /*30d30*/  STL [R1+0xee4], R130 ;  /* 0x000ee48201007387 */ /* 0x000fe80000100800 */
[----:B---3--:R-:W3:Y:S01]  /*30d40*/  LDL.LU R134, [R1+0x1090] ;  /* 0x0010900001867983 */ /* 0x008ee20000300800 */
[----:B------:R-:W-:-:S03]  /*30d50*/  IMAD.X R132, R132, 0x1, R0, P6 ;  /* 0x0000000184847824 */ /* 0x000fc600030e0600 */
[----:B------:R1:W-:Y:S04]  /*30d60*/  LDGSTS.E [R3+0x600], [R124.64], P5 ;  /* 0x006000007c037fae */ /* 0x0003e8000a921848 */
[----:B------:R1:W-:Y:S02]  /*30d70*/  STL [R1+0x10a0], R132 ;  /* 0x0010a08401007387 */ /* 0x0003e40000100800 */
[----:B-1----:R-:W-:Y:S02]  /*30d80*/  IMAD.MOV.U32 R124, RZ, RZ, R131 ;  /* 0x000000ffff7c7224 */ /* 0x002fe400078e0083 */
[----:B------:R-:W3:Y:S01]  /*30d90*/  LDL.LU R131, [R1+0xec8] ;  /* 0x000ec80001837983 */ /* 0x000ee20000300800 */
[----:B------:R-:W-:-:S03]  /*30da0*/  IMAD.MOV.U32 R125, RZ, RZ, R132 ;  /* 0x000000ffff7d7224 */ /* 0x000fc600078e0084 */
[----:B------:R-:W3:Y:S01]  /*30db0*/  LDL.LU R132, [R1+0x1094] ;  /* 0x0010940001847983 */ /* 0x000ee20000300800 */
[----:B------:R-:W-:Y:S02]  /*30dc0*/  SEL R126, R126, RZ, !P0 ;  /* 0x000000ff7e7e7207 */ /* 0x000fe40004000000 */
[----:B------:R-:W-:Y:S01]  /*30dd0*/  ISETP.GT.AND P6, PT, R2, 0x15, PT ;  /* 0x000000150200780c */ /* 0x000fe20003fc4270 */
[----:B------:R1:W-:Y:S01]  /*30de0*/  LDGSTS.E [R3+0x1400], [R124.64], P2 ;  /* 0x014000007c037fae */ /* 0x0003e20009121848 */
[----:B------:R-:W-:Y:S02]  /*30df0*/  ISETP.NE.U32.AND P5, PT, R126, RZ, PT ;  /* 0x000000ff7e00720c */ /* 0x000fe40003fa5070 */
[----:B------:R-:W-:Y:S01]  /*30e00*/  SEL R126, RZ, 0x4, !P6 ;  /* 0x00000004ff7e7807 */ /* 0x000fe20007000000 */
[----:B-1----:R-:W-:Y:S02]  /*30e10*/  IMAD.MOV.U32 R124, RZ, RZ, R130 ;  /* 0x000000ffff7c7224 */ /* 0x002fe400078e0082 */
[----:B--2---:R-:W-:-:S04]  /*30e20*/  IMAD.X R139, R139, 0x1, R0, P4 ;  /* 0x000000018b8b7824 */ /* 0x004fc800020e0600 */
[----:B------:R-:W-:Y:S01]  /*30e30*/  IMAD.MOV.U32 R125, RZ, RZ, R139 ;  /* 0x000000ffff7d7224 */ /* 0x000fe200078e008b */
[----:B------:R1:W-:Y:S04]  /*30e40*/  STL [R1+0xed8], R139 ;  /* 0x000ed88b01007387 */ /* 0x0003e80000100800 */
[----:B------:R-:W2:Y:S01]  /*30e50*/  LDL.LU R142, [R1+0x1088] ;  /* 0x00108800018e7983 */ /* 0x000ea20000300800 */
[----:B------:R-:W-:-:S03]  /*30e60*/  IADD3 R127, P4, R127, R138, RZ ;  /* 0x0000008a7f7f7210 */ /* 0x000fc60007f9e0ff */
[----:B------:R1:W-:Y:S01]  /*30e70*/  LDGSTS.E [R3+0x1600], [R124.64], P2 ;  /* 0x016000007c037fae */ /* 0x0003e20009121848 */
[----:B------:R-:W-:-:S03]  /*30e80*/  IADD3 R136, P6, R136, R138, RZ ;  /* 0x0000008a88887210 */ /* 0x000fc60007fde0ff */
[----:B-1----:R-:W2:Y:S04]  /*30e90*/  LDL.LU R139, [R1+0xecc] ;  /* 0x000ecc00018b7983 */ /* 0x002ea80000300800 */
[----:B------:R1:W-:Y:S01]  /*30ea0*/  STL [R1+0x10a4], R127 ;  /* 0x0010a47f01007387 */ /* 0x0003e20000100800 */
[----:B------:R-:W-:-:S03]  /*30eb0*/  SEL R124, R126, RZ, !P0 ;  /* 0x000000ff7e7c7207 */ /* 0x000fc60004000000 */
[----:B------:R-:W2:Y:S01]  /*30ec0*/  LDL.LU R130, [R1+0x108c] ;  /* 0x00108c0001827983 */ /* 0x000ea20000300800 */
[--C-:B------:R-:W-:Y:S01]  /*30ed0*/  IMAD.X R140, R140, 0x1, R0.reuse, P4 ;  /* 0x000000018c8c7824 */ /* 0x100fe200020e0600 */
[----:B------:R-:W-:Y:S01]  /*30ee0*/  ISETP.GT.AND P4, PT, R2, 0x19, PT ;  /* 0x000000190200780c */ /* 0x000fe20003f84270 */
[----:B----4-:R-:W-:Y:S01]  /*30ef0*/  IMAD.X R137, R137, 0x1, R0, P6 ;  /* 0x0000000189897824 */ /* 0x010fe200030e0600 */
[----:B------:R4:W-:Y:S01]  /*30f00*/  STL [R1+0xedc], R136 ;  /* 0x000edc8801007387 */ /* 0x0009e20000100800 */
[----:B------:R-:W-:Y:S02]  /*30f10*/  ISETP.NE.U32.AND P2, PT, R124, RZ, PT ;  /* 0x000000ff7c00720c */ /* 0x000fe40003f45070 */
[-C--:B------:R-:W-:Y:S01]  /*30f20*/  IADD3 R133, P6, R133, R138.reuse, RZ ;  /* 0x0000008a85857210 */ /* 0x080fe20007fde0ff */
[----:B------:R-:W-:Y:S01]  /*30f30*/  STL [R1+0x1098], R140 ;  /* 0x0010988c01007387 */ /* 0x000fe20000100800 */
[----:B------:R-:W-:Y:S01]  /*30f40*/  IMAD.MOV.U32 R124, RZ, RZ, R127 ;  /* 0x000000ffff7c7224 */ /* 0x000fe200078e007f */
[----:B------:R-:W-:Y:S01]  /*30f50*/  SEL R126, RZ, 0x4, !P4 ;  /* 0x00000004ff7e7807 */ /* 0x000fe20006000000 */
[----:B------:R-:W-:Y:S01]  /*30f60*/  IMAD.MOV.U32 R125, RZ, RZ, R140 ;  /* 0x000000ffff7d7224 */ /* 0x000fe200078e008c */
[----:B------:R-:W-:Y:S04]  /*30f70*/  STL [R1+0xed0], R137 ;  /* 0x000ed08901007387 */ /* 0x000fe80000100800 */
[----:B------:R-:W2:Y:S04]  /*30f80*/  LDL.LU R141, [R1+0xec0] ;  /* 0x000ec000018d7983 */ /* 0x000ea80000300800 */
[----:B------:R-:W-:Y:S04]  /*30f90*/  STL [R1+0x109c], R133 ;  /* 0x00109c8501007387 */ /* 0x000fe80000100800 */
[----:B-1----:R-:W2:Y:S01]  /*30fa0*/  LDL.LU R127, [R1+0xec4] ;  /* 0x000ec400017f7983 */ /* 0x002ea20000300800 */
[----:B------:R-:W-:-:S03]  /*30fb0*/  IADD3 R129, P4, R129, R138, RZ ;  /* 0x0000008a81817210 */ /* 0x000fc60007f9e0ff */
[----:B------:R1:W-:Y:S01]  /*30fc0*/  LDGSTS.E [R3+0x2400], [R124.64], P3 ;  /* 0x024000007c037fae */ /* 0x0003e20009921848 */
[----:B------:R-:W-:-:S03]  /*30fd0*/  SEL R126, R126, RZ, !P0 ;  /* 0x000000ff7e7e7207 */ /* 0x000fc60004000000 */
[----:B------:R-:W-:Y:S01]  /*30fe0*/  STL [R1+0xed4], R129 ;  /* 0x000ed48101007387 */ /* 0x000fe20000100800 */
[----:B-1----:R-:W-:Y:S01]  /*30ff0*/  MOV R124, R136 ;  /* 0x00000088007c7202 */ /* 0x002fe20000000f00 */
[----:B------:R-:W-:Y:S02]  /*31000*/  IMAD.MOV.U32 R125, RZ, RZ, R137 ;  /* 0x000000ffff7d7224 */ /* 0x000fe400078e0089 */
[----:B----4-:R-:W4:Y:S01]  /*31010*/  LDL.LU R136, [R1+0x1080] ;  /* 0x0010800001887983 */ /* 0x010f220000300800 */
[--C-:B---3--:R-:W-:Y:S01]  /*31020*/  IMAD.X R134, R134, 0x1, R0.reuse, P6 ;  /* 0x0000000186867824 */ /* 0x108fe200030e0600 */
[----:B------:R-:W-:Y:S02]  /*31030*/  ISETP.GT.AND P6, PT, R2, 0x1d, PT ;  /* 0x0000001d0200780c */ /* 0x000fe40003fc4270 */
[----:B------:R1:W-:Y:S01]  /*31040*/  LDGSTS.E [R3+0x2600], [R124.64], P3 ;  /* 0x026000007c037fae */ /* 0x0003e20009921848 */
[----:B------:R-:W-:Y:S02]  /*31050*/  ISETP.NE.U32.AND P3, PT, R126, RZ, PT ;  /* 0x000000ff7e00720c */ /* 0x000fe40003f65070 */
[----:B------:R-:W-:Y:S01]  /*31060*/  SEL R126, RZ, 0x4, !P6 ;  /* 0x00000004ff7e7807 */ /* 0x000fe20007000000 */
[----:B------:R3:W-:Y:S01]  /*31070*/  STL [R1+0x1090], R134 ;  /* 0x0010908601007387 */ /* 0x0007e20000100800 */
[----:B------:R-:W-:-:S02]  /*31080*/  IMAD.X R131, R131, 0x1, R0, P4 ;  /* 0x0000000183837824 */ /* 0x000fc400020e0600 */
[----:B-1----:R-:W-:Y:S02]  /*31090*/  IMAD.MOV.U32 R124, RZ, RZ, R133 ;  /* 0x000000ffff7c7224 */ /* 0x002fe400078e0085 */
[----:B------:R-:W-:Y:S01]  /*310a0*/  IMAD.MOV.U32 R125, RZ, RZ, R134 ;  /* 0x000000ffff7d7224 */ /* 0x000fe200078e0086 */
[----:B------:R-:W-:Y:S01]  /*310b0*/  IADD3 R132, P6, R132, R138, RZ ;  /* 0x0000008a84847210 */ /* 0x000fe20007fde0ff */
[----:B---3--:R-:W4:Y:S04]  /*310c0*/  LDL.LU R134, [R1+0xeb8] ;  /* 0x000eb80001867983 */ /* 0x008f280000300800 */
[----:B------:R1:W-:Y:S04]  /*310d0*/  LDGSTS.E [R3+0x3400], [R124.64], P1 ;  /* 0x034000007c037fae */ /* 0x0003e80008921848 */
[----:B------:R1:W-:Y:S04]  /*310e0*/  STL [R1+0xec8], R131 ;  /* 0x000ec88301007387 */ /* 0x0003e80000100800 */
[----:B------:R-:W4:Y:S01]  /*310f0*/  LDL.LU R137, [R1+0x1078] ;  /* 0x0010780001897983 */ /* 0x000f220000300800 */
[----:B-1----:R-:W-:-:S03]  /*31100*/  IMAD.MOV.U32 R124, RZ, RZ, R129 ;  /* 0x000000ffff7c7224 */ /* 0x002fc600078e0081 */
[----:B------:R-:W4:Y:S01]  /*31110*/  LDL.LU R129, [R1+0x1084] ;  /* 0x0010840001817983 */ /* 0x000f220000300800 */
[----:B------:R-:W-:-:S03]  /*31120*/  IMAD.MOV.U32 R125, RZ, RZ, R131 ;  /* 0x000000ffff7d7224 */ /* 0x000fc600078e0083 */
[----:B------:R1:W-:Y:S04]  /*31130*/  STL [R1+0x1094], R132 ;  /* 0x0010948401007387 */ /* 0x0003e80000100800 */
[----:B------:R-:W4:Y:S04]  /*31140*/  LDL.LU R140, [R1+0xeb0] ;  /* 0x000eb000018c7983 */ /* 0x000f280000300800 */
[----:B------:R-:W4:Y:S04]  /*31150*/  LDL.LU R131, [R1+0xebc] ;  /* 0x000ebc0001837983 */ /* 0x000f280000300800 */
[----:B------:R-:W4:Y:S04]  /*31160*/  LDL.LU R133, [R1+0x107c] ;  /* 0x00107c0001857983 */ /* 0x000f280000300800 */
[----:B------:R1:W-:Y:S02]  /*31170*/  LDGSTS.E [R3+0x3600], [R124.64], P1 ;  /* 0x036000007c037fae */ /* 0x0003e40008921848 */
[----:B-1----:R-:W-:-:S04]  /*31180*/  SEL R124, R126, RZ, !P0 ;  /* 0x000000ff7e7c7207 */ /* 0x002fc80004000000 */
[----:B------:R-:W-:Y:S01]  /*31190*/  ISETP.NE.U32.AND P1, PT, R124, RZ, PT ;  /* 0x000000ff7c00720c */ /* 0x000fe20003f25070 */
[----:B------:R-:W-:Y:S02]  /*311a0*/  IMAD.MOV.U32 R124, RZ, RZ, R132 ;  /* 0x000000ffff7c7224 */ /* 0x000fe400078e0084 */
[----:B--2---:R-:W-:Y:S01]  /*311b0*/  IMAD.X R142, R142, 0x1, R0, P6 ;  /* 0x000000018e8e7824 */ /* 0x004fe200030e0600 */
[----:B------:R-:W-:-:S03]  /*311c0*/  ISETP.GT.AND P6, PT, R2, 0x21, PT ;  /* 0x000000210200780c */ /* 0x000fc60003fc4270 */
[----:B------:R-:W-:Y:S01]  /*311d0*/  IMAD.MOV.U32 R125, RZ, RZ, R142 ;  /* 0x000000ffff7d7224 */ /* 0x000fe200078e008e */
[----:B------:R-:W-:-:S04]  /*311e0*/  IADD3 R139, P4, R139, R138, RZ ;  /* 0x0000008a8b8b7210 */ /* 0x000fc80007f9e0ff */
[----:B------:R1:W-:Y:S01]  /*311f0*/  LDGSTS.E [R3+0x4400], [R124.64], P5 ;  /* 0x044000007c037fae */ /* 0x0003e2000a921848 */
[----:B------:R-:W-:-:S03]  /*31200*/  SEL R126, RZ, 0x4, !P6 ;  /* 0x00000004ff7e7807 */ /* 0x000fc60007000000 */
[----:B------:R2:W-:Y:S04]  /*31210*/  STL [R1+0xecc], R139 ;  /* 0x000ecc8b01007387 */ /* 0x0005e80000100800 */
[----:B------:R-:W-:Y:S01]  /*31220*/  STL [R1+0x1088], R142 ;  /* 0x0010888e01007387 */ /* 0x000fe20000100800 */
[----:B-1----:R-:W-:Y:S01]  /*31230*/  IMAD.MOV.U32 R124, RZ, RZ, R139 ;  /* 0x000000ffff7c7224 */ /* 0x002fe200078e008b */
[----:B------:R-:W-:Y:S01]  /*31240*/  SEL R126, R126, RZ, !P0 ;  /* 0x000000ff7e7e7207 */ /* 0x000fe20004000000 */
[----:B------:R-:W-:Y:S01]  /*31250*/  IMAD.X R141, R141, 0x1, R0, P4 ;  /* 0x000000018d8d7824 */ /* 0x000fe200020e0600 */
[----:B------:R-:W-:-:S03]  /*31260*/  IADD3 R130, P4, R130, R138, RZ ;  /* 0x0000008a82827210 */ /* 0x000fc60007f9e0ff */
[----:B------:R-:W-:Y:S01]  /*31270*/  IMAD.MOV.U32 R125, RZ, RZ, R141 ;  /* 0x000000ffff7d7224 */ /* 0x000fe200078e008d */
[----:B------:R-:W-:Y:S01]  /*31280*/  STL [R1+0xec0], R141 ;  /* 0x000ec08d01007387 */ /* 0x000fe20000100800 */
[----:B------:R-:W-:-:S03]  /*31290*/  IADD3 R127, P6, R127, R138, RZ ;  /* 0x0000008a7f7f7210 */ /* 0x000fc60007fde0ff */
[----:B------:R-:W3:Y:S04]  /*312a0*/  LDL.LU R132, [R1+0xeb4] ;  /* 0x000eb40001847983 */ /* 0x000ee80000300800 */
[----:B------:R-:W-:Y:S04]  /*312b0*/  STL [R1+0x108c], R130 ;  /* 0x00108c8201007387 */ /* 0x000fe80000100800 */
[----:B------:R-:W-:Y:S04]  /*312c0*/  STL [R1+0xec4], R127 ;  /* 0x000ec47f01007387 */ /* 0x000fe80000100800 */
[----:B--2---:R-:W2:Y:S04]  /*312d0*/  LDL.LU R139, [R1+0x1070] ;  /* 0x00107000018b7983 */ /* 0x004ea80000300800 */
[----:B------:R1:W-:Y:S01]  /*312e0*/  LDGSTS.E [R3+0x4600], [R124.64], P5 ;  /* 0x046000007c037fae */ /* 0x0003e2000a921848 */
[----:B----4-:R-:W-:Y:S01]  /*312f0*/  IMAD.X R136, R136, 0x1, R0, P4 ;  /* 0x0000000188887824 */ /* 0x010fe200020e0600 */
[----:B------:R-:W-:-:S04]  /*31300*/  ISETP.GT.AND P5, PT, R2, 0x25, PT ;  /* 0x000000250200780c */ /* 0x000fc80003fa4270 */
[----:B------:R4:W-:Y:S01]  /*31310*/  STL [R1+0x1080], R136 ;  /* 0x0010808801007387 */ /* 0x0009e20000100800 */
[----:B-1----:R-:W-:Y:S02]  /*31320*/  IMAD.MOV.U32 R125, RZ, RZ, R136 ;  /* 0x000000ffff7d7224 */ /* 0x002fe400078e0088 */
[----:B------:R-:W-:Y:S01]  /*31330*/  IMAD.MOV.U32 R124, RZ, RZ, R130 ;  /* 0x000000ffff7c7224 */ /* 0x000fe200078e0082 */
[----:B----4-:R-:W4:Y:S01]  /*31340*/  LDL.LU R136, [R1+0xea8] ;  /* 0x000ea80001887983 */ /* 0x010f220000300800 */
[----:B------:R-:W-:-:S03]  /*31350*/  ISETP.NE.U32.AND P4, PT, R126, RZ, PT ;  /* 0x000000ff7e00720c */ /* 0x000fc60003f85070 */
[----:B------:R-:W4:Y:S01]  /*31360*/  LDL.LU R130, [R1+0x1074] ;  /* 0x0010740001827983 */ /* 0x000f220000300800 */
[----:B------:R-:W-:Y:S01]  /*31370*/  SEL R126, RZ, 0x4, !P5 ;  /* 0x00000004ff7e7807 */ /* 0x000fe20006800000 */
[----:B------:R-:W-:Y:S02]  /*31380*/  IMAD.X R134, R134, 0x1, R0, P6 ;  /* 0x0000000186867824 */ /* 0x000fe400030e0600 */
[----:B------:R1:W-:Y:S04]  /*31390*/  LDGSTS.E [R3+0x5400], [R124.64], P2 ;  /* 0x054000007c037fae */ /* 0x0003e80009121848 */
[----:B------:R1:W-:Y:S04]  /*313a0*/  STL [R1+0xeb8], R134 ;  /* 0x000eb88601007387 */ /* 0x0003e80000100800 */
[----:B------:R-:W4:Y:S01]  /*313b0*/  LDL.LU R142, [R1+0x1068] ;  /* 0x00106800018e7983 */ /* 0x000f220000300800 */
[----:B------:R-:W-:Y:S01]  /*313c0*/  IADD3 R129, P5, R129, R138, RZ ;  /* 0x0000008a81817210 */ /* 0x000fe20007fbe0ff */
[----:B-1----:R-:W-:Y:S01]  /*313d0*/  IMAD.MOV.U32 R124, RZ, RZ, R127 ;  /* 0x000000ffff7c7224 */ /* 0x002fe200078e007f */
[----:B------:R-:W-:-:S02]  /*313e0*/  MOV R125, R134 ;  /* 0x00000086007d7202 */ /* 0x000fc40000000f00 */
[----:B------:R-:W4:Y:S01]  /*313f0*/  LDL.LU R134, [R1+0xeac] ;  /* 0x000eac0001867983 */ /* 0x000f220000300800 */
[--C-:B------:R-:W-:Y:S01]  /*31400*/  IMAD.X R137, R137, 0x1, R0.reuse, P5 ;  /* 0x0000000189897824 */ /* 0x100fe200028e0600 */
[----:B------:R-:W-:Y:S02]  /*31410*/  IADD3 R131, P6, R131, R138, RZ ;  /* 0x0000008a83837210 */ /* 0x000fe40007fde0ff */
[----:B------:R-:W-:Y:S03]  /*31420*/  STL [R1+0x1084], R129 ;  /* 0x0010848101007387 */ /* 0x000fe60000100800 */
[----:B------:R-:W-:Y:S01]  /*31430*/  IMAD.X R140, R140, 0x1, R0, P6 ;  /* 0x000000018c8c7824 */ /* 0x000fe200030e0600 */
[----:B------:R-:W4:Y:S04]  /*31440*/  LDL.LU R127, [R1+0x106c] ;  /* 0x00106c00017f7983 */ /* 0x000f280000300800 */
[----:B------:R-:W-:Y:S04]  /*31450*/  STL [R1+0xebc], R131 ;  /* 0x000ebc8301007387 */ /* 0x000fe80000100800 */
[----:B------:R1:W-:Y:S04]  /*31460*/  LDGSTS.E [R3+0x5600], [R124.64], P2 ;  /* 0x056000007c037fae */ /* 0x0003e80009121848 */
[----:B------:R1:W-:Y:S04]  /*31470*/  STL [R1+0x1078], R137 ;  /* 0x0010788901007387 */ /* 0x0003e80000100800 */
[----:B------:R-:W-:Y:S01]  /*31480*/  STL [R1+0xeb0], R140 ;  /* 0x000eb08c01007387 */ /* 0x000fe20000100800 */
[----:B-1----:R-:W-:-:S03]  /*31490*/  IMAD.MOV.U32 R125, RZ, RZ, R137 ;  /* 0x000000ffff7d7224 */ /* 0x002fc600078e0089 */
[----:B------:R-:W4:Y:S01]  /*314a0*/  LDL.LU R137, [R1+0xea0] ;  /* 0x000ea00001897983 */ /* 0x000f220000300800 */
[----:B------:R-:W-:Y:S02]  /*314b0*/  SEL R124, R126, RZ, !P0 ;  /* 0x000000ff7e7c7207 */ /* 0x000fe40004000000 */
[----:B------:R-:W-:Y:S02]  /*314c0*/  IADD3 R133, P6, R133, R138, RZ ;  /* 0x0000008a85857210 */ /* 0x000fe40007fde0ff */
[----:B------:R-:W-:Y:S01]  /*314d0*/  ISETP.NE.U32.AND P2, PT, R124, RZ, PT ;  /* 0x000000ff7c00720c */ /* 0x000fe20003f45070 */
[----:B------:R-:W-:Y:S02]  /*314e0*/  IMAD.MOV.U32 R124, RZ, RZ, R129 ;  /* 0x000000ffff7c7224 */ /* 0x000fe400078e0081 */
[----:B------:R1:W-:Y:S04]  /*314f0*/  STL [R1+0x107c], R133 ;  /* 0x00107c8501007387 */ /* 0x0003e80000100800 */
[----:B------:R-:W4:Y:S01]  /*31500*/  LDL.LU R129, [R1+0xea4] ;  /* 0x000ea40001817983 */ /* 0x000f220000300800 */
[----:B------:R-:W-:-:S03]  /*31510*/  ISETP.GT.AND P5, PT, R2, 0x29, PT ;  /* 0x000000290200780c */ /* 0x000fc60003fa4270 */
[----:B------:R1:W-:Y:S01]  /*31520*/  LDGSTS.E [R3+0x6400], [R124.64], P3 ;  /* 0x064000007c037fae */ /* 0x0003e20009921848 */
[----:B------:R-:W-:Y:S01]  /*31530*/  SEL R126, RZ, 0x4, !P5 ;  /* 0x00000004ff7e7807 */ /* 0x000fe20006800000 */
[----:B-1----:R-:W-:Y:S02]  /*31540*/  IMAD.MOV.U32 R124, RZ, RZ, R131 ;  /* 0x000000ffff7c7224 */ /* 0x002fe400078e0083 */
[----:B------:R-:W-:-:S05]  /*31550*/  IMAD.MOV.U32 R125, RZ, RZ, R140 ;  /* 0x000000ffff7d7224 */ /* 0x000fca00078e008c */
[----:B------:R1:W-:Y:S01]  /*31560*/  LDGSTS.E [R3+0x6600], [R124.64], P3 ;  /* 0x066000007c037fae */ /* 0x0003e20009921848 */
[----:B------:R-:W-:Y:S01]  /*31570*/  SEL R126, R126, RZ, !P0 ;  /* 0x000000ff7e7e7207 */ /* 0x000fe20004000000 */
[----:B-1----:R-:W-:-:S03]  /*31580*/  IMAD.MOV.U32 R124, RZ, RZ, R133 ;  /* 0x000000ffff7c7224 */ /* 0x002fc600078e0085 */
[----:B------:R-:W-:Y:S02]  /*31590*/  ISETP.NE.U32.AND P3, PT, R126, RZ, PT ;  /* 0x000000ff7e00720c */ /* 0x000fe40003f65070 */
[----:B---3--:R-:W-:-:S05]  /*315a0*/  IADD3 R132, P5, R132, R138, RZ ;  /* 0x0000008a84847210 */ /* 0x008fca0007fbe0ff */
[----:B------:R1:W-:Y:S04]  /*315b0*/  STL [R1+0xeb4], R132 ;  /* 0x000eb48401007387 */ /* 0x0003e80000100800 */
[----:B------:R-:W3:Y:S01]  /*315c0*/  LDL.LU R131, [R1+0x1060] ;  /* 0x0010600001837983 */ /* 0x000ee20000300800 */
[----:B--2---:R-:W-:-:S04]  /*315d0*/  IMAD.X R139, R139, 0x1, R0, P6 ;  /* 0x000000018b8b7824 */ /* 0x004fc800030e0600 */
[----:B------:R-:W-:Y:S01]  /*315e0*/  IMAD.MOV.U32 R125, RZ, RZ, R139 ;  /* 0x000000ffff7d7224 */ /* 0x000fe200078e008b */
[----:B------:R2:W-:Y:S04]  /*315f0*/  STL [R1+0x1070], R139 ;  /* 0x0010708b01007387 */ /* 0x0005e80000100800 */
[----:B------:R-:W3:Y:S04]  /*31600*/  LDL.LU R133, [R1+0xe98] ;  /* 0x000e980001857983 */ /* 0x000ee80000300800 */
[----:B------:R1:W-:Y:S01]  /*31610*/  LDGSTS.E [R3+0x7400], [R124.64], P1 ;  /* 0x074000007c037fae */ /* 0x0003e20008921848 */
[----:B----4-:R-:W-:Y:S01]  /*31620*/  IMAD.X R136, R136, 0x1, R0, P5 ;  /* 0x0000000188887824 */ /* 0x010fe200028e0600 */
[----:B------:R-:W-:-:S04]  /*31630*/  IADD3 R130, P5, R130, R138, RZ ;  /* 0x0000008a82827210 */ /* 0x000fc80007fbe0ff */
[----:B------:R4:W-:Y:S01]  /*31640*/  STL [R1+0xea8], R136 ;  /* 0x000ea88801007387 */ /* 0x0009e20000100800 */
[----:B-1----:R-:W-:-:S03]  /*31650*/  IMAD.MOV.U32 R124, RZ, RZ, R132 ;  /* 0x000000ffff7c7224 */ /* 0x002fc600078e0084 */
[----:B------:R-:W3:Y:S01]  /*31660*/  LDL.LU R140, [R1+0x1058] ;  /* 0x00105800018c7983 */ /* 0x000ee20000300800 */
[----:B------:R-:W-:-:S03]  /*31670*/  ISETP.GT.AND P6, PT, R2, 0x2d, PT ;  /* 0x0000002d0200780c */ /* 0x000fc60003fc4270 */
[----:B------:R-:W3:Y:S04]  /*31680*/  LDL.LU R132, [R1+0x1064] ;  /* 0x0010640001847983 */ /* 0x000ee80000300800 */
[----:B------:R1:W-:Y:S04]  /*31690*/  STL [R1+0x1074], R130 ;  /* 0x0010748201007387 */ /* 0x0003e80000100800 */
[----:B------:R-:W3:Y:S01]  /*316a0*/  LDL.LU R141, [R1+0xe90] ;  /* 0x000e9000018d7983 */ /* 0x000ee20000300800 */
[----:B------:R-:W-:-:S03]  /*316b0*/  SEL R126, RZ, 0x4, !P6 ;  /* 0x00000004ff7e7807 */ /* 0x000fc60007000000 */
[----:B--2---:R-:W2:Y:S01]  /*316c0*/  LDL.LU R139, [R1+0xe9c] ;  /* 0x000e9c00018b7983 */ /* 0x004ea20000300800 */
[----:B------:R-:W-:Y:S01]  /*316d0*/  IMAD.MOV.U32 R125, RZ, RZ, R136 ;  /* 0x000000ffff7d7224 */ /* 0x000fe200078e0088 */
[----:B------:R-:W-:Y:S01]  /*316e0*/  IADD3 R134, P6, R134, R138, RZ ;  /* 0x0000008a86867210 */ /* 0x000fe20007fde0ff */
[----:B------:R-:W-:Y:S01]  /*316f0*/  IMAD.X R142, R142, 0x1, R0, P5 ;  /* 0x000000018e8e7824 */ /* 0x000fe200028e0600 */
[----:B----4-:R-:W2:Y:S04]  /*31700*/  LDL.LU R136, [R1+0x105c] ;  /* 0x00105c0001887983 */ /* 0x010ea80000300800 */
[----:B------:R1:W-:Y:S04]  /*31710*/  LDGSTS.E [R3+0x7600], [R124.64], P1 ;  /* 0x076000007c037fae */ /* 0x0003e80008921848 */
[----:B------:R-:W-:Y:S04]  /*31720*/  STL [R1+0xeac], R134 ;  /* 0x000eac8601007387 */ /* 0x000fe80000100800 */
[----:B------:R-:W-:Y:S01]  /*31730*/  STL [R1+0x1068], R142 ;  /* 0x0010688e01007387 */ /* 0x000fe20000100800 */
[----:B-1----:R-:W-:-:S04]  /*31740*/  SEL R124, R126, RZ, !P0 ;  /* 0x000000ff7e7c7207 */ /* 0x002fc80004000000 */
[----:B------:R-:W-:Y:S01]  /*31750*/  ISETP.NE.U32.AND P1, PT, R124, RZ, PT ;  /* 0x000000ff7c00720c */ /* 0x000fe20003f25070 */
[----:B------:R-:W-:Y:S02]  /*31760*/  IMAD.MOV.U32 R124, RZ, RZ, R130 ;  /* 0x000000ffff7c7224 */ /* 0x000fe400078e0082 */
[----:B------:R-:W-:-:S05]  /*31770*/  IMAD.X R137, R137, 0x1, R0, P6 ;  /* 0x0000000189897824 */ /* 0x000fca00030e0600 */
[----:B------:R1:W-:Y:S04]  /*31780*/  STL [R1+0xea0], R137 ;  /* 0x000ea08901007387 */ /* 0x0003e80000100800 */
[----:B------:R-:W2:Y:S01]  /*31790*/  LDL.LU R130, [R1+0xe94] ;  /* 0x000e940001827983 */ /* 0x000ea20000300800 */
[----:B------:R-:W-:Y:S01]  /*317a0*/  ISETP.GT.AND P5, PT, R2, 0x31, PT ;  /* 0x000000310200780c */ /* 0x000fe20003fa4270 */
[----:B------:R-:W-:Y:S01]  /*317b0*/  IMAD.MOV.U32 R125, RZ, RZ, R142 ;  /* 0x000000ffff7d7224 */ /* 0x000fe200078e008e */
[-C--:B------:R-:W-:Y:S02]  /*317c0*/  IADD3 R127, P6, R127, R138.reuse, RZ ;  /* 0x0000008a7f7f7210 */ /* 0x080fe40007fde0ff */
[----:B------:R-:W-:Y:S02]  /*317d0*/  SEL R126, RZ, 0x4, !P5 ;  /* 0x00000004ff7e7807 */ /* 0x000fe40006800000 */
[----:B------:R-:W-:Y:S01]  /*317e0*/  IADD3 R129, P5, R129, R138, RZ ;  /* 0x0000008a81817210 */ /* 0x000fe20007fbe0ff */
[----:B------:R-:W-:Y:S04]  /*317f0*/  STL [R1+0x106c], R127 ;  /* 0x00106c7f01007387 */ /* 0x000fe80000100800 */
[----:B------:R1:W-:Y:S04]  /*31800*/  LDGSTS.E [R3+0x8400], [R124.64], P4 ;  /* 0x084000007c037fae */ /* 0x0003e8000a121848 */
[----:B------:R-:W-:Y:S01]  /*31810*/  STL [R1+0xea4], R129 ;  /* 0x000ea48101007387 */ /* 0x000fe20000100800 */
[----:B-1----:R-:W-:-:S03]  /*31820*/  IMAD.MOV.U32 R125, RZ, RZ, R137 ;  /* 0x000000ffff7d7224 */ /* 0x002fc600078e0089 */
[----:B------:R-:W2:Y:S01]  /*31830*/  LDL.LU R137, [R1+0x1050] ;  /* 0x0010500001897983 */ /* 0x000ea20000300800 */
[----:B------:R-:W-:Y:S02]  /*31840*/  MOV R124, R134 ;  /* 0x00000086007c7202 */ /* 0x000fe40000000f00 */
[----:B------:R-:W-:-:S03]  /*31850*/  SEL R126, R126, RZ, !P0 ;  /* 0x000000ff7e7e7207 */ /* 0x000fc60004000000 */
[----:B------:R1:W-:Y:S01]  /*31860*/  LDGSTS.E [R3+0x8600], [R124.64], P4 ;  /* 0x086000007c037fae */ /* 0x0003e2000a121848 */
[----:B------:R-:W-:Y:S01]  /*31870*/  ISETP.NE.U32.AND P4, PT, R126, RZ, PT ;  /* 0x000000ff7e00720c */ /* 0x000fe20003f85070 */
[----:B-1----:R-:W-:Y:S02]  /*31880*/  IMAD.MOV.U32 R124, RZ, RZ, R127 ;  /* 0x000000ffff7c7224 */ /* 0x002fe400078e007f */
[----:B---3--:R-:W-:Y:S01]  /*31890*/  IMAD.X R131, R131, 0x1, R0, P6 ;  /* 0x0000000183837824 */ /* 0x008fe200030e0600 */
[----:B------:R-:W-:-:S03]  /*318a0*/  ISETP.GT.AND P6, PT, R2, 0x35, PT ;  /* 0x000000350200780c */ /* 0x000fc60003fc4270 */
[----:B------:R-:W-:Y:S01]  /*318b0*/  IMAD.MOV.U32 R125, RZ, RZ, R131 ;  /* 0x000000ffff7d7224 */ /* 0x000fe200078e0083 */
[----:B------:R-:W-:Y:S01]  /*318c0*/  SEL R126, RZ, 0x4, !P6 ;  /* 0x00000004ff7e7807 */ /* 0x000fe20007000000 */
[----:B------:R1:W-:Y:S04]  /*318d0*/  STL [R1+0x1060], R131 ;  /* 0x0010608301007387 */ /* 0x0003e80000100800 */
[----:B------:R3:W-:Y:S01]  /*318e0*/  LDGSTS.E [R3+0x9400], [R124.64], P2 ;  /* 0x094000007c037fae */ /* 0x0007e20009121848 */
[----:B------:R-:W-:-:S03]  /*318f0*/  IMAD.X R133, R133, 0x1, R0, P5 ;  /* 0x0000000185857824 */ /* 0x000fc600028e0600 */
[----:B-1----:R-:W4:Y:S04]  /*31900*/  LDL.LU R131, [R1+0xe88] ;  /* 0x000e880001837983 */ /* 0x002f280000300800 */
[----:B------:R-:W4:Y:S01]  /*31910*/  LDL.LU R127, [R1+0x1054] ;  /* 0x00105400017f7983 */ /* 0x000f220000300800 */
[----:B---3--:R-:W-:-:S03]  /*31920*/  IMAD.MOV.U32 R124, RZ, RZ, R129 ;  /* 0x000000ffff7c7224 */ /* 0x008fc600078e0081 */
[----:B------:R1:W-:Y:S01]  /*31930*/  STL [R1+0xe98], R133 ;  /* 0x000e988501007387 */ /* 0x0003e20000100800 */
[----:B------:R-:W-:-:S03]  /*31940*/  IMAD.MOV.U32 R125, RZ, RZ, R133 ;  /* 0x000000ffff7d7224 */ /* 0x000fc600078e0085 */
[----:B------:R-:W3:Y:S04]  /*31950*/  LDL.LU R134, [R1+0x1048] ;  /* 0x0010480001867983 */ /* 0x000ee80000300800 */
[----:B------:R2:W-:Y:S01]  /*31960*/  LDGSTS.E [R3+0x9600], [R124.64], P2 ;  /* 0x096000007c037fae */ /* 0x0005e20009121848 */
[----:B------:R-:W-:-:S03]  /*31970*/  IADD3 R132, P5, R132, R138, RZ ;  /* 0x0000008a84847210 */ /* 0x000fc60007fbe0ff */
[----:B-1----:R-:W3:Y:S02]  /*31980*/  LDL.LU R133, [R1+0xe8c] ;  /* 0x000e8c0001857983 */ /* 0x002ee40000300800 */
[----:B------:R-:W-:Y:S02]  /*31990*/  IMAD.X R140, R140, 0x1, R0, P5 ;  /* 0x000000018c8c7824 */ /* 0x000fe400028e0600 */
[----:B------:R-:W-:Y:S01]  /*319a0*/  STL [R1+0x1064], R132 ;  /* 0x0010648401007387 */ /* 0x000fe20000100800 */
[----:B--2---:R-:W-:-:S03]  /*319b0*/  IADD3 R139, P6, R139, R138, RZ ;  /* 0x0000008a8b8b7210 */ /* 0x004fc60007fde0ff */
[----:B------:R-:W2:Y:S02]  /*319c0*/  LDL.LU R129, [R1+0x104c] ;  /* 0x00104c0001817983 */ /* 0x000ea40000300800 */
[----:B------:R-:W-:Y:S02]  /*319d0*/  IMAD.X R141, R141, 0x1, R0, P6 ;  /* 0x000000018d8d7824 */ /* 0x000fe400030e0600 */
[----:B------:R-:W-:Y:S01]  /*319e0*/  STL [R1+0xe9c], R139 ;  /* 0x000e9c8b01007387 */ /* 0x000fe20000100800 */
[----:B------:R-:W-:Y:S01]  /*319f0*/  ISETP.GT.AND P5, PT, R2, 0x39, PT ;  /* 0x000000390200780c */ /* 0x000fe20003fa4270 */
[----:B------:R-:W-:Y:S02]  /*31a00*/  IMAD.MOV.U32 R125, RZ, RZ, R140 ;  /* 0x000000ffff7d7224 */ /* 0x000fe400078e008c */
[----:B------:R1:W-:Y:S01]  /*31a10*/  STL [R1+0x1058], R140 ;  /* 0x0010588c01007387 */ /* 0x0003e20000100800 */
[----:B------:R-:W-:-:S03]  /*31a20*/  SEL R124, R126, RZ, !P0 ;  /* 0x000000ff7e7c7207 */ /* 0x000fc60004000000 */
[----:B------:R4:W-:Y:S01]  /*31a30*/  STL [R1+0xe90], R141 ;  /* 0x000e908d01007387 */ /* 0x0009e20000100800 */
[-C--:B------:R-:W-:Y:S02]  /*31a40*/  IADD3 R136, P6, R136, R138.reuse, RZ ;  /* 0x0000008a88887210 */ /* 0x080fe40007fde0ff */
[----:B------:R-:W-:Y:S01]  /*31a50*/  SEL R126, RZ, 0x4, !P5 ;  /* 0x00000004ff7e7807 */ /* 0x000fe20006800000 */
[----:B-1----:R-:W2:Y:S01]  /*31a60*/  LDL.LU R140, [R1+0xe80] ;  /* 0x000e8000018c7983 */ /* 0x002ea20000300800 */
[----:B------:R-:W-:Y:S01]  /*31a70*/  ISETP.NE.U32.AND P2, PT, R124, RZ, PT ;  /* 0x000000ff7c00720c */ /* 0x000fe20003f45070 */
[----:B------:R-:W-:Y:S02]  /*31a80*/  IMAD.MOV.U32 R124, RZ, RZ, R132 ;  /* 0x000000ffff7c7224 */ /* 0x000fe400078e0084 */
[----:B------:R-:W-:Y:S04]  /*31a90*/  STL [R1+0x105c], R136 ;  /* 0x00105c8801007387 */ /* 0x000fe80000100800 */
[----:B------:R-:W2:Y:S04]  /*31aa0*/  LDL.LU R132, [R1+0xe84] ;  /* 0x000e840001847983 */ /* 0x000ea80000300800 */
[----:B------:R1:W-:Y:S01]  /*31ab0*/  LDGSTS.E [R3+0xa400], [R124.64], P3 ;  /* 0x0a4000007c037fae */ /* 0x0003e20009921848 */
[----:B------:R-:W-:-:S05]  /*31ac0*/  IADD3 R130, P5, R130, R138, RZ ;  /* 0x0000008a82827210 */ /* 0x000fca0007fbe0ff */
[----:B------:R-:W-:Y:S04]  /*31ad0*/  STL [R1+0xe94], R130 ;  /* 0x000e948201007387 */ /* 0x000fe80000100800 */
[----:B------:R-:W2:Y:S01]  /*31ae0*/  LDL.LU R142, [R1+0x1040] ;  /* 0x00104000018e7983 */ /* 0x000ea20000300800 */
[----:B-1----:R-:W-:Y:S02]  /*31af0*/  IMAD.MOV.U32 R124, RZ, RZ, R139 ;  /* 0x000000ffff7c7224 */ /* 0x002fe400078e008b */
[----:B------:R-:W-:-:S05]  /*31b00*/  IMAD.X R137, R137, 0x1, R0, P6 ;  /* 0x0000000189897824 */ /* 0x000fca00030e0600 */
[----:B------:R1:W-:Y:S04]  /*31b10*/  STL [R1+0x1050], R137 ;  /* 0x0010508901007387 */ /* 0x0003e80000100800 */
[----:B------:R-:W2:Y:S01]  /*31b20*/  LDL.LU R139, [R1+0xe78] ;  /* 0x000e7800018b7983 */ /* 0x000ea20000300800 */
[----:B------:R-:W-:Y:S01]  /*31b30*/  IMAD.MOV.U32 R125, RZ, RZ, R141 ;  /* 0x000000ffff7d7224 */ /* 0x000fe200078e008d */
[----:B------:R-:W-:Y:S02]  /*31b40*/  SEL R126, R126, RZ, !P0 ;  /* 0x000000ff7e7e7207 */ /* 0x000fe40004000000 */
[----:B------:R-:W-:Y:S02]  /*31b50*/  ISETP.GT.AND P6, PT, R2, 0x3d, PT ;  /* 0x0000003d0200780c */ /* 0x000fe40003fc4270 */
[----:B------:R1:W-:Y:S01]  /*31b60*/  LDGSTS.E [R3+0xa600], [R124.64], P3 ;  /* 0x0a6000007c037fae */ /* 0x0003e20009921848 */
[----:B------:R-:W-:-:S02]  /*31b70*/  ISETP.NE.U32.AND P3, PT, R126, RZ, PT ;  /* 0x000000ff7e00720c */ /* 0x000fc40003f65070 */
[----:B------:R-:W-:Y:S01]  /*31b80*/  SEL R126, RZ, 0x4, !P6 ;  /* 0x00000004ff7e7807 */ /* 0x000fe20007000000 */
[----:B-1----:R-:W-:Y:S02]  /*31b90*/  IMAD.MOV.U32 R124, RZ, RZ, R136 ;  /* 0x000000ffff7c7224 */ /* 0x002fe400078e0088 */
[----:B------:R-:W-:-:S05]  /*31ba0*/  IMAD.MOV.U32 R125, RZ, RZ, R137 ;  /* 0x000000ffff7d7224 */ /* 0x000fca00078e0089 */
[----:B------:R1:W-:Y:S02]  /*31bb0*/  LDGSTS.E [R3+0xb400], [R124.64], P1 ;  /* 0x0b4000007c037fae */ /* 0x0003e40008921848 */
[----:B-1----:R-:W-:Y:S02]  /*31bc0*/  IMAD.MOV.U32 R124, RZ, RZ, R130 ;  /* 0x000000ffff7c7224 */ /* 0x002fe400078e0082 */
[----:B----4-:R-:W-:Y:S01]  /*31bd0*/  IMAD.X R131, R131, 0x1, R0, P5 ;  /* 0x0000000183837824 */ /* 0x010fe200028e0600 */
[----:B------:R-:W-:-:S04]  /*31be0*/  IADD3 R127, P5, R127, R138, RZ ;  /* 0x0000008a7f7f7210 */ /* 0x000fc80007fbe0ff */
[----:B------:R1:W-:Y:S01]  /*31bf0*/  STL [R1+0xe88], R131 ;  /* 0x000e888301007387 */ /* 0x0003e20000100800 */
[----:B------:R-:W-:-:S03]  /*31c00*/  MOV R125, R131 ;  /* 0x00000083007d7202 */ /* 0x000fc60000000f00 */
[----:B------:R-:W4:Y:S04]  /*31c10*/  LDL.LU R141, [R1+0x1038] ;  /* 0x00103800018d7983 */ /* 0x000f280000300800 */
[----:B------:R-:W4:Y:S01]  /*31c20*/  LDL.LU R137, [R1+0x1044] ;  /* 0x0010440001897983 */ /* 0x000f220000300800 */
[----:B---3--:R-:W-:-:S03]  /*31c30*/  IMAD.X R134, R134, 0x1, R0, P5 ;  /* 0x0000000186867824 */ /* 0x008fc600028e0600 */
[----:B------:R-:W-:Y:S01]  /*31c40*/  STL [R1+0x1054], R127 ;  /* 0x0010547f01007387 */ /* 0x000fe20000100800 */
[----:B------:R-:W-:-:S03]  /*31c50*/  IADD3 R133, P6, R133, R138, RZ ;  /* 0x0000008a85857210 */ /* 0x000fc60007fde0ff */
[----:B------:R-:W3:Y:S01]  /*31c60*/  LDL.LU R136, [R1+0xe70] ;  /* 0x000e700001887983 */ /* 0x000ee20000300800 */
[----:B------:R-:W-:-:S03]  /*31c70*/  ISETP.GT.AND P5, PT, R2, 0x2, PT ;  /* 0x000000020200780c */ /* 0x000fc60003fa4270 */
[----:B------:R-:W3:Y:S04]  /*31c80*/  LDL.LU R130, [R1+0xe7c] ;  /* 0x000e7c0001827983 */ /* 0x000ee80000300800 */
[----:B------:R1:W-:Y:S04]  /*31c90*/  LDGSTS.E [R3+0xb600], [R124.64], P1 ;  /* 0x0b6000007c037fae */ /* 0x0003e80008921848 */
[----:B-1----:R-:W3:Y:S04]  /*31ca0*/  LDL.LU R131, [R1+0x103c] ;  /* 0x00103c0001837983 */ /* 0x002ee80000300800 */
[----:B------:R-:W-:Y:S01]  /*31cb0*/  STL [R1+0xe8c], R133 ;  /* 0x000e8c8501007387 */ /* 0x000fe20000100800 */
[----:B------:R-:W-:-:S03]  /*31cc0*/  SEL R124, R126, RZ, !P0 ;  /* 0x000000ff7e7c7207 */ /* 0x000fc60004000000 */
[----:B------:R1:W-:Y:S01]  /*31cd0*/  STL [R1+0x1048], R134 ;  /* 0x0010488601007387 */ /* 0x0003e20000100800 */
[----:B------:R-:W-:Y:S01]  /*31ce0*/  IMAD.MOV.U32 R125, RZ, RZ, R134 ;  /* 0x000000ffff7d7224 */ /* 0x000fe200078e0086 */
[----:B------:R-:W-:Y:S01]  /*31cf0*/  SEL R126, RZ, 0x4, !P5 ;  /* 0x00000004ff7e7807 */ /* 0x000fe20006800000 */
[----:B--2---:R-:W-:Y:S01]  /*31d00*/  IMAD.X R140, R140, 0x1, R0, P6 ;  /* 0x000000018c8c7824 */ /* 0x004fe200030e0600 */
[----:B------:R-:W-:Y:S02]  /*31d10*/  IADD3 R129, P6, R129, R138, RZ ;  /* 0x0000008a81817210 */ /* 0x000fe40007fde0ff */
[----:B------:R-:W-:Y:S02]  /*31d20*/  ISETP.NE.U32.AND P1, PT, R124, RZ, PT ;  /* 0x000000ff7c00720c */ /* 0x000fe40003f25070 */
[----:B------:R2:W-:Y:S01]  /*31d30*/  STL [R1+0xe80], R140 ;  /* 0x000e808c01007387 */ /* 0x0005e20000100800 */
[----:B------:R-:W-:-:S03]  /*31d40*/  IMAD.MOV.U32 R124, RZ, RZ, R127 ;  /* 0x000000ffff7c7224 */ /* 0x000fc600078e007f */
[----:B-1----:R-:W3:Y:S01]  /*31d50*/  LDL.LU R134, [R1+0x1034] ;  /* 0x0010340001867983 */ /* 0x002ee20000300800 */
[----:B------:R-:W-:-:S03]  /*31d60*/  IADD3 R132, P5, R132, R138, RZ ;  /* 0x0000008a84847210 */ /* 0x000fc60007fbe0ff */
[----:B------:R1:W-:Y:S04]  /*31d70*/  STL [R1+0x104c], R129 ;  /* 0x00104c8101007387 */ /* 0x0003e80000100800 */
[----:B------:R-:W3:Y:S04]  /*31d80*/  LDL.LU R127, [R1+0xe74] ;  /* 0x000e7400017f7983 */ /* 0x000ee80000300800 */
[----:B------:R1:W-:Y:S04]  /*31d90*/  LDGSTS.E [R3+0xc400], [R124.64], P4 ;  /* 0x0c4000007c037fae */ /* 0x0003e8000a121848 */
[----:B------:R-:W-:Y:S01]  /*31da0*/  STL [R1+0xe84], R132 ;  /* 0x000e848401007387 */ /* 0x000fe20000100800 */
[----:B-1----:R-:W-:-:S03]  /*31db0*/  IMAD.MOV.U32 R125, RZ, RZ, R140 ;  /* 0x000000ffff7d7224 */ /* 0x002fc600078e008c */
[----:B--2---:R-:W2:Y:S01]  /*31dc0*/  LDL.LU R140, [R1+0xe6c] ;  /* 0x000e6c00018c7983 */ /* 0x004ea20000300800 */
[----:B------:R-:W-:Y:S02]  /*31dd0*/  IMAD.X R142, R142, 0x1, R0, P6 ;  /* 0x000000018e8e7824 */ /* 0x000fe400030e0600 */
[----:B------:R-:W-:-:S03]  /*31de0*/  IMAD.MOV.U32 R124, RZ, RZ, R133 ;  /* 0x000000ffff7c7224 */ /* 0x000fc600078e0085 */
[----:B------:R-:W-:Y:S04]  /*31df0*/  STL [R1+0x1040], R142 ;  /* 0x0010408e01007387 */ /* 0x000fe80000100800 */
[----:B------:R-:W2:Y:S04]  /*31e00*/  LDL.LU R133, [R1+0x1030] ;  /* 0x0010300001857983 */ /* 0x000ea80000300800 */
[----:B------:R1:W-:Y:S02]  /*31e10*/  LDGSTS.E [R3+0xc600], [R124.64], P4 ;  /* 0x0c6000007c037fae */ /* 0x0003e4000a121848 */
[----:B-1----:R-:W-:-:S02]  /*31e20*/  IMAD.MOV.U32 R124, RZ, RZ, R129 ;  /* 0x000000ffff7c7224 */ /* 0x002fc400078e0081 */
[----:B------:R-:W-:Y:S01]  /*31e30*/  IMAD.MOV.U32 R125, RZ, RZ, R142 ;  /* 0x000000ffff7d7224 */ /* 0x000fe200078e008e */
[----:B------:R-:W2:Y:S01]  /*31e40*/  LDL.LU R129, [R1+0xe68] ;  /* 0x000e680001817983 */ /* 0x000ea20000300800 */
[----:B------:R-:W-:-:S03]  /*31e50*/  IMAD.X R139, R139, 0x1, R0, P5 ;  /* 0x000000018b8b7824 */ /* 0x000fc600028e0600 */
[----:B------:R1:W-:Y:S04]  /*31e60*/  LDGSTS.E [R3+0xd400], [R124.64], P2 ;  /* 0x0d4000007c037fae */ /* 0x0003e80009121848 */
[----:B------:R1:W-:Y:S02]  /*31e70*/  STL [R1+0xe78], R139 ;  /* 0x000e788b01007387 */ /* 0x0003e40000100800 */
[----:B-1----:R-:W-:Y:S02]  /*31e80*/  IMAD.MOV.U32 R125, RZ, RZ, R139 ;  /* 0x000000ffff7d7224 */ /* 0x002fe400078e008b */
[----:B------:R-:W-:Y:S01]  /*31e90*/  IMAD.MOV.U32 R124, RZ, RZ, R132 ;  /* 0x000000ffff7c7224 */ /* 0x000fe200078e0084 */
[----:B------:R-:W2:Y:S04]  /*31ea0*/  LDL.LU R139, [R1+0x1028] ;  /* 0x00102800018b7983 */ /* 0x000ea80000300800 */
[----:B------:R-:W2:Y:S01]  /*31eb0*/  LDL.LU R132, [R1+0xe60] ;  /* 0x000e600001847983 */ /* 0x000ea20000300800 */
[----:B------:R-:W-:-:S02]  /*31ec0*/  SEL R126, R126, RZ, !P0 ;  /* 0x000000ff7e7e7207 */ /* 0x000fc40004000000 */
[----:B------:R-:W-:Y:S01]  /*31ed0*/  ISETP.GT.AND P6, PT, R2, 0x6, PT ;  /* 0x000000060200780c */ /* 0x000fe20003fc4270 */
[----:B------:R1:W-:Y:S01]  /*31ee0*/  LDGSTS.E [R3+0xd600], [R124.64], P2 ;  /* 0x0d6000007c037fae */ /* 0x0003e20009121848 */
[----:B------:R-:W-:Y:S02]  /*31ef0*/  ISETP.NE.U32.AND P4, PT, R126, RZ, PT ;  /* 0x000000ff7e00720c */ /* 0x000fe40003f85070 */
[----:B------:R-:W-:-:S04]  /*31f00*/  SEL R126, RZ, 0x4, !P6 ;  /* 0x00000004ff7e7807 */ /* 0x000fc80007000000 */
[----:B-1----:R-:W-:-:S04]  /*31f10*/  SEL R124, R126, RZ, !P0 ;  /* 0x000000ff7e7c7207 */ /* 0x002fc80004000000 */
[----:B------:R-:W-:Y:S01]  /*31f20*/  ISETP.NE.U32.AND P2, PT, R124, RZ, PT ;  /* 0x000000ff7c00720c */ /* 0x000fe20003f45070 */
[----:B------:R-:W-:Y:S01]  /*31f30*/  IMAD.SHL.U32 R252, R252, 0x4, RZ ;  /* 0x00000004fcfc7824 */ /* 0x000fe200078e00ff */
[----:B----4-:R-:W-:-:S05]  /*31f40*/  IADD3 R137, P5, R137, R138, RZ ;  /* 0x0000008a89897210 */ /* 0x010fca0007fbe0ff */
[--C-:B------:R-:W-:Y:S01]  /*31f50*/  IMAD.X R141, R141, 0x1, R0.reuse, P5 ;  /* 0x000000018d8d7824 */ /* 0x100fe200028e0600 */
[----:B------:R-:W-:Y:S01]  /*31f60*/  ISETP.GT.AND P5, PT, R2, 0xa, PT ;  /* 0x0000000a0200780c */ /* 0x000fe20003fa4270 */
[----:B------:R-:W-:Y:S01]  /*31f70*/  IMAD.MOV.U32 R124, RZ, RZ, R137 ;  /* 0x000000ffff7c7224 */ /* 0x000fe200078e0089 */
[-C--:B---3--:R-:W-:Y:S01]  /*31f80*/  IADD3 R130, P6, R130, R138.reuse, RZ ;  /* 0x0000008a82827210 */ /* 0x088fe20007fde0ff */
[----:B------:R-:W-:Y:S01]  /*31f90*/  IMAD.MOV.U32 R125, RZ, RZ, R141 ;  /* 0x000000ffff7d7224 */ /* 0x000fe200078e008d */
[----:B------:R-:W-:Y:S01]  /*31fa0*/  SEL R126, RZ, 0x4, !P5 ;  /* 0x00000004ff7e7807 */ /* 0x000fe20006800000 */
[----:B------:R-:W-:Y:S02]  /*31fb0*/  STL [R1+0x1044], R137 ;  /* 0x0010448901007387 */ /* 0x000fe40000100800 */
[----:B------:R-:W-:Y:S02]  /*31fc0*/  IMAD.X R136, R136, 0x1, R0, P6 ;  /* 0x0000000188887824 */ /* 0x000fe400030e0600 */
[----:B------:R1:W-:Y:S01]  /*31fd0*/  LDGSTS.E [R3+0xe400], [R124.64], P3 ;  /* 0x0e4000007c037fae */ /* 0x0003e20009921848 */
[----:B------:R-:W-:-:S03]  /*31fe0*/  IADD3 R131, P6, R131, R138, RZ ;  /* 0x0000008a83837210 */ /* 0x000fc60007fde0ff */
[----:B------:R-:W-:Y:S04]  /*31ff0*/  STL [R1+0xe7c], R130 ;  /* 0x000e7c8201007387 */ /* 0x000fe80000100800 */
[----:B------:R-:W-:Y:S04]  /*32000*/  STL [R1+0x1038], R141 ;  /* 0x0010388d01007387 */ /* 0x000fe80000100800 */
[----:B------:R3:W-:Y:S01]  /*32010*/  STL [R1+0xe70], R136 ;  /* 0x000e708801007387 */ /* 0x0007e20000100800 */
[----:B-1----:R-:W-:-:S03]  /*32020*/  IMAD.MOV.U32 R125, RZ, RZ, R136 ;  /* 0x000000ffff7d7224 */ /* 0x002fc600078e0088 */
[----:B------:R1:W-:Y:S01]  /*32030*/  STL [R1+0x103c], R131 ;  /* 0x00103c8301007387 */ /* 0x0003e20000100800 */
[----:B------:R-:W-:-:S05]  /*32040*/  MOV R124, R130 ;  /* 0x00000082007c7202 */ /* 0x000fca0000000f00 */
[----:B------:R4:W-:Y:S01]  /*32050*/  LDGSTS.E [R3+0xe600], [R124.64], P3 ;  /* 0x0e6000007c037fae */ /* 0x0009e20009921848 */
[----:B------:R-:W-:Y:S01]  /*32060*/  IMAD.X R134, R134, 0x1, R0, P6 ;  /* 0x0000000186867824 */ /* 0x000fe200030e0600 */
[----:B------:R-:W-:-:S05]  /*32070*/  IADD3 R127, P5, R127, R138, RZ ;  /* 0x0000008a7f7f7210 */ /* 0x000fca0007fbe0ff */
[----:B------:R-:W-:Y:S04]  /*32080*/  STL [R1+0xe74], R127 ;  /* 0x000e747f01007387 */ /* 0x000fe80000100800 */
[----:B---3--:R-:W3:Y:S04]  /*32090*/  LDL.LU R136, [R1+0x102c] ;  /* 0x00102c0001887983 */ /* 0x008ee80000300800 */
[----:B------:R1:W-:Y:S04]  /*320a0*/  STL [R1+0x1034], R134 ;  /* 0x0010348601007387 */ /* 0x0003e80000100800 */
[----:B------:R-:W3:Y:S01]  /*320b0*/  LDL.LU R130, [R1+0xe64] ;  /* 0x000e640001827983 */ /* 0x000ee20000300800 */
[----:B--2---:R-:W-:-:S03]  /*320c0*/  IMAD.X R140, R140, 0x1, R0, P5 ;  /* 0x000000018c8c7824 */ /* 0x004fc600028e0600 */
[----:B------:R-:W2:Y:S01]  /*320d0*/  LDL.LU R137, [R1+0x1020] ;  /* 0x0010200001897983 */ /* 0x000ea20000300800 */
[----:B----4-:R-:W-:Y:S01]  /*320e0*/  IMAD.MOV.U32 R124, RZ, RZ, R131 ;  /* 0x000000ffff7c7224 */ /* 0x010fe200078e0083 */
[----:B------:R-:W-:Y:S01]  /*320f0*/  IADD3 R133, P6, R133, R138, RZ ;  /* 0x0000008a85857210 */ /* 0x000fe20007fde0ff */
[----:B------:R-:W-:-:S04]  /*32100*/  IMAD.MOV.U32 R125, RZ, RZ, R134 ;  /* 0x000000ffff7d7224 */ /* 0x000fc800078e0086 */
[----:B------:R4:W-:Y:S04]  /*32110*/  STL [R1+0x1030], R133 ;  /* 0x0010308501007387 */ /* 0x0009e80000100800 */
[----:B------:R-:W-:Y:S04]  /*32120*/  STL [R1+0xe6c], R140 ;  /* 0x000e6c8c01007387 */ /* 0x000fe80000100800 */
[----:B-1----:R-:W2:Y:S04]  /*32130*/  LDL.LU R131, [R1+0xe58] ;  /* 0x000e580001837983 */ /* 0x002ea80000300800 */
[----:B------:R-:W2:Y:S04]  /*32140*/  LDL.LU R143, [R1+0x1024] ;  /* 0x00102400018f7983 */ /* 0x000ea80000300800 */
[----:B------:R-:W2:Y:S01]  /*32150*/  LDL.LU R134, [R1+0xe5c] ;  /* 0x000e5c0001867983 */ /* 0x000ea20000300800 */
[----:B------:R-:W-:-:S02]  /*32160*/  SEL R126, R126, RZ, !P0 ;  /* 0x000000ff7e7e7207 */ /* 0x000fc40004000000 */
[----:B------:R-:W-:Y:S01]  /*32170*/  IADD3 R129, P5, R129, R138, RZ ;  /* 0x0000008a81817210 */ /* 0x000fe20007fbe0ff */
[----:B------:R1:W-:Y:S01]  /*32180*/  LDGSTS.E [R3+0xf400], [R124.64], P1 ;  /* 0x0f4000007c037fae */ /* 0x0003e20008921848 */
[----:B------:R-:W-:Y:S01]  /*32190*/  ISETP.NE.U32.AND P3, PT, R126, RZ, PT ;  /* 0x000000ff7e00720c */ /* 0x000fe20003f65070 */
[----:B------:R-:W-:Y:S01]  /*321a0*/  IMAD.U32 R126, RZ, RZ, UR5 ;  /* 0x00000005ff7e7e24 */ /* 0x000fe2000f8e00ff */
[----:B------:R-:W-:Y:S01]  /*321b0*/  LOP3.LUT R141, R252, 0x40, RZ, 0x3c, !PT ;  /* 0x00000040fc8d7812 */ /* 0x000fe200078e3cff */
[----:B------:R-:W-:Y:S01]  /*321c0*/  STL [R1+0xe68], R129 ;  /* 0x000e688101007387 */ /* 0x000fe20000100800 */
[----:B------:R-:W-:-:S03]  /*321d0*/  IMAD.X R139, R139, 0x1, R0, P6 ;  /* 0x000000018b8b7824 */ /* 0x000fc600030e0600 */
[----:B-1----:R-:W-:Y:S02]  /*321e0*/  IMAD R124, R126, 0x10000, R141 ;  /* 0x000100007e7c7824 */ /* 0x002fe400078e028d */
[----:B------:R-:W-:Y:S01]  /*321f0*/  IMAD.X R132, R132, 0x1, R0, P5 ;  /* 0x0000000184847824 */ /* 0x000fe200028e0600 */
[----:B------:R-:W-:Y:S01]  /*32200*/  STL [R1+0x1028], R139 ;  /* 0x0010288b01007387 */ /* 0x000fe20000100800 */
[----:B------:R-:W-:Y:S02]  /*32210*/  IMAD.MOV.U32 R126, RZ, RZ, R127 ;  /* 0x000000ffff7e7224 */ /* 0x000fe400078e007f */
[----:B------:R-:W-:Y:S01]  /*32220*/  IMAD.MOV.U32 R127, RZ, RZ, R140 ;  /* 0x000000ffff7f7224 */ /* 0x000fe200078e008c */
[----:B------:R1:W-:Y:S04]  /*32230*/  STL [R1+0xe60], R132 ;  /* 0x000e608401007387 */ /* 0x0003e80000100800 */
[----:B------:R-:W2:Y:S04]  /*32240*/  LDL.LU R176, [R1+0x1018] ;  /* 0x0010180001b07983 */ /* 0x000ea80000300800 */
[----:B------:R1:W-:Y:S04]  /*32250*/  LDGSTS.E [R3+0xf600], [R126.64], P1 ;  /* 0x0f6000007e037fae */ /* 0x0003e80008921848 */
[----:B------:R-:W2:Y:S04]  /*32260*/  LDL.LU R142, [R1+0xe50] ;  /* 0x000e5000018e7983 */ /* 0x000ea80000300800 */
[----:B------:R-:W2:Y:S01]  /*32270*/  LDL.LU R141, [R1+0x1010] ;  /* 0x00101000018d7983 */ /* 0x000ea20000300800 */
[----:B-1----:R-:W-:-:S03]  /*32280*/  IMAD.MOV.U32 R126, RZ, RZ, R133 ;  /* 0x000000ffff7e7224 */ /* 0x002fc600078e0085 */
[----:B----4-:R-:W4:Y:S01]  /*32290*/  LDL.LU R133, [R1+0x101c] ;  /* 0x00101c0001857983 */ /* 0x010f220000300800 */
[C---:B------:R-:W-:Y:S01]  /*322a0*/  ISETP.GT.AND P1, PT, R2.reuse, 0xe, PT ;  /* 0x0000000e0200780c */ /* 0x040fe20003f24270 */
[----:B------:R-:W-:Y:S01]  /*322b0*/  IMAD.MOV.U32 R127, RZ, RZ, R139 ;  /* 0x000000ffff7f7224 */ /* 0x000fe200078e008b */
[C---:B------:R-:W-:Y:S02]  /*322c0*/  ISETP.GT.AND P5, PT, R2.reuse, 0x12, PT ;  /* 0x000000120200780c */ /* 0x040fe40003fa4270 */
[----:B------:R-:W-:Y:S02]  /*322d0*/  SEL R125, RZ, 0x4, !P1 ;  /* 0x00000004ff7d7807 */ /* 0x000fe40004800000 */
[----:B------:R1:W-:Y:S01]  /*322e0*/  LDGSTS.E [R124+0x800], [R126.64], P4 ;  /* 0x008000007e7c7fae */ /* 0x0003e2000a121848 */
[----:B------:R-:W-:Y:S02]  /*322f0*/  SEL R3, RZ, 0x4, !P5 ;  /* 0x00000004ff037807 */ /* 0x000fe40006800000 */
[----:B------:R-:W-:-:S02]  /*32300*/  ISETP.GT.AND P6, PT, R2, 0x16, PT ;  /* 0x000000160200780c */ /* 0x000fc40003fc4270 */
[----:B------:R-:W-:Y:S01]  /*32310*/  SEL R3, R3, RZ, !P0 ;  /* 0x000000ff03037207 */ /* 0x000fe20004000000 */
[----:B-1----:R-:W-:Y:S02]  /*32320*/  IMAD.MOV.U32 R126, RZ, RZ, R129 ;  /* 0x000000ffff7e7224 */ /* 0x002fe400078e0081 */
[----:B------:R-:W-:Y:S02]  /*32330*/  IMAD.MOV.U32 R127, RZ, RZ, R132 ;  /* 0x000000ffff7f7224 */ /* 0x000fe400078e0084 */
[----:B------:R-:W4:Y:S04]  /*32340*/  LDL.LU R132, [R1+0xe48] ;  /* 0x000e480001847983 */ /* 0x000f280000300800 */
[----:B------:R-:W4:Y:S04]  /*32350*/  LDL.LU R129, [R1+0xe54] ;  /* 0x000e540001817983 */ /* 0x000f280000300800 */
[----:B------:R1:W-:Y:S01]  /*32360*/  LDGSTS.E [R124+0xa00], [R126.64], P4 ;  /* 0x00a000007e7c7fae */ /* 0x0003e2000a121848 */
[----:B------:R-:W-:-:S04]  /*32370*/  SEL R125, R125, RZ, !P0 ;  /* 0x000000ff7d7d7207 */ /* 0x000fc80004000000 */
[----:B------:R-:W-:Y:S02]  /*32380*/  ISETP.NE.U32.AND P4, PT, R125, RZ, PT ;  /* 0x000000ff7d00720c */ /* 0x000fe40003f85070 */
[-C--:B---3--:R-:W-:Y:S02]  /*32390*/  IADD3 R136, P1, R136, R138.reuse, RZ ;  /* 0x0000008a88887210 */ /* 0x088fe40007f3e0ff */
[----:B------:R-:W-:-:S03]  /*323a0*/  IADD3 R130, P5, R130, R138, RZ ;  /* 0x0000008a82827210 */ /* 0x000fc60007fbe0ff */
[--C-:B--2---:R-:W-:Y:S01]  /*323b0*/  IMAD.X R137, R137, 0x1, R0.reuse, P1 ;  /* 0x0000000189897824 */ /* 0x104fe200008e0600 */
[----:B-1----:R-:W-:Y:S01]  /*323c0*/  MOV R126, R136 ;  /* 0x00000088007e7202 */ /* 0x002fe20000000f00 */
[----:B------:R-:W-:Y:S01]  /*323d0*/  STL [R1+0x102c], R136 ;  /* 0x00102c8801007387 */ /* 0x000fe20000100800 */
[----:B------:R-:W-:Y:S01]  /*323e0*/  ISETP.NE.U32.AND P1, PT, R3, RZ, PT ;  /* 0x000000ff0300720c */ /* 0x000fe20003f25070 */
[----:B------:R-:W-:Y:S01]  /*323f0*/  IMAD.MOV.U32 R127, RZ, RZ, R137 ;  /* 0x000000ffff7f7224 */ /* 0x000fe200078e0089 */
[----:B------:R-:W-:Y:S01]  /*32400*/  SEL R3, RZ, 0x4, !P6 ;  /* 0x00000004ff037807 */ /* 0x000fe20007000000 */
[----:B------:R-:W-:Y:S04]  /*32410*/  STL [R1+0xe64], R130 ;  /* 0x000e648201007387 */ /* 0x000fe80000100800 */
[----:B------:R-:W-:Y:S04]  /*32420*/  STL [R1+0x1020], R137 ;  /* 0x0010208901007387 */ /* 0x000fe80000100800 */
[----:B------:R1:W-:Y:S01]  /*32430*/  LDGSTS.E [R124+0x1800], [R126.64], P2 ;  /* 0x018000007e7c7fae */ /* 0x0003e20009121848 */
[----:B------:R-:W-:Y:S01]  /*32440*/  IMAD.X R131, R131, 0x1, R0, P5 ;  /* 0x0000000183837824 */ /* 0x000fe200028e0600 */
[----:B------:R-:W-:-:S04]  /*32450*/  IADD3 R143, P5, R143, R138, RZ ;  /* 0x0000008a8f8f7210 */ /* 0x000fc80007fbe0ff */
[----:B------:R2:W-:Y:S01]  /*32460*/  STL [R1+0xe58], R131 ;  /* 0x000e588301007387 */ /* 0x0005e20000100800 */
[----:B------:R-:W-:Y:S01]  /*32470*/  IADD3 R134, P6, R134, R138, RZ ;  /* 0x0000008a86867210 */ /* 0x000fe20007fde0ff */
[----:B-1----:R-:W-:Y:S02]  /*32480*/  IMAD.MOV.U32 R127, RZ, RZ, R131 ;  /* 0x000000ffff7f7224 */ /* 0x002fe400078e0083 */
[----:B------:R-:W-:Y:S01]  /*32490*/  STL [R1+0x1024], R143 ;  /* 0x0010248f01007387 */ /* 0x000fe20000100800 */
[----:B------:R-:W-:-:S03]  /*324a0*/  IMAD.MOV.U32 R126, RZ, RZ, R130 ;  /* 0x000000ffff7e7224 */ /* 0x000fc600078e0082 */
[----:B--2---:R-:W2:Y:S04]  /*324b0*/  LDL.LU R131, [R1+0x1008] ;  /* 0x0010080001837983 */ /* 0x004ea80000300800 */
[----:B------:R1:W-:Y:S04]  /*324c0*/  STL [R1+0xe5c], R134 ;  /* 0x000e5c8601007387 */ /* 0x0003e80000100800 */
[----:B------:R-:W3:Y:S04]  /*324d0*/  LDL.LU R130, [R1+0x1014] ;  /* 0x0010140001827983 */ /* 0x000ee80000300800 */
[----:B------:R-:W2:Y:S04]  /*324e0*/  LDL.LU R140, [R1+0xe40] ;  /* 0x000e4000018c7983 */ /* 0x000ea80000300800 */
[----:B------:R-:W2:Y:S04]  /*324f0*/  LDL.LU R139, [R1+0xe4c] ;  /* 0x000e4c00018b7983 */ /* 0x000ea80000300800 */
[----:B------:R-:W2:Y:S04]  /*32500*/  LDL.LU R137, [R1+0x1000] ;  /* 0x0010000001897983 */ /* 0x000ea80000300800 */
[----:B------:R-:W2:Y:S04]  /*32510*/  LDL.LU R136, [R1+0x100c] ;  /* 0x00100c0001887983 */ /* 0x000ea80000300800 */
[----:B------:R-:W2:Y:S01]  /*32520*/  LDL.LU R125, [R1+0xe44] ;  /* 0x000e4400017d7983 */ /* 0x000ea20000300800 */
[----:B------:R-:W-:-:S02]  /*32530*/  IMAD.X R176, R176, 0x1, R0, P5 ;  /* 0x00000001b0b07824 */ /* 0x000fc400028e0600 */
[----:B------:R-:W-:Y:S01]  /*32540*/  IMAD.X R142, R142, 0x1, R0, P6 ;  /* 0x000000018e8e7824 */ /* 0x000fe200030e0600 */
[----:B------:R1:W-:Y:S04]  /*32550*/  LDGSTS.E [R124+0x1a00], [R126.64], P2 ;  /* 0x01a000007e7c7fae */ /* 0x0003e80009121848 */
[----:B------:R-:W-:Y:S01]  /*32560*/  STL [R1+0x1018], R176 ;  /* 0x001018b001007387 */ /* 0x000fe20000100800 */
[----:B----4-:R-:W-:Y:S01]  /*32570*/  IADD3 R133, P6, R133, R138, RZ ;  /* 0x0000008a85857210 */ /* 0x010fe20007fde0ff */
[----:B-1----:R-:W-:Y:S02]  /*32580*/  IMAD.MOV.U32 R126, RZ, RZ, R143 ;  /* 0x000000ffff7e7224 */ /* 0x002fe400078e008f */
[----:B------:R-:W-:Y:S01]  /*32590*/  IMAD.MOV.U32 R127, RZ, RZ, R176 ;  /* 0x000000ffff7f7224 */ /* 0x000fe200078e00b0 */
[----:B------:R-:W-:Y:S04]  /*325a0*/  STL [R1+0xe50], R142 ;  /* 0x000e508e01007387 */ /* 0x000fe80000100800 */
[----:B------:R1:W-:Y:S04]  /*325b0*/  LDGSTS.E [R124+0x2800], [R126.64], P3 ;  /* 0x028000007e7c7fae */ /* 0x0003e80009921848 */
[----:B------:R4:W-:Y:S01]  /*325c0*/  STL [R1+0x101c], R133 ;  /* 0x00101c8501007387 */ /* 0x0009e20000100800 */
[----:B-1----:R-:W-:-:S03]  /*325d0*/  IMAD.MOV.U32 R126, RZ, RZ, R134 ;  /* 0x000000ffff7e7224 */ /* 0x002fc600078e0086 */
[----:B------:R-:W2:Y:S01]  /*325e0*/  LDL.LU R134, [R1+0xe38] ;  /* 0x000e380001867983 */ /* 0x000ea20000300800 */
[----:B------:R-:W-:Y:S02]  /*325f0*/  SEL R3, R3, RZ, !P0 ;  /* 0x000000ff03037207 */ /* 0x000fe40004000000 */
[----:B------:R-:W-:Y:S01]  /*32600*/  ISETP.GT.AND P2, PT, R2, 0x1a, PT ;  /* 0x0000001a0200780c */ /* 0x000fe20003f44270 */
[----:B------:R-:W-:Y:S01]  /*32610*/  IMAD.MOV.U32 R127, RZ, RZ, R142 ;  /* 0x000000ffff7f7224 */ /* 0x000fe200078e008e */
[----:B------:R-:W-:Y:S01]  /*32620*/  ISETP.NE.U32.AND P5, PT, R3, RZ, PT ;  /* 0x000000ff0300720c */ /* 0x000fe20003fa5070 */
[----:B------:R-:W-:Y:S01]  /*32630*/  IMAD.X R141, R141, 0x1, R0, P6 ;  /* 0x000000018d8d7824 */ /* 0x000fe200030e0600 */
[----:B------:R-:W-:Y:S02]  /*32640*/  SEL R3, RZ, 0x4, !P2 ;  /* 0x00000004ff037807 */ /* 0x000fe40005000000 */
[----:B------:R-:W-:Y:S01]  /*32650*/  IADD3 R129, P2, R129, R138, RZ ;  /* 0x0000008a81817210 */ /* 0x000fe20007f5e0ff */
[----:B------:R1:W-:Y:S01]  /*32660*/  LDGSTS.E [R124+0x2a00], [R126.64], P3 ;  /* 0x02a000007e7c7fae */ /* 0x0003e20009921848 */
[----:B------:R-:W-:-:S03]  /*32670*/  SEL R3, R3, RZ, !P0 ;  /* 0x000000ff03037207 */ /* 0x000fc60004000000 */
[----:B------:R-:W-:Y:S01]  /*32680*/  IMAD.X R132, R132, 0x1, R0, P2 ;  /* 0x0000000184847824 */ /* 0x000fe200010e0600 */
[----:B------:R-:W-:Y:S01]  /*32690*/  ISETP.GT.AND P3, PT, R2, 0x1e, PT ;  /* 0x0000001e0200780c */ /* 0x000fe20003f64270 */
[----:B-1----:R-:W-:Y:S02]  /*326a0*/  IMAD.MOV.U32 R126, RZ, RZ, R133 ;  /* 0x000000ffff7e7224 */ /* 0x002fe400078e0085 */
[----:B------:R-:W-:Y:S01]  /*326b0*/  IMAD.MOV.U32 R127, RZ, RZ, R141 ;  /* 0x000000ffff7f7224 */ /* 0x000fe200078e008d */
[----:B------:R-:W-:-:S04]  /*326c0*/  ISETP.NE.U32.AND P2, PT, R3, RZ, PT ;  /* 0x000000ff0300720c */ /* 0x000fc80003f45070 */
[----:B------:R1:W-:Y:S01]  /*326d0*/  LDGSTS.E [R124+0x3800], [R126.64], P4 ;  /* 0x038000007e7c7fae */ /* 0x0003e2000a121848 */
[----:B------:R-:W-:-:S03]  /*326e0*/  SEL R3, RZ, 0x4, !P3 ;  /* 0x00000004ff037807 */ /* 0x000fc60005800000 */
[----:B------:R-:W-:Y:S01]  /*326f0*/  STL [R1+0x1010], R141 ;  /* 0x0010108d01007387 */ /* 0x000fe20000100800 */
[----:B-1----:R-:W-:Y:S02]  /*32700*/  IMAD.MOV.U32 R126, RZ, RZ, R129 ;  /* 0x000000ffff7e7224 */ /* 0x002fe400078e0081 */
[----:B------:R-:W-:Y:S01]  /*32710*/  IMAD.MOV.U32 R127, RZ, RZ, R132 ;  /* 0x000000ffff7f7224 */ /* 0x000fe200078e0084 */
[----:B------:R-:W-:Y:S04]  /*32720*/  STL [R1+0xe54], R129 ;  /* 0x000e548101007387 */ /* 0x000fe80000100800 */
[----:B------:R1:W-:Y:S04]  /*32730*/  LDGSTS.E [R124+0x3a00], [R126.64], P4 ;  /* 0x03a000007e7c7fae */ /* 0x0003e8000a121848 */
[----:B------:R1:W-:Y:S04]  /*32740*/  STL [R1+0xe48], R132 ;  /* 0x000e488401007387 */ /* 0x0003e80000100800 */
[----:B----4-:R-:W4:Y:S04]  /*32750*/  LDL.LU R133, [R1+0xff8] ;  /* 0x000ff80001857983 */ /* 0x010f280000300800 */
[----:B-1----:R-:W4:Y:S04]  /*32760*/  LDL.LU R132, [R1+0x1004] ;  /* 0x0010040001847983 */ /* 0x002f280000300800 */
[----:B------:R-:W4:Y:S01]  /*32770*/  LDL.LU R129, [R1+0xe3c] ;  /* 0x000e3c0001817983 */ /* 0x000f220000300800 */
[----:B---3--:R-:W-:-:S05]  /*32780*/  IADD3 R130, P3, R130, R138, RZ ;  /* 0x0000008a82827210 */ /* 0x008fca0007f7e0ff */
[--C-:B--2---:R-:W-:Y:S01]  /*32790*/  IMAD.X R131, R131, 0x1, R0.reuse, P3 ;  /* 0x0000000183837824 */ /* 0x104fe200018e0600 */
[-C--:B------:R-:W-:Y:S01]  /*327a0*/  IADD3 R139, P4, R139, R138.reuse, RZ ;  /* 0x0000008a8b8b7210 */ /* 0x080fe20007f9e0ff */
[----:B------:R-:W-:Y:S04]  /*327b0*/  STL [R1+0x1014], R130 ;  /* 0x0010148201007387 */ /* 0x000fe80000100800 */
[----:B------:R-:W-:Y:S01]  /*327c0*/  IMAD.X R140, R140, 0x1, R0, P4 ;  /* 0x000000018c8c7824 */ /* 0x000fe200020e0600 */
[-C--:B------:R-:W-:Y:S01]  /*327d0*/  IADD3 R136, P6, R136, R138.reuse, RZ ;  /* 0x0000008a88887210 */ /* 0x080fe20007fde0ff */
[----:B------:R-:W-:Y:S01]  /*327e0*/  STL [R1+0xe4c], R139 ;  /* 0x000e4c8b01007387 */ /* 0x000fe20000100800 */
[----:B------:R-:W-:-:S03]  /*327f0*/  IADD3 R125, P4, R125, R138, RZ ;  /* 0x0000008a7d7d7210 */ /* 0x000fc60007f9e0ff */
[----:B------:R1:W-:Y:S01]  /*32800*/  STL [R1+0x1008], R131 ;  /* 0x0010088301007387 */ /* 0x0003e20000100800 */
[----:B------:R-:W-:Y:S01]  /*32810*/  IADD3.X R137, R137, R0, RZ, P6, !PT ;  /* 0x0000000089897210 */ /* 0x000fe200037fe4ff */
[----:B------:R-:W-:Y:S02]  /*32820*/  IMAD.MOV.U32 R127, RZ, RZ, R131 ;  /* 0x000000ffff7f7224 */ /* 0x000fe400078e0083 */
[----:B------:R-:W-:Y:S04]  /*32830*/  STL [R1+0x100c], R136 ;  /* 0x00100c8801007387 */ /* 0x000fe80000100800 */
[----:B------:R2:W-:Y:S04]  /*32840*/  STL [R1+0xe40], R140 ;  /* 0x000e408c01007387 */ /* 0x0005e80000100800 */
[----:B-1----:R-:W3:Y:S01]  /*32850*/  LDL.LU R131, [R1+0xe30] ;  /* 0x000e300001837983 */ /* 0x002ee20000300800 */
[----:B------:R-:W-:-:S03]  /*32860*/  IMAD.MOV.U32 R126, RZ, RZ, R130 ;  /* 0x000000ffff7e7224 */ /* 0x000fc600078e0082 */
[----:B------:R-:W-:Y:S04]  /*32870*/  STL [R1+0xe44], R125 ;  /* 0x000e447d01007387 */ /* 0x000fe80000100800 */
[----:B------:R1:W-:Y:S04]  /*32880*/  STL [R1+0x1000], R137 ;  /* 0x0010008901007387 */ /* 0x0003e80000100800 */
[----:B------:R-:W3:Y:S04]  /*32890*/  LDL.LU R143, [R1+0xffc] ;  /* 0x000ffc00018f7983 */ /* 0x000ee80000300800 */
[----:B------:R-:W3:Y:S04]  /*328a0*/  LDL.LU R130, [R1+0xe34] ;  /* 0x000e340001827983 */ /* 0x000ee80000300800 */
[----:B------:R1:W-:Y:S01]  /*328b0*/  LDGSTS.E [R124+0x4800], [R126.64], P1 ;  /* 0x048000007e7c7fae */ /* 0x0003e20008921848 */
[----:B------:R-:W-:-:S05]  /*328c0*/  IMAD.X R134, R134, 0x1, R0, P4 ;  /* 0x0000000186867824 */ /* 0x000fca00020e0600 */
[----:B------:R2:W-:Y:S04]  /*328d0*/  STL [R1+0xe38], R134 ;  /* 0x000e388601007387 */ /* 0x0005e80000100800 */
[----:B------:R-:W3:Y:S01]  /*328e0*/  LDL.LU R176, [R1+0xff0] ;  /* 0x000ff00001b07983 */ /* 0x000ee20000300800 */
[----:B-1----:R-:W-:-:S03]  /*328f0*/  IMAD.MOV.U32 R127, RZ, RZ, R140 ;  /* 0x000000ffff7f7224 */ /* 0x002fc600078e008c */
[----:B------:R-:W3:Y:S04]  /*32900*/  LDL.LU R142, [R1+0xe28] ;  /* 0x000e2800018e7983 */ /* 0x000ee80000300800 */
[----:B------:R-:W3:Y:S04]  /*32910*/  LDL.LU R141, [R1+0xfe8] ;  /* 0x000fe800018d7983 */ /* 0x000ee80000300800 */
[----:B--2---:R-:W2:Y:S01]  /*32920*/  LDL.LU R140, [R1+0xff4] ;  /* 0x000ff400018c7983 */ /* 0x004ea20000300800 */
[----:B------:R-:W-:Y:S01]  /*32930*/  IMAD.MOV.U32 R126, RZ, RZ, R139 ;  /* 0x000000ffff7e7224 */ /* 0x000fe200078e008b */
[----:B------:R-:W-:-:S02]  /*32940*/  SEL R3, R3, RZ, !P0 ;  /* 0x000000ff03037207 */ /* 0x000fc40004000000 */
[C---:B------:R-:W-:Y:S01]  /*32950*/  ISETP.GT.AND P4, PT, R2.reuse, 0x26, PT ;  /* 0x000000260200780c */ /* 0x040fe20003f84270 */
[----:B------:R-:W2:Y:S04]  /*32960*/  LDL.LU R139, [R1+0xe20] ;  /* 0x000e2000018b7983 */ /* 0x000ea80000300800 */
[----:B------:R1:W-:Y:S01]  /*32970*/  LDGSTS.E [R124+0x4a00], [R126.64], P1 ;  /* 0x04a000007e7c7fae */ /* 0x0003e20008921848 */
[----:B------:R-:W-:Y:S02]  /*32980*/  ISETP.GT.AND P1, PT, R2, 0x22, PT ;  /* 0x000000220200780c */ /* 0x000fe40003f24270 */
[----:B------:R-:W-:Y:S01]  /*32990*/  ISETP.NE.U32.AND P3, PT, R3, RZ, PT ;  /* 0x000000ff0300720c */ /* 0x000fe20003f65070 */
[----:B-1----:R-:W-:Y:S02]  /*329a0*/  IMAD.MOV.U32 R126, RZ, RZ, R136 ;  /* 0x000000ffff7e7224 */ /* 0x002fe400078e0088 */
[----:B------:R-:W-:Y:S01]  /*329b0*/  IMAD.MOV.U32 R127, RZ, RZ, R137 ;  /* 0x000000ffff7f7224 */ /* 0x000fe200078e0089 */
[----:B------:R-:W-:Y:S01]  /*329c0*/  SEL R3, RZ, 0x4, !P4 ;  /* 0x00000004ff037807 */ /* 0x000fe20006000000 */
[----:B------:R-:W2:Y:S04]  /*329d0*/  LDL.LU R137, [R1+0xe2c] ;  /* 0x000e2c0001897983 */ /* 0x000ea80000300800 */
[----:B------:R1:W-:Y:S01]  /*329e0*/  LDGSTS.E [R124+0x5800], [R126.64], P5 ;  /* 0x058000007e7c7fae */ /* 0x0003e2000a921848 */
[----:B------:R-:W-:-:S02]  /*329f0*/  SEL R3, R3, RZ, !P0 ;  /* 0x000000ff03037207 */ /* 0x000fc40004000000 */
[----:B------:R-:W-:Y:S01]  /*32a00*/  ISETP.GT.AND P6, PT, R2, 0x2a, PT ;  /* 0x0000002a0200780c */ /* 0x000fe20003fc4270 */
[----:B-1----:R-:W-:Y:S02]  /*32a10*/  IMAD.MOV.U32 R126, RZ, RZ, R125 ;  /* 0x000000ffff7e7224 */ /* 0x002fe400078e007d */
[----:B------:R-:W-:Y:S01]  /*32a20*/  IMAD.MOV.U32 R127, RZ, RZ, R134 ;  /* 0x000000ffff7f7224 */ /* 0x000fe200078e0086 */
[----:B------:R-:W-:Y:S02]  /*32a30*/  SEL R125, RZ, 0x4, !P1 ;  /* 0x00000004ff7d7807 */ /* 0x000fe40004800000 */
[-C--:B----4-:R-:W-:Y:S02]  /*32a40*/  IADD3 R132, P1, R132, R138.reuse, RZ ;  /* 0x0000008a84847210 */ /* 0x090fe40007f3e0ff */
[----:B------:R1:W-:Y:S01]  /*32a50*/  LDGSTS.E [R124+0x5a00], [R126.64], P5 ;  /* 0x05a000007e7c7fae */ /* 0x0003e2000a921848 */
[----:B------:R-:W-:Y:S02]  /*32a60*/  IADD3 R129, P5, R129, R138, RZ ;  /* 0x0000008a81817210 */ /* 0x000fe40007fbe0ff */
[----:B------:R-:W-:Y:S01]  /*32a70*/  IMAD.X R133, R133, 0x1, R0, P1 ;  /* 0x0000000185857824 */ /* 0x000fe200008e0600 */
[----:B------:R-:W-:Y:S01]  /*32a80*/  ISETP.NE.U32.AND P1, PT, R3, RZ, PT ;  /* 0x000000ff0300720c */ /* 0x000fe20003f25070 */
[----:B------:R-:W-:Y:S01]  /*32a90*/  STL [R1+0x1004], R132 ;  /* 0x0010048401007387 */ /* 0x000fe20000100800 */
[----:B------:R-:W-:-:S03]  /*32aa0*/  SEL R3, RZ, 0x4, !P6 ;  /* 0x00000004ff037807 */ /* 0x000fc60007000000 */
[----:B------:R4:W-:Y:S01]  /*32ab0*/  STL [R1+0xe3c], R129 ;  /* 0x000e3c8101007387 */ /* 0x0009e20000100800 */
[----:B-1----:R-:W-:Y:S02]  /*32ac0*/  IMAD.MOV.U32 R126, RZ, RZ, R132 ;  /* 0x000000ffff7e7224 */ /* 0x002fe400078e0084 */
[----:B------:R-:W-:Y:S01]  /*32ad0*/  IMAD.MOV.U32 R127, RZ, RZ, R133 ;  /* 0x000000ffff7f7224 */ /* 0x000fe200078e0085 */
[----:B------:R1:W-:Y:S04]  /*32ae0*/  STL [R1+0xff8], R133 ;  /* 0x000ff88501007387 */ /* 0x0003e80000100800 */
[----:B------:R1:W-:Y:S01]  /*32af0*/  LDGSTS.E [R124+0x6800], [R126.64], P2 ;  /* 0x068000007e7c7fae */ /* 0x0003e20009121848 */
[----:B------:R-:W-:Y:S01]  /*32b00*/  SEL R125, R125, RZ, !P0 ;  /* 0x000000ff7d7d7207 */ /* 0x000fe20004000000 */
[----:B-1----:R-:W-:-:S03]  /*32b10*/  IMAD.MOV.U32 R126, RZ, RZ, R129 ;  /* 0x000000ffff7e7224 */ /* 0x002fc600078e0081 */
[----:B------:R-:W-:Y:S01]  /*32b20*/  ISETP.NE.U32.AND P4, PT, R125, RZ, PT ;  /* 0x000000ff7d00720c */ /* 0x000fe20003f85070 */
[----:B---3--:R-:W-:-:S05]  /*32b30*/  IMAD.X R131, R131, 0x1, R0, P5 ;  /* 0x0000000183837824 */ /* 0x008fca00028e0600 */
[----:B------:R1:W-:Y:S01]  /*32b40*/  STL [R1+0xe30], R131 ;  /* 0x000e308301007387 */ /* 0x0003e20000100800 */
[-C--:B------:R-:W-:Y:S02]  /*32b50*/  IADD3 R143, P5, R143, R138.reuse, RZ ;  /* 0x0000008a8f8f7210 */ /* 0x080fe40007fbe0ff */
[----:B------:R-:W-:-:S03]  /*32b60*/  IADD3 R130, P6, R130, R138, RZ ;  /* 0x0000008a82827210 */ /* 0x000fc60007fde0ff */
[----:B------:R-:W-:Y:S04]  /*32b70*/  STL [R1+0xffc], R143 ;  /* 0x000ffc8f01007387 */ /* 0x000fe80000100800 */
[----:B------:R-:W3:Y:S04]  /*32b80*/  LDL.LU R134, [R1+0xfe0] ;  /* 0x000fe00001867983 */ /* 0x000ee80000300800 */
[----:B------:R1:W-:Y:S04]  /*32b90*/  STL [R1+0xe34], R130 ;  /* 0x000e348201007387 */ /* 0x0003e80000100800 */
[----:B----4-:R-:W4:Y:S01]  /*32ba0*/  LDL.LU R129, [R1+0xfec] ;  /* 0x000fec0001817983 */ /* 0x010f220000300800 */
[----:B------:R-:W-:-:S03]  /*32bb0*/  IMAD.MOV.U32 R127, RZ, RZ, R131 ;  /* 0x000000ffff7f7224 */ /* 0x000fc600078e0083 */
[----:B------:R-:W3:Y:S04]  /*32bc0*/  LDL.LU R136, [R1+0xe18] ;  /* 0x000e180001887983 */ /* 0x000ee80000300800 */
[----:B------:R-:W3:Y:S04]  /*32bd0*/  LDL.LU R133, [R1+0xe24] ;  /* 0x000e240001857983 */ /* 0x000ee80000300800 */
[----:B------:R-:W3:Y:S04]  /*32be0*/  LDL.LU R132, [R1+0xfd8] ;  /* 0x000fd80001847983 */ /* 0x000ee80000300800 */
[----:B-1----:R-:W3:Y:S01]  /*32bf0*/  LDL.LU R131, [R1+0xfe4] ;  /* 0x000fe40001837983 */ /* 0x002ee20000300800 */
[----:B------:R-:W-:-:S03]  /*32c00*/  IMAD.X R176, R176, 0x1, R0, P5 ;  /* 0x00000001b0b07824 */ /* 0x000fc600028e0600 */
[----:B------:R-:W3:Y:S01]  /*32c10*/  LDL.LU R125, [R1+0xe1c] ;  /* 0x000e1c00017d7983 */ /* 0x000ee20000300800 */
[----:B------:R-:W-:Y:S01]  /*32c20*/  IMAD.X R142, R142, 0x1, R0, P6 ;  /* 0x000000018e8e7824 */ /* 0x000fe200030e0600 */
[----:B--2---:R-:W-:Y:S02]  /*32c30*/  IADD3 R140, P6, R140, R138, RZ ;  /* 0x0000008a8c8c7210 */ /* 0x004fe40007fde0ff */
[----:B------:R1:W-:Y:S04]  /*32c40*/  LDGSTS.E [R124+0x6a00], [R126.64], P2 ;  /* 0x06a000007e7c7fae */ /* 0x0003e80009121848 */
[----:B------:R-:W-:Y:S01]  /*32c50*/  STL [R1+0xff0], R176 ;  /* 0x000ff0b001007387 */ /* 0x000fe20000100800 */
[----:B-1----:R-:W-:Y:S01]  /*32c60*/  MOV R126, R143 ;  /* 0x0000008f007e7202 */ /* 0x002fe20000000f00 */
[----:B------:R-:W-:-:S02]  /*32c70*/  IMAD.MOV.U32 R127, RZ, RZ, R176 ;  /* 0x000000ffff7f7224 */ /* 0x000fc400078e00b0 */
[----:B------:R1:W-:Y:S04]  /*32c80*/  STL [R1+0xe28], R142 ;  /* 0x000e288e01007387 */ /* 0x0003e80000100800 */
[----:B------:R2:W-:Y:S04]  /*32c90*/  LDGSTS.E [R124+0x7800], [R126.64], P3 ;  /* 0x078000007e7c7fae */ /* 0x0005e80009921848 */
[----:B------:R-:W-:Y:S01]  /*32ca0*/  STL [R1+0xff4], R140 ;  /* 0x000ff48c01007387 */ /* 0x000fe20000100800 */
[----:B--2---:R-:W-:-:S03]  /*32cb0*/  IMAD.MOV.U32 R126, RZ, RZ, R130 ;  /* 0x000000ffff7e7224 */ /* 0x004fc600078e0082 */
[----:B------:R-:W4:Y:S01]  /*32cc0*/  LDL.LU R130, [R1+0xe10] ;  /* 0x000e100001827983 */ /* 0x000f220000300800 */
        /* <DEDUP_REMOVED lines=16> */
[----:B------:R1:W-:Y:S02]  /*32dd0*/  STL [R1+0xfe8], R141 ;  /* 0x000fe88d01007387 */ /* 0x0003e40000100800 */
[----:B-1----:R-:W-:Y:S02]  /*32de0*/  IMAD.MOV.U32 R126, RZ, RZ, R137 ;  /* 0x000000ffff7e7224 */ /* 0x002fe400078e0089 */
[----:B------:R-:W-:Y:S01]  /*32df0*/  IMAD.MOV.U32 R127, RZ, RZ, R139 ;  /* 0x000000ffff7f7224 */ /* 0x000fe200078e008b */
[----:B------:R-:W-:Y:S04]  /*32e00*/  STL [R1+0xe2c], R137 ;  /* 0x000e2c8901007387 */ /* 0x000fe80000100800 */
[----:B------:R1:W-:Y:S04]  /*32e10*/  LDGSTS.E [R124+0x8a00], [R126.64], P4 ;  /* 0x08a000007e7c7fae */ /* 0x0003e8000a121848 */
[----:B------:R1:W-:Y:S04]  /*32e20*/  STL [R1+0xe20], R139 ;  /* 0x000e208b01007387 */ /* 0x0003e80000100800 */
[----:B------:R-:W4:Y:S04]  /*32e30*/  LDL.LU R142, [R1+0xfd0] ;  /* 0x000fd000018e7983 */ /* 0x000f280000300800 */
[----:B------:R-:W4:Y:S04]  /*32e40*/  LDL.LU R141, [R1+0xfdc] ;  /* 0x000fdc00018d7983 */ /* 0x000f280000300800 */
[----:B-1----:R-:W4:Y:S02]  /*32e50*/  LDL.LU R139, [R1+0xe14] ;  /* 0x000e1400018b7983 */ /* 0x002f240000300800 */
[----:B----4-:R-:W-:-:S05]  /*32e60*/  IADD3 R129, P3, R129, R138, RZ ;  /* 0x0000008a81817210 */ /* 0x010fca0007f7e0ff */
[--C-:B---3--:R-:W-:Y:S01]  /*32e70*/  IMAD.X R134, R134, 0x1, R0.reuse, P3 ;  /* 0x0000000186867824 */ /* 0x108fe200018e0600 */
[-C--:B------:R-:W-:Y:S01]  /*32e80*/  IADD3 R133, P4, R133, R138.reuse, RZ ;  /* 0x0000008a85857210 */ /* 0x080fe20007f9e0ff */
[----:B------:R1:W-:Y:S04]  /*32e90*/  STL [R1+0xfec], R129 ;  /* 0x000fec8101007387 */ /* 0x0003e80000100800 */
[----:B------:R-:W-:Y:S01]  /*32ea0*/  IMAD.X R136, R136, 0x1, R0, P4 ;  /* 0x0000000188887824 */ /* 0x000fe200020e0600 */
[-C--:B------:R-:W-:Y:S01]  /*32eb0*/  IADD3 R131, P6, R131, R138.reuse, RZ ;  /* 0x0000008a83837210 */ /* 0x080fe20007fde0ff */
[----:B------:R-:W-:Y:S01]  /*32ec0*/  STL [R1+0xe24], R133 ;  /* 0x000e248501007387 */ /* 0x000fe20000100800 */
[----:B------:R-:W-:-:S03]  /*32ed0*/  IADD3 R125, P4, R125, R138, RZ ;  /* 0x0000008a7d7d7210 */ /* 0x000fc60007f9e0ff */
[----:B------:R3:W-:Y:S01]  /*32ee0*/  STL [R1+0xfe0], R134 ;  /* 0x000fe08601007387 */ /* 0x0007e20000100800 */
[----:B------:R-:W-:-:S03]  /*32ef0*/  IMAD.X R132, R132, 0x1, R0, P6 ;  /* 0x0000000184847824 */ /* 0x000fc600030e0600 */
[----:B------:R-:W-:Y:S01]  /*32f00*/  STL [R1+0xfe4], R131 ;  /* 0x000fe48301007387 */ /* 0x000fe20000100800 */
[----:B------:R-:W-:-:S03]  /*32f10*/  IMAD.MOV.U32 R126, RZ, RZ, R129 ;  /* 0x000000ffff7e7224 */ /* 0x000fc600078e0081 */
[----:B------:R4:W-:Y:S01]  /*32f20*/  STL [R1+0xe18], R136 ;  /* 0x000e188801007387 */ /* 0x0009e20000100800 */
[----:B------:R-:W-:-:S03]  /*32f30*/  IMAD.MOV.U32 R127, RZ, RZ, R134 ;  /* 0x000000ffff7f7224 */ /* 0x000fc600078e0086 */
[----:B------:R-:W2:Y:S04]  /*32f40*/  LDL.LU R140, [R1+0xe08] ;  /* 0x000e0800018c7983 */ /* 0x000ea80000300800 */
[----:B------:R-:W-:Y:S04]  /*32f50*/  STL [R1+0xe1c], R125 ;  /* 0x000e1c7d01007387 */ /* 0x000fe80000100800 */
[----:B------:R4:W-:Y:S04]  /*32f60*/  STL [R1+0xfd8], R132 ;  /* 0x000fd88401007387 */ /* 0x0009e80000100800 */
[----:B-1----:R-:W2:Y:S04]  /*32f70*/  LDL.LU R129, [R1+0xfd4] ;  /* 0x000fd40001817983 */ /* 0x002ea80000300800 */
[----:B---3--:R-:W3:Y:S04]  /*32f80*/  LDL.LU R134, [R1+0xe0c] ;  /* 0x000e0c0001867983 */ /* 0x008ee80000300800 */
[----:B------:R1:W-:Y:S01]  /*32f90*/  LDGSTS.E [R124+0x9800], [R126.64], P1 ;  /* 0x098000007e7c7fae */ /* 0x0003e20008921848 */
[----:B----4-:R-:W-:-:S03]  /*32fa0*/  IMAD.X R130, R130, 0x1, R0, P4 ;  /* 0x0000000182827824 */ /* 0x010fc600020e0600 */
[----:B------:R-:W4:Y:S01]  /*32fb0*/  LDL.LU R137, [R1+0xfc8] ;  /* 0x000fc80001897983 */ /* 0x000f220000300800 */
[----:B-1----:R-:W-:Y:S02]  /*32fc0*/  IMAD.MOV.U32 R126, RZ, RZ, R133 ;  /* 0x000000ffff7e7224 */ /* 0x002fe400078e0085 */
[----:B------:R-:W-:Y:S02]  /*32fd0*/  IMAD.MOV.U32 R127, RZ, RZ, R136 ;  /* 0x000000ffff7f7224 */ /* 0x000fe400078e0088 */
[----:B------:R-:W4:Y:S04]  /*32fe0*/  LDL.LU R136, [R1+0xe00] ;  /* 0x000e000001887983 */ /* 0x000f280000300800 */
[----:B------:R1:W-:Y:S04]  /*32ff0*/  LDGSTS.E [R124+0x9a00], [R126.64], P1 ;  /* 0x09a000007e7c7fae */ /* 0x0003e80008921848 */
[----:B------:R1:W-:Y:S02]  /*33000*/  STL [R1+0xe10], R130 ;  /* 0x000e108201007387 */ /* 0x0003e40000100800 */
[----:B-1----:R-:W-:-:S02]  /*33010*/  IMAD.MOV.U32 R127, RZ, RZ, R132 ;  /* 0x000000ffff7f7224 */ /* 0x002fc400078e0084 */
[----:B------:R-:W4:Y:S04]  /*33020*/  LDL.LU R132, [R1+0xfcc] ;  /* 0x000fcc0001847983 */ /* 0x000f280000300800 */
[----:B------:R-:W4:Y:S01]  /*33030*/  LDL.LU R133, [R1+0xfc0] ;  /* 0x000fc00001857983 */ /* 0x000f220000300800 */
[----:B------:R-:W-:Y:S02]  /*33040*/  MOV R126, R131 ;  /* 0x00000083007e7202 */ /* 0x000fe40000000f00 */
[----:B------:R-:W-:Y:S01]  /*33050*/  SEL R3, R3, RZ, !P0 ;  /* 0x000000ff03037207 */ /* 0x000fe20004000000 */
[----:B------:R-:W4:Y:S01]  /*33060*/  LDL.LU R131, [R1+0xdf8] ;  /* 0x000df80001837983 */ /* 0x000f220000300800 */
[----:B------:R-:W-:-:S03]  /*33070*/  ISETP.GT.AND P4, PT, R2, 0x3a, PT ;  /* 0x0000003a0200780c */ /* 0x000fc60003f84270 */
[----:B------:R1:W-:Y:S01]  /*33080*/  LDGSTS.E [R124+0xa800], [R126.64], P5 ;  /* 0x0a8000007e7c7fae */ /* 0x0003e2000a921848 */
[----:B------:R-:W-:Y:S02]  /*33090*/  ISETP.GT.AND P1, PT, R2, 0x36, PT ;  /* 0x000000360200780c */ /* 0x000fe40003f24270 */
[----:B------:R-:W-:Y:S02]  /*330a0*/  ISETP.NE.U32.AND P3, PT, R3, RZ, PT ;  /* 0x000000ff0300720c */ /* 0x000fe40003f65070 */
[----:B------:R-:W-:Y:S01]  /*330b0*/  SEL R3, RZ, 0x4, !P4 ;  /* 0x00000004ff037807 */ /* 0x000fe20006000000 */
[----:B-1----:R-:W-:Y:S02]  /*330c0*/  IMAD.MOV.U32 R127, RZ, RZ, R130 ;  /* 0x000000ffff7f7224 */ /* 0x002fe400078e0082 */
[----:B------:R-:W4:Y:S01]  /*330d0*/  LDL.LU R130, [R1+0xe04] ;  /* 0x000e040001827983 */ /* 0x000f220000300800 */
[----:B------:R-:W-:Y:S01]  /*330e0*/  IMAD.MOV.U32 R126, RZ, RZ, R125 ;  /* 0x000000ffff7e7224 */ /* 0x000fe200078e007d */
[----:B------:R-:W-:-:S02]  /*330f0*/  SEL R125, RZ, 0x4, !P1 ;  /* 0x00000004ff7d7807 */ /* 0x000fc40004800000 */
[-C--:B------:R-:W-:Y:S02]  /*33100*/  IADD3 R141, P1, R141, R138.reuse, RZ ;  /* 0x0000008a8d8d7210 */ /* 0x080fe40007f3e0ff */
[----:B------:R1:W-:Y:S01]  /*33110*/  LDGSTS.E [R124+0xaa00], [R126.64], P5 ;  /* 0x0aa000007e7c7fae */ /* 0x0003e2000a921848 */
[----:B------:R-:W-:Y:S02]  /*33120*/  IADD3 R139, P5, R139, R138, RZ ;  /* 0x0000008a8b8b7210 */ /* 0x000fe40007fbe0ff */
[----:B------:R-:W-:Y:S02]  /*33130*/  SEL R3, R3, RZ, !P0 ;  /* 0x000000ff03037207 */ /* 0x000fe40004000000 */
[----:B------:R-:W-:Y:S01]  /*33140*/  ISETP.GT.AND P6, PT, R2, 0x3e, PT ;  /* 0x0000003e0200780c */ /* 0x000fe20003fc4270 */
[----:B------:R-:W-:Y:S01]  /*33150*/  IMAD.X R142, R142, 0x1, R0, P1 ;  /* 0x000000018e8e7824 */ /* 0x000fe200008e0600 */
[----:B------:R-:W-:Y:S02]  /*33160*/  ISETP.NE.U32.AND P4, PT, R3, RZ, PT ;  /* 0x000000ff0300720c */ /* 0x000fe40003f85070 */
[----:B------:R-:W-:Y:S01]  /*33170*/  SEL R3, RZ, 0x4, !P6 ;  /* 0x00000004ff037807 */ /* 0x000fe20007000000 */
[----:B------:R-:W-:Y:S01]  /*33180*/  STL [R1+0xfdc], R141 ;  /* 0x000fdc8d01007387 */ /* 0x000fe20000100800 */
[----:B-1----:R-:W-:-:S02]  /*33190*/  IMAD.MOV.U32 R126, RZ, RZ, R141 ;  /* 0x000000ffff7e7224 */ /* 0x002fc400078e008d */
[----:B------:R-:W-:Y:S01]  /*331a0*/  IMAD.MOV.U32 R127, RZ, RZ, R142 ;  /* 0x000000ffff7f7224 */ /* 0x000fe200078e008e */
[----:B------:R-:W-:Y:S04]  /*331b0*/  STL [R1+0xe14], R139 ;  /* 0x000e148b01007387 */ /* 0x000fe80000100800 */
[----:B------:R-:W-:Y:S04]  /*331c0*/  STL [R1+0xfd0], R142 ;  /* 0x000fd08e01007387 */ /* 0x000fe80000100800 */
[----:B------:R1:W-:Y:S02]  /*331d0*/  LDGSTS.E [R124+0xb800], [R126.64], P2 ;  /* 0x0b8000007e7c7fae */ /* 0x0003e40009121848 */
[----:B-1----:R-:W-:-:S02]  /*331e0*/  IMAD.MOV.U32 R126, RZ, RZ, R139 ;  /* 0x000000ffff7e7224 */ /* 0x002fc400078e008b */
[----:B--2---:R-:W-:-:S05]  /*331f0*/  IMAD.X R140, R140, 0x1, R0, P5 ;  /* 0x000000018c8c7824 */ /* 0x004fca00028e0600 */
[----:B------:R1:W-:Y:S01]  /*33200*/  STL [R1+0xe08], R140 ;  /* 0x000e088c01007387 */ /* 0x0003e20000100800 */
[-C--:B------:R-:W-:Y:S02]  /*33210*/  IADD3 R129, P5, R129, R138.reuse, RZ ;  /* 0x0000008a81817210 */ /* 0x080fe40007fbe0ff */
[----:B---3--:R-:W-:-:S03]  /*33220*/  IADD3 R134, P6, R134, R138, RZ ;  /* 0x0000008a86867210 */ /* 0x008fc60007fde0ff */
[----:B------:R-:W-:Y:S01]  /*33230*/  STL [R1+0xfd4], R129 ;  /* 0x000fd48101007387 */ /* 0x000fe20000100800 */
[----:B------:R-:W-:-:S03]  /*33240*/  IMAD.MOV.U32 R127, RZ, RZ, R140 ;  /* 0x000000ffff7f7224 */ /* 0x000fc600078e008c */
[----:B------:R-:W2:Y:S01]  /*33250*/  LDL.LU R143, [R1+0xfc4] ;  /* 0x000fc400018f7983 */ /* 0x000ea20000300800 */
[----:B----4-:R-:W-:-:S03]  /*33260*/  IMAD.X R137, R137, 0x1, R0, P5 ;  /* 0x0000000189897824 */ /* 0x010fc600028e0600 */
[----:B------:R-:W-:Y:S04]  /*33270*/  STL [R1+0xe0c], R134 ;  /* 0x000e0c8601007387 */ /* 0x000fe80000100800 */
[----:B-1----:R-:W3:Y:S01]  /*33280*/  LDL.LU R140, [R1+0xdfc] ;  /* 0x000dfc00018c7983 */ /* 0x002ee20000300800 */
[----:B------:R-:W-:-:S03]  /*33290*/  IMAD.X R136, R136, 0x1, R0, P6 ;  /* 0x0000000188887824 */ /* 0x000fc600030e0600 */
[----:B------:R1:W-:Y:S04]  /*332a0*/  STL [R1+0xfc8], R137 ;  /* 0x000fc88901007387 */ /* 0x0003e80000100800 */
[----:B------:R4:W-:Y:S04]  /*332b0*/  STL [R1+0xe00], R136 ;  /* 0x000e008801007387 */ /* 0x0009e80000100800 */
[----:B------:R-:W3:Y:S04]  /*332c0*/  LDL.LU R176, [R1+0xfb8] ;  /* 0x000fb80001b07983 */ /* 0x000ee80000300800 */
[----:B------:R1:W-:Y:S04]  /*332d0*/  LDGSTS.E [R124+0xba00], [R126.64], P2 ;  /* 0x0ba000007e7c7fae */ /* 0x0003e80009121848 */
[----:B------:R-:W3:Y:S01]  /*332e0*/  LDL.LU R141, [R1+0xdf0] ;  /* 0x000df000018d7983 */ /* 0x000ee20000300800 */
[----:B------:R-:W-:-:S05]  /*332f0*/  IADD3 R132, P6, R132, R138, RZ ;  /* 0x0000008a84847210 */ /* 0x000fca0007fde0ff */
[----:B------:R-:W-:Y:S01]  /*33300*/  STL [R1+0xfcc], R132 ;  /* 0x000fcc8401007387 */ /* 0x000fe20000100800 */
[----:B------:R-:W-:Y:S02]  /*33310*/  IMAD.X R133, R133, 0x1, R0, P6 ;  /* 0x0000000185857824 */ /* 0x000fe400030e0600 */
[----:B-1----:R-:W-:Y:S02]  /*33320*/  IMAD.MOV.U32 R126, RZ, RZ, R129 ;  /* 0x000000ffff7e7224 */ /* 0x002fe400078e0081 */
[----:B------:R-:W-:Y:S02]  /*33330*/  IMAD.MOV.U32 R127, RZ, RZ, R137 ;  /* 0x000000ffff7f7224 */ /* 0x000fe400078e0089 */
[----:B------:R-:W3:Y:S04]  /*33340*/  LDL.LU R137, [R1+0xfbc] ;  /* 0x000fbc0001897983 */ /* 0x000ee80000300800 */
[----:B------:R-:W3:Y:S04]  /*33350*/  LDL.LU R129, [R1+0xdf4] ;  /* 0x000df40001817983 */ /* 0x000ee80000300800 */
[----:B------:R1:W-:Y:S04]  /*33360*/  LDGSTS.E [R124+0xc800], [R126.64], P3 ;  /* 0x0c8000007e7c7fae */ /* 0x0003e80009921848 */
[----:B------:R-:W3:Y:S04]  /*33370*/  LDL.LU R139, [R1+0xfb4] ;  /* 0x000fb400018b7983 */ /* 0x000ee80000300800 */
[----:B------:R4:W-:Y:S01]  /*33380*/  STL [R1+0xfc0], R133 ;  /* 0x000fc08501007387 */ /* 0x0009e20000100800 */
[----:B-1----:R-:W-:-:S03]  /*33390*/  IMAD.MOV.U32 R127, RZ, RZ, R136 ;  /* 0x000000ffff7f7224 */ /* 0x002fc600078e0088 */
[----:B----4-:R-:W4:Y:S01]  /*333a0*/  LDL.LU R136, [R1+0xdec] ;  /* 0x000dec0001887983 */ /* 0x010f220000300800 */
[----:B------:R-:W-:Y:S02]  /*333b0*/  SEL R3, R3, RZ, !P0 ;  /* 0x000000ff03037207 */ /* 0x000fe40004000000 */
[----:B------:R-:W-:Y:S02]  /*333c0*/  ISETP.GT.AND P2, PT, R2, 0x3, PT ;  /* 0x000000030200780c */ /* 0x000fe40003f44270 */
[----:B------:R-:W-:Y:S02]  /*333d0*/  SEL R125, R125, RZ, !P0 ;  /* 0x000000ff7d7d7207 */ /* 0x000fe40004000000 */
[----:B------:R-:W-:Y:S02]  /*333e0*/  ISETP.NE.U32.AND P5, PT, R3, RZ, PT ;  /* 0x000000ff0300720c */ /* 0x000fe40003fa5070 */
[----:B------:R-:W-:Y:S02]  /*333f0*/  SEL R3, RZ, 0x4, !P2 ;  /* 0x00000004ff037807 */ /* 0x000fe40005000000 */
[----:B------:R-:W-:-:S02]  /*33400*/  IADD3 R130, P2, R130, R138, RZ ;  /* 0x0000008a82827210 */ /* 0x000fc40007f5e0ff */
[----:B------:R-:W-:Y:S01]  /*33410*/  ISETP.NE.U32.AND P1, PT, R125, RZ, PT ;  /* 0x000000ff7d00720c */ /* 0x000fe20003f25070 */
[----:B------:R-:W-:Y:S02]  /*33420*/  IMAD.MOV.U32 R126, RZ, RZ, R134 ;  /* 0x000000ffff7e7224 */ /* 0x000fe400078e0086 */
[----:B------:R-:W-:Y:S01]  /*33430*/  IMAD.X R131, R131, 0x1, R0, P2 ;  /* 0x0000000183837824 */ /* 0x000fe200010e0600 */
[----:B------:R1:W-:Y:S04]  /*33440*/  STL [R1+0xe04], R130 ;  /* 0x000e048201007387 */ /* 0x0003e80000100800 */
[----:B------:R1:W-:Y:S04]  /*33450*/  LDGSTS.E [R124+0xca00], [R126.64], P3 ;  /* 0x0ca000007e7c7fae */ /* 0x0003e80009921848 */
[----:B------:R1:W-:Y:S04]  /*33460*/  STL [R1+0xdf8], R131 ;  /* 0x000df88301007387 */ /* 0x0003e80000100800 */
[----:B------:R-:W4:Y:S01]  /*33470*/  LDL.LU R134, [R1+0xfa8] ;  /* 0x000fa80001867983 */ /* 0x000f220000300800 */
[----:B-1----:R-:W-:Y:S01]  /*33480*/  MOV R126, R132 ;  /* 0x00000084007e7202 */ /* 0x002fe20000000f00 */
[----:B------:R-:W-:-:S02]  /*33490*/  IMAD.MOV.U32 R127, RZ, RZ, R133 ;  /* 0x000000ffff7f7224 */ /* 0x000fc400078e0085 */
[----:B------:R-:W4:Y:S01]  /*334a0*/  LDL.LU R133, [R1+0xfb0] ;  /* 0x000fb00001857983 */ /* 0x000f220000300800 */
[----:B------:R-:W-:-:S03]  /*334b0*/  SEL R3, R3, RZ, !P0 ;  /* 0x000000ff03037207 */ /* 0x000fc60004000000 */
[----:B------:R1:W-:Y:S01]  /*334c0*/  LDGSTS.E [R124+0xd800], [R126.64], P1 ;  /* 0x0d8000007e7c7fae */ /* 0x0003e20008921848 */
[----:B------:R-:W-:-:S03]  /*334d0*/  ISETP.GT.AND P3, PT, R2, 0x7, PT ;  /* 0x000000070200780c */ /* 0x000fc60003f64270 */
[----:B------:R-:W4:Y:S01]  /*334e0*/  LDL.LU R132, [R1+0xde0] ;  /* 0x000de00001847983 */ /* 0x000f220000300800 */
[----:B------:R-:W-:Y:S02]  /*334f0*/  ISETP.NE.U32.AND P2, PT, R3, RZ, PT ;  /* 0x000000ff0300720c */ /* 0x000fe40003f45070 */
[----:B------:R-:W-:Y:S01]  /*33500*/  SEL R3, RZ, 0x4, !P3 ;  /* 0x00000004ff037807 */ /* 0x000fe20005800000 */
[----:B-1----:R-:W-:Y:S02]  /*33510*/  IMAD.MOV.U32 R126, RZ, RZ, R130 ;  /* 0x000000ffff7e7224 */ /* 0x002fe400078e0082 */
[----:B------:R-:W4:Y:S01]  /*33520*/  LDL.LU R130, [R1+0xde8] ;  /* 0x000de80001827983 */ /* 0x000f220000300800 */
[----:B------:R-:W-:-:S03]  /*33530*/  IMAD.MOV.U32 R127, RZ, RZ, R131 ;  /* 0x000000ffff7f7224 */ /* 0x000fc600078e0083 */
[----:B------:R-:W4:Y:S04]  /*33540*/  LDL.LU R142, [R1+0xfac] ;  /* 0x000fac00018e7983 */ /* 0x000f280000300800 */
[----:B------:R1:W-:Y:S01]  /*33550*/  LDGSTS.E [R124+0xda00], [R126.64], P1 ;  /* 0x0da000007e7c7fae */ /* 0x0003e20008921848 */
[----:B------:R-:W-:-:S03]  /*33560*/  ISETP.GT.AND P1, PT, R2, 0xb, PT ;  /* 0x0000000b0200780c */ /* 0x000fc60003f24270 */
[----:B------:R-:W4:Y:S01]  /*33570*/  LDL.LU R131, [R1+0xde4] ;  /* 0x000de40001837983 */ /* 0x000f220000300800 */
[----:B------:R-:W-:Y:S02]  /*33580*/  SEL R125, RZ, 0x4, !P1 ;  /* 0x00000004ff7d7807 */ /* 0x000fe40004800000 */
[----:B--2---:R-:W-:-:S05]  /*33590*/  IADD3 R143, P3, R143, R138, RZ ;  /* 0x0000008a8f8f7210 */ /* 0x004fca0007f7e0ff */
[----:B-1----:R-:W-:Y:S01]  /*335a0*/  IMAD.MOV.U32 R126, RZ, RZ, R143 ;  /* 0x000000ffff7e7224 */ /* 0x002fe200078e008f */
[----:B---3--:R-:W-:Y:S01]  /*335b0*/  IADD3 R140, P6, R140, R138, RZ ;  /* 0x0000008a8c8c7210 */ /* 0x008fe20007fde0ff */
[----:B------:R1:W-:Y:S04]  /*335c0*/  STL [R1+0xfc4], R143 ;  /* 0x000fc48f01007387 */ /* 0x0003e80000100800 */
[----:B------:R-:W-:Y:S01]  /*335d0*/  STL [R1+0xdfc], R140 ;  /* 0x000dfc8c01007387 */ /* 0x000fe20000100800 */
[----:B------:R-:W-:-:S04]  /*335e0*/  IMAD.X R176, R176, 0x1, R0, P3 ;  /* 0x00000001b0b07824 */ /* 0x000fc800018e0600 */
[----:B------:R-:W-:Y:S02]  /*335f0*/  IMAD.MOV.U32 R127, RZ, RZ, R176 ;  /* 0x000000ffff7f7224 */ /* 0x000fe400078e00b0 */
[----:B------:R-:W-:-:S03]  /*33600*/  IMAD.X R141, R141, 0x1, R0, P6 ;  /* 0x000000018d8d7824 */ /* 0x000fc600030e0600 */
[----:B------:R2:W-:Y:S04]  /*33610*/  LDGSTS.E [R124+0xe800], [R126.64], P4 ;  /* 0x0e8000007e7c7fae */ /* 0x0005e8000a121848 */
[----:B------:R-:W-:Y:S01]  /*33620*/  STL [R1+0xfb8], R176 ;  /* 0x000fb8b001007387 */ /* 0x000fe20000100800 */
[-C--:B------:R-:W-:Y:S01]  /*33630*/  IADD3 R137, P1, R137, R138.reuse, RZ ;  /* 0x0000008a89897210 */ /* 0x080fe20007f3e0ff */
[----:B--2---:R-:W-:Y:S01]  /*33640*/  IMAD.MOV.U32 R126, RZ, RZ, R140 ;  /* 0x000000ffff7e7224 */ /* 0x004fe200078e008c */
[----:B------:R-:W-:Y:S01]  /*33650*/  IADD3 R129, P6, R129, R138, RZ ;  /* 0x0000008a81817210 */ /* 0x000fe20007fde0ff */
[----:B------:R-:W-:Y:S02]  /*33660*/  IMAD.MOV.U32 R127, RZ, RZ, R141 ;  /* 0x000000ffff7f7224 */ /* 0x000fe400078e008d */
[----:B------:R-:W-:Y:S01]  /*33670*/  STL [R1+0xfbc], R137 ;  /* 0x000fbc8901007387 */ /* 0x000fe20000100800 */
[----:B------:R-:W-:-:S03]  /*33680*/  IMAD.X R139, R139, 0x1, R0, P1 ;  /* 0x000000018b8b7824 */ /* 0x000fc600008e0600 */
[----:B------:R2:W-:Y:S04]  /*33690*/  STL [R1+0xdf0], R141 ;  /* 0x000df08d01007387 */ /* 0x0005e80000100800 */
[----:B------:R-:W-:Y:S04]  /*336a0*/  STL [R1+0xdf4], R129 ;  /* 0x000df48101007387 */ /* 0x000fe80000100800 */
[----:B------:R3:W-:Y:S01]  /*336b0*/  LDGSTS.E [R124+0xea00], [R126.64], P4 ;  /* 0x0ea000007e7c7fae */ /* 0x0007e2000a121848 */
[----:B----4-:R-:W-:-:S03]  /*336c0*/  IMAD.X R136, R136, 0x1, R0, P6 ;  /* 0x0000000188887824 */ /* 0x010fc600030e0600 */
[----:B------:R-:W-:Y:S04]  /*336d0*/  STL [R1+0xfb4], R139 ;  /* 0x000fb48b01007387 */ /* 0x000fe80000100800 */
[----:B------:R4:W-:Y:S01]  /*336e0*/  STL [R1+0xdec], R136 ;  /* 0x000dec8801007387 */ /* 0x0009e20000100800 */
[----:B---3--:R-:W-:-:S03]  /*336f0*/  IMAD.MOV.U32 R126, RZ, RZ, R137 ;  /* 0x000000ffff7e7224 */ /* 0x008fc600078e0089 */
[----:B-1----:R-:W3:Y:S01]  /*33700*/  LDL.LU R143, [R1+0xfa0] ;  /* 0x000fa000018f7983 */ /* 0x002ee20000300800 */
[----:B------:R-:W-:-:S03]  /*33710*/  IMAD.MOV.U32 R127, RZ, RZ, R139 ;  /* 0x000000ffff7f7224 */ /* 0x000fc600078e008b */
[----:B--2---:R-:W2:Y:S04]  /*33720*/  LDL.LU R141, [R1+0xdd8] ;  /* 0x000dd800018d7983 */ /* 0x004ea80000300800 */
[----:B------:R1:W-:Y:S04]  /*33730*/  LDGSTS.E [R124+0xf800], [R126.64], P5 ;  /* 0x0f8000007e7c7fae */ /* 0x0003e8000a921848 */
[----:B------:R-:W2:Y:S01]  /*33740*/  LDL.LU R140, [R1+0xf98] ;  /* 0x000f9800018c7983 */ /* 0x000ea20000300800 */
[----:B-1----:R-:W-:-:S03]  /*33750*/  IMAD.MOV.U32 R127, RZ, RZ, R136 ;  /* 0x000000ffff7f7224 */ /* 0x002fc600078e0088 */
[----:B----4-:R-:W4:Y:S01]  /*33760*/  LDL.LU R136, [R1+0xfa4] ;  /* 0x000fa40001887983 */ /* 0x010f220000300800 */
[----:B------:R-:W-:Y:S01]  /*33770*/  IMAD.MOV.U32 R126, RZ, RZ, R129 ;  /* 0x000000ffff7e7224 */ /* 0x000fe200078e0081 */
[----:B------:R-:W-:Y:S02]  /*33780*/  SEL R3, R3, RZ, !P0 ;  /* 0x000000ff03037207 */ /* 0x000fe40004000000 */
[----:B------:R-:W-:Y:S01]  /*33790*/  ISETP.GT.AND P4, PT, R2, 0xf, PT ;  /* 0x0000000f0200780c */ /* 0x000fe20003f84270 */
[----:B------:R-:W4:Y:S01]  /*337a0*/  LDL.LU R129, [R1+0xddc] ;  /* 0x000ddc0001817983 */ /* 0x000f220000300800 */
[----:B------:R-:W-:-:S03]  /*337b0*/  ISETP.NE.U32.AND P3, PT, R3, RZ, PT ;  /* 0x000000ff0300720c */ /* 0x000fc60003f65070 */
[----:B------:R1:W-:Y:S01]  /*337c0*/  LDGSTS.E [R124+0xfa00], [R126.64], P5 ;  /* 0x0fa000007e7c7fae */ /* 0x0003e2000a921848 */
[----:B------:R-:W-:Y:S02]  /*337d0*/  SEL R3, R125, RZ, !P0 ;  /* 0x000000ff7d037207 */ /* 0x000fe40004000000 */
[----:B------:R-:W-:Y:S02]  /*337e0*/  LOP3.LUT R135, R135, 0x60, RZ, 0x3c, !PT ;  /* 0x0000006087877812 */ /* 0x000fe400078e3cff */
[----:B------:R-:W-:Y:S01]  /*337f0*/  ISETP.NE.U32.AND P1, PT, R3, RZ, PT ;  /* 0x000000ff0300720c */ /* 0x000fe20003f25070 */
[----:B------:R-:W-:Y:S01]  /*33800*/  IMAD.U32 R3, RZ, RZ, UR5 ;  /* 0x00000005ff037e24 */ /* 0x000fe2000f8e00ff */
[----:B-1----:R-:W-:Y:S02]  /*33810*/  SEL R124, RZ, 0x4, !P4 ;  /* 0x00000004ff7c7807 */ /* 0x002fe40006000000 */
[-C--:B------:R-:W-:Y:S02]  /*33820*/  IADD3 R133, P4, R133, R138.reuse, RZ ;  /* 0x0000008a85857210 */ /* 0x080fe40007f9e0ff */
[----:B------:R-:W-:-:S03]  /*33830*/  IADD3 R130, P5, R130, R138, RZ ;  /* 0x0000008a82827210 */ /* 0x000fc60007fbe0ff */
[--C-:B------:R-:W-:Y:S01]  /*33840*/  IMAD.X R134, R134, 0x1, R0.reuse, P4 ;  /* 0x0000000186867824 */ /* 0x100fe200020e0600 */
[----:B------:R-:W-:Y:S01]  /*33850*/  SEL R124, R124, RZ, !P0 ;  /* 0x000000ff7c7c7207 */ /* 0x000fe20004000000 */
[----:B------:R-:W-:Y:S01]  /*33860*/  STL [R1+0xfb0], R133 ;  /* 0x000fb08501007387 */ /* 0x000fe20000100800 */
[----:B------:R-:W-:Y:S02]  /*33870*/  ISETP.GT.AND P6, PT, R2, 0x13, PT ;  /* 0x000000130200780c */ /* 0x000fe40003fc4270 */
[----:B------:R-:W-:Y:S01]  /*33880*/  LEA R3, R3, R135, 0x10 ;  /* 0x0000008703037211 */ /* 0x000fe200078e80ff */
[----:B------:R-:W-:Y:S01]  /*33890*/  STL [R1+0xde8], R130 ;  /* 0x000de88201007387 */ /* 0x000fe20000100800 */
[----:B------:R-:W-:Y:S01]  /*338a0*/  ISETP.NE.U32.AND P4, PT, R124, RZ, PT ;  /* 0x000000ff7c00720c */ /* 0x000fe20003f85070 */
[----:B------:R-:W-:Y:S02]  /*338b0*/  IMAD.X R132, R132, 0x1, R0, P5 ;  /* 0x0000000184847824 */ /* 0x000fe400028e0600 */
[----:B------:R-:W-:Y:S01]  /*338c0*/  STL [R1+0xfa8], R134 ;  /* 0x000fa88601007387 */ /* 0x000fe20000100800 */
[----:B------:R-:W-:Y:S01]  /*338d0*/  IMAD.MOV.U32 R124, RZ, RZ, R133 ;  /* 0x000000ffff7c7224 */ /* 0x000fe200078e0085 */
[----:B------:R-:W-:Y:S01]  /*338e0*/  IADD3 R142, P5, R142, R138, RZ ;  /* 0x0000008a8e8e7210 */ /* 0x000fe20007fbe0ff */
[----:B------:R-:W-:Y:S01]  /*338f0*/  IMAD.MOV.U32 R125, RZ, RZ, R134 ;  /* 0x000000ffff7d7224 */ /* 0x000fe200078e0086 */
[----:B------:R-:W4:Y:S01]  /*33900*/  LDL.LU R135, [R1+0xdd0] ;  /* 0x000dd00001877983 */ /* 0x000f220000300800 */
[----:B------:R-:W-:-:S02]  /*33910*/  SEL R126, RZ, 0x4, !P6 ;  /* 0x00000004ff7e7807 */ /* 0x000fc40007000000 */
[----:B------:R-:W-:Y:S01]  /*33920*/  IADD3 R131, P6, R131, R138, RZ ;  /* 0x0000008a83837210 */ /* 0x000fe20007fde0ff */
[----:B------:R1:W-:Y:S04]  /*33930*/  LDGSTS.E [R3+0xc00], [R124.64], P2 ;  /* 0x00c000007c037fae */ /* 0x0003e80009121848 */
[----:B------:R1:W-:Y:S04]  /*33940*/  STL [R1+0xde0], R132 ;  /* 0x000de08401007387 */ /* 0x0003e80000100800 */
[----:B------:R-:W-:Y:S01]  /*33950*/  STL [R1+0xfac], R142 ;  /* 0x000fac8e01007387 */ /* 0x000fe20000100800 */
[----:B-1----:R-:W-:-:S03]  /*33960*/  IMAD.MOV.U32 R125, RZ, RZ, R132 ;  /* 0x000000ffff7d7224 */ /* 0x002fc600078e0084 */
[----:B------:R-:W4:Y:S04]  /*33970*/  LDL.LU R132, [R1+0xf90] ;  /* 0x000f900001847983 */ /* 0x000f280000300800 */
[----:B------:R1:W-:Y:S04]  /*33980*/  STL [R1+0xde4], R131 ;  /* 0x000de48301007387 */ /* 0x0003e80000100800 */
[----:B------:R-:W4:Y:S04]  /*33990*/  LDL.LU R127, [R1+0xf9c] ;  /* 0x000f9c00017f7983 */ /* 0x000f280000300800 */
[----:B------:R-:W4:Y:S04]  /*339a0*/  LDL.LU R139, [R1+0xdc8] ;  /* 0x000dc800018b7983 */ /* 0x000f280000300800 */
[----:B------:R-:W4:Y:S01]  /*339b0*/  LDL.LU R137, [R1+0xdd4] ;  /* 0x000dd40001897983 */ /* 0x000f220000300800 */
[----:B------:R-:W-:-:S03]  /*339c0*/  IMAD.MOV.U32 R124, RZ, RZ, R130 ;  /* 0x000000ffff7c7224 */ /* 0x000fc600078e0082 */
[----:B------:R-:W4:Y:S04]  /*339d0*/  LDL.LU R134, [R1+0xf88] ;  /* 0x000f880001867983 */ /* 0x000f280000300800 */
[----:B------:R-:W4:Y:S04]  /*339e0*/  LDL.LU R133, [R1+0xf94] ;  /* 0x000f940001857983 */ /* 0x000f280000300800 */
[----:B------:R-:W4:Y:S04]  /*339f0*/  LDL.LU R130, [R1+0xdcc] ;  /* 0x000dcc0001827983 */ /* 0x000f280000300800 */
[----:B------:R1:W-:Y:S02]  /*33a00*/  LDGSTS.E [R3+0xe00], [R124.64], P2 ;  /* 0x00e000007c037fae */ /* 0x0003e40009121848 */
[----:B-1----:R-:W-:-:S02]  /*33a10*/  IMAD.MOV.U32 R124, RZ, RZ, R142 ;  /* 0x000000ffff7c7224 */ /* 0x002fc400078e008e */
[--C-:B---3--:R-:W-:Y:S02]  /*33a20*/  IMAD.X R143, R143, 0x1, R0.reuse, P5 ;  /* 0x000000018f8f7824 */ /* 0x108fe400028e0600 */
[----:B--2---:R-:W-:Y:S02]  /*33a30*/  IMAD.X R141, R141, 0x1, R0, P6 ;  /* 0x000000018d8d7824 */ /* 0x004fe400030e0600 */
[----:B------:R-:W-:Y:S01]  /*33a40*/  IMAD.MOV.U32 R125, RZ, RZ, R143 ;  /* 0x000000ffff7d7224 */ /* 0x000fe200078e008f */
[----:B------:R-:W-:Y:S04]  /*33a50*/  STL [R1+0xfa0], R143 ;  /* 0x000fa08f01007387 */ /* 0x000fe80000100800 */
[----:B------:R-:W-:Y:S04]  /*33a60*/  STL [R1+0xdd8], R141 ;  /* 0x000dd88d01007387 */ /* 0x000fe80000100800 */
[----:B------:R1:W-:Y:S01]  /*33a70*/  LDGSTS.E [R3+0x1c00], [R124.64], P3 ;  /* 0x01c000007c037fae */ /* 0x0003e20009921848 */
[----:B----4-:R-:W-:-:S05]  /*33a80*/  IADD3 R136, P6, R136, R138, RZ ;  /* 0x0000008a88887210 */ /* 0x010fca0007fde0ff */
[----:B------:R2:W-:Y:S01]  /*33a90*/  STL [R1+0xfa4], R136 ;  /* 0x000fa48801007387 */ /* 0x0005e20000100800 */
[----:B-1----:R-:W-:-:S03]  /*33aa0*/  IMAD.MOV.U32 R124, RZ, RZ, R131 ;  /* 0x000000ffff7c7224 */ /* 0x002fc600078e0083 */
[----:B------:R-:W3:Y:S01]  /*33ab0*/  LDL.LU R131, [R1+0xdc0] ;  /* 0x000dc00001837983 */ /* 0x000ee20000300800 */
        /* <DEDUP_REMOVED lines=8> */
[----:B------:R-:W-:-:S02]  /*33b40*/  SEL R126, R126, RZ, !P0 ;  /* 0x000000ff7e7e7207 */ /* 0x000fc40004000000 */
[----:B------:R-:W-:Y:S01]  /*33b50*/  ISETP.GT.AND P3, PT, R2, 0x1b, PT ;  /* 0x0000001b0200780c */ /* 0x000fe20003f64270 */
[----:B-1----:R-:W-:Y:S02]  /*33b60*/  IMAD.MOV.U32 R124, RZ, RZ, R136 ;  /* 0x000000ffff7c7224 */ /* 0x002fe400078e0088 */
[----:B------:R-:W-:-:S05]  /*33b70*/  IMAD.MOV.U32 R125, RZ, RZ, R140 ;  /* 0x000000ffff7d7224 */ /* 0x000fca00078e008c */
[----:B------:R1:W-:Y:S01]  /*33b80*/  LDGSTS.E [R3+0x2c00], [R124.64], P1 ;  /* 0x02c000007c037fae */ /* 0x0003e20008921848 */
[----:B------:R-:W-:Y:S01]  /*33b90*/  IMAD.X R135, R135, 0x1, R0, P2 ;  /* 0x0000000187877824 */ /* 0x000fe200010e0600 */
[----:B------:R-:W-:Y:S01]  /*33ba0*/  ISETP.NE.U32.AND P2, PT, R126, RZ, PT ;  /* 0x000000ff7e00720c */ /* 0x000fe20003f45070 */
[----:B-1----:R-:W-:Y:S02]  /*33bb0*/  IMAD.MOV.U32 R124, RZ, RZ, R129 ;  /* 0x000000ffff7c7224 */ /* 0x002fe400078e0081 */
[----:B------:R-:W-:Y:S01]  /*33bc0*/  IMAD.MOV.U32 R125, RZ, RZ, R135 ;  /* 0x000000ffff7d7224 */ /* 0x000fe200078e0087 */
[----:B------:R-:W-:-:S04]  /*33bd0*/  SEL R126, RZ, 0x4, !P3 ;  /* 0x00000004ff7e7807 */ /* 0x000fc80005800000 */
[----:B------:R1:W-:Y:S04]  /*33be0*/  LDGSTS.E [R3+0x2e00], [R124.64], P1 ;  /* 0x02e000007c037fae */ /* 0x0003e80008921848 */
[----:B------:R-:W-:Y:S01]  /*33bf0*/  STL [R1+0xf98], R140 ;  /* 0x000f988c01007387 */ /* 0x000fe20000100800 */
[----:B------:R-:W-:-:S03]  /*33c00*/  IADD3 R127, P1, R127, R138, RZ ;  /* 0x0000008a7f7f7210 */ /* 0x000fc60007f3e0ff */
[----:B------:R-:W-:Y:S01]  /*33c10*/  STL [R1+0xddc], R129 ;  /* 0x000ddc8101007387 */ /* 0x000fe20000100800 */
[----:B-1----:R-:W-:Y:S02]  /*33c20*/  SEL R124, R126, RZ, !P0 ;  /* 0x000000ff7e7c7207 */ /* 0x002fe40004000000 */
[----:B------:R-:W-:Y:S01]  /*33c30*/  IADD3.X R132, R132, R0, RZ, P1, !PT ;  /* 0x0000000084847210 */ /* 0x000fe20000ffe4ff */
[----:B------:R1:W-:Y:S01]  /*33c40*/  STL [R1+0xdd0], R135 ;  /* 0x000dd08701007387 */ /* 0x0003e20000100800 */
[----:B------:R-:W-:-:S03]  /*33c50*/  IADD3 R137, P3, R137, R138, RZ ;  /* 0x0000008a89897210 */ /* 0x000fc60007f7e0ff */
[----:B--2---:R-:W4:Y:S01]  /*33c60*/  LDL.LU R136, [R1+0xf80] ;  /* 0x000f800001887983 */ /* 0x004f220000300800 */
[----:B------:R-:W-:Y:S01]  /*33c70*/  ISETP.NE.U32.AND P1, PT, R124, RZ, PT ;  /* 0x000000ff7c00720c */ /* 0x000fe20003f25070 */
[----:B------:R-:W-:Y:S02]  /*33c80*/  IMAD.MOV.U32 R124, RZ, RZ, R127 ;  /* 0x000000ffff7c7224 */ /* 0x000fe400078e007f */
[----:B------:R-:W-:Y:S01]  /*33c90*/  IMAD.X R139, R139, 0x1, R0, P3 ;  /* 0x000000018b8b7824 */ /* 0x000fe200018e0600 */
[----:B-1----:R-:W4:Y:S01]  /*33ca0*/  LDL.LU R135, [R1+0xf8c] ;  /* 0x000f8c0001877983 */ /* 0x002f220000300800 */
[-C--:B------:R-:W-:Y:S01]  /*33cb0*/  IADD3 R133, P6, R133, R138.reuse, RZ ;  /* 0x0000008a85857210 */ /* 0x080fe20007fde0ff */
[----:B------:R-:W-:Y:S02]  /*33cc0*/  IMAD.MOV.U32 R125, RZ, RZ, R132 ;  /* 0x000000ffff7d7224 */ /* 0x000fe400078e0084 */
[----:B------:R-:W4:Y:S01]  /*33cd0*/  LDL.LU R129, [R1+0xdc4] ;  /* 0x000dc40001817983 */ /* 0x000f220000300800 */
[----:B------:R-:W-:-:S03]  /*33ce0*/  IADD3 R130, P3, R130, R138, RZ ;  /* 0x0000008a82827210 */ /* 0x000fc60007f7e0ff */
[----:B------:R-:W-:Y:S01]  /*33cf0*/  STL [R1+0xf9c], R127 ;  /* 0x000f9c7f01007387 */ /* 0x000fe20000100800 */
[----:B------:R-:W-:-:S03]  /*33d00*/  IMAD.X R134, R134, 0x1, R0, P6 ;  /* 0x0000000186867824 */ /* 0x000fc600030e0600 */
[----:B------:R-:W-:Y:S04]  /*33d10*/  STL [R1+0xdd4], R137 ;  /* 0x000dd48901007387 */ /* 0x000fe80000100800 */
[----:B------:R1:W-:Y:S04]  /*33d20*/  STL [R1+0xf90], R132 ;  /* 0x000f908401007387 */ /* 0x0003e80000100800 */
[----:B------:R-:W-:Y:S04]  /*33d30*/  STL [R1+0xf94], R133 ;  /* 0x000f948501007387 */ /* 0x000fe80000100800 */
[----:B------:R-:W-:Y:S04]  /*33d40*/  STL [R1+0xdc8], R139 ;  /* 0x000dc88b01007387 */ /* 0x000fe80000100800 */
[----:B-1----:R-:W4:Y:S04]  /*33d50*/  LDL.LU R132, [R1+0xdb8] ;  /* 0x000db80001847983 */ /* 0x002f280000300800 */
[----:B------:R1:W-:Y:S04]  /*33d60*/  LDGSTS.E [R3+0x3c00], [R124.64], P4 ;  /* 0x03c000007c037fae */ /* 0x0003e8000a121848 */
[----:B------:R-:W-:Y:S04]  /*33d70*/  STL [R1+0xdcc], R130 ;  /* 0x000dcc8201007387 */ /* 0x000fe80000100800 */
[----:B------:R-:W-:Y:S01]  /*33d80*/  STL [R1+0xf88], R134 ;  /* 0x000f888601007387 */ /* 0x000fe20000100800 */
[----:B-1----:R-:W-:-:S03]  /*33d90*/  IMAD.MOV.U32 R124, RZ, RZ, R137 ;  /* 0x000000ffff7c7224 */ /* 0x002fc600078e0089 */
[----:B------:R-:W4:Y:S01]  /*33da0*/  LDL.LU R127, [R1+0xf84] ;  /* 0x000f8400017f7983 */ /* 0x000f220000300800 */
[----:B------:R-:W-:-:S05]  /*33db0*/  IMAD.MOV.U32 R125, RZ, RZ, R139 ;  /* 0x000000ffff7d7224 */ /* 0x000fca00078e008b */
[----:B------:R1:W-:Y:S02]  /*33dc0*/  LDGSTS.E [R3+0x3e00], [R124.64], P4 ;  /* 0x03e000007c037fae */ /* 0x0003e4000a121848 */
[----:B-1----:R-:W-:Y:S02]  /*33dd0*/  IMAD.MOV.U32 R124, RZ, RZ, R133 ;  /* 0x000000ffff7c7224 */ /* 0x002fe400078e0085 */
[----:B------:R-:W-:-:S05]  /*33de0*/  IMAD.MOV.U32 R125, RZ, RZ, R134 ;  /* 0x000000ffff7d7224 */ /* 0x000fca00078e0086 */
[----:B------:R1:W-:Y:S02]  /*33df0*/  LDGSTS.E [R3+0x4c00], [R124.64], P5 ;  /* 0x04c000007c037fae */ /* 0x0003e4000a921848 */
[----:B-1----:R-:W-:Y:S02]  /*33e00*/  IMAD.MOV.U32 R124, RZ, RZ, R130 ;  /* 0x000000ffff7c7224 */ /* 0x002fe400078e0082 */
[----:B---3--:R-:W-:-:S04]  /*33e10*/  IMAD.X R131, R131, 0x1, R0, P3 ;  /* 0x0000000183837824 */ /* 0x008fc800018e0600 */
[----:B------:R-:W-:Y:S01]  /*33e20*/  IMAD.MOV.U32 R125, RZ, RZ, R131 ;  /* 0x000000ffff7d7224 */ /* 0x000fe200078e0083 */
[----:B------:R1:W-:Y:S01]  /*33e30*/  STL [R1+0xdc0], R131 ;  /* 0x000dc08301007387 */ /* 0x0003e20000100800 */
[----:B------:R-:W-:-:S03]  /*33e40*/  ISETP.GT.AND P3, PT, R2, 0x1f, PT ;  /* 0x0000001f0200780c */ /* 0x000fc60003f64270 */
[----:B------:R3:W-:Y:S04]  /*33e50*/  LDGSTS.E [R3+0x4e00], [R124.64], P5 ;  /* 0x04e000007c037fae */ /* 0x0007e8000a921848 */
[----:B-1----:R-:W2:Y:S04]  /*33e60*/  LDL.LU R131, [R1+0xf78] ;  /* 0x000f780001837983 */ /* 0x002ea80000300800 */
[----:B------:R-:W2:Y:S04]  /*33e70*/  LDL.LU R176, [R1+0x93c] ;  /* 0x00093c0001b07983 */ /* 0x000ea80000300800 */
[----:B------:R-:W2:Y:S04]  /*33e80*/  LDL.LU R143, [R1+0xdbc] ;  /* 0x000dbc00018f7983 */ /* 0x000ea80000300800 */
[----:B------:R-:W2:Y:S04]  /*33e90*/  LDL.LU R133, [R1+0xf70] ;  /* 0x000f700001857983 */ /* 0x000ea80000300800 */
[----:B------:R-:W2:Y:S04]  /*33ea0*/  LDL.LU R130, [R1+0xf7c] ;  /* 0x000f7c0001827983 */ /* 0x000ea80000300800 */
[----:B------:R-:W2:Y:S04]  /*33eb0*/  LDL.LU R142, [R1+0x940] ;  /* 0x00094000018e7983 */ /* 0x000ea80000300800 */
[----:B------:R-:W2:Y:S01]  /*33ec0*/  LDL.LU R134, [R1+0x944] ;  /* 0x0009440001867983 */ /* 0x000ea20000300800 */
[----:B---3--:R-:W-:-:S02]  /*33ed0*/  SEL R125, RZ, 0x4, !P3 ;  /* 0x00000004ff7d7807 */ /* 0x008fc40005800000 */
[C---:B------:R-:W-:Y:S02]  /*33ee0*/  ISETP.GT.AND P4, PT, R2.reuse, 0x23, PT ;  /* 0x000000230200780c */ /* 0x040fe40003f84270 */
[----:B------:R-:W-:Y:S02]  /*33ef0*/  ISETP.GT.AND P6, PT, R2, 0x27, PT ;  /* 0x000000270200780c */ /* 0x000fe40003fc4270 */
[----:B------:R-:W-:Y:S02]  /*33f00*/  SEL R124, RZ, 0x4, !P4 ;  /* 0x00000004ff7c7807 */ /* 0x000fe40006000000 */
[----:B------:R-:W-:Y:S02]  /*33f10*/  SEL R126, RZ, 0x4, !P6 ;  /* 0x00000004ff7e7807 */ /* 0x000fe40007000000 */
[----:B------:R-:W-:Y:S02]  /*33f20*/  SEL R125, R125, RZ, !P0 ;  /* 0x000000ff7d7d7207 */ /* 0x000fe40004000000 */
[----:B------:R-:W-:-:S02]  /*33f30*/  SEL R124, R124, RZ, !P0 ;  /* 0x000000ff7c7c7207 */ /* 0x000fc40004000000 */
[----:B------:R-:W-:Y:S02]  /*33f40*/  ISETP.NE.U32.AND P4, PT, R125, RZ, PT ;  /* 0x000000ff7d00720c */ /* 0x000fe40003f85070 */
[-C--:B----4-:R-:W-:Y:S02]  /*33f50*/  IADD3 R135, P3, R135, R138.reuse, RZ ;  /* 0x0000008a87877210 */ /* 0x090fe40007f7e0ff */
[----:B------:R-:W-:-:S03]  /*33f60*/  IADD3 R129, P5, R129, R138, RZ ;  /* 0x0000008a81817210 */ /* 0x000fc60007fbe0ff */
[----:B------:R-:W-:Y:S01]  /*33f70*/  IMAD.X R136, R136, 0x1, R0, P3 ;  /* 0x0000000188887824 */ /* 0x000fe200018e0600 */
[----:B------:R-:W-:Y:S04]  /*33f80*/  STL [R1+0xf8c], R135 ;  /* 0x000f8c8701007387 */ /* 0x000fe80000100800 */
[----:B------:R-:W-:Y:S04]  /*33f90*/  STL [R1+0xdc4], R129 ;  /* 0x000dc48101007387 */ /* 0x000fe80000100800 */
[----:B------:R1:W-:Y:S01]  /*33fa0*/  STL [R1+0xf80], R136 ;  /* 0x000f808801007387 */ /* 0x0003e20000100800 */
[----:B------:R-:W-:Y:S01]  /*33fb0*/  ISETP.NE.U32.AND P3, PT, R124, RZ, PT ;  /* 0x000000ff7c00720c */ /* 0x000fe20003f65070 */
[----:B------:R-:W-:-:S02]  /*33fc0*/  IMAD.MOV.U32 R124, RZ, RZ, R135 ;  /* 0x000000ffff7c7224 */ /* 0x000fc400078e0087 */
[----:B------:R-:W-:-:S05]  /*33fd0*/  IMAD.X R132, R132, 0x1, R0, P5 ;  /* 0x0000000184847824 */ /* 0x000fca00028e0600 */
[----:B------:R-:W-:Y:S04]  /*33fe0*/  STL [R1+0xdb8], R132 ;  /* 0x000db88401007387 */ /* 0x000fe80000100800 */
[----:B------:R-:W3:Y:S04]  /*33ff0*/  LDL.LU R141, [R1+0xf68] ;  /* 0x000f6800018d7983 */ /* 0x000ee80000300800 */
[----:B------:R-:W4:Y:S01]  /*34000*/  LDL.LU R140, [R1+0xf74] ;  /* 0x000f7400018c7983 */ /* 0x000f220000300800 */
[----:B------:R-:W-:Y:S01]  /*34010*/  IADD3 R127, P6, R127, R138, RZ ;  /* 0x0000008a7f7f7210 */ /* 0x000fe20007fde0ff */
[----:B------:R-:W-:-:S04]  /*34020*/  IMAD.MOV.U32 R125, RZ, RZ, R136 ;  /* 0x000000ffff7d7224 */ /* 0x000fc800078e0088 */
[----:B------:R-:W-:Y:S04]  /*34030*/  STL [R1+0xf84], R127 ;  /* 0x000f847f01007387 */ /* 0x000fe80000100800 */
[----:B------:R-:W3:Y:S04]  /*34040*/  LDL.LU R139, [R1+0x948] ;  /* 0x00094800018b7983 */ /* 0x000ee80000300800 */
[----:B------:R-:W3:Y:S04]  /*34050*/  LDL.LU R137, [R1+0x94c] ;  /* 0x00094c0001897983 */ /* 0x000ee80000300800 */
[----:B------:R1:W-:Y:S04]  /*34060*/  LDGSTS.E [R3+0x5c00], [R124.64], P2 ;  /* 0x05c000007c037fae */ /* 0x0003e80009121848 */
[----:B-1----:R-:W3:Y:S04]  /*34070*/  LDL.LU R136, [R1+0xf64] ;  /* 0x000f640001887983 */ /* 0x002ee80000300800 */
[----:B------:R-:W3:Y:S01]  /*34080*/  LDL.LU R135, [R1+0xf6c] ;  /* 0x000f6c0001877983 */ /* 0x000ee20000300800 */
[----:B------:R-:W-:-:S02]  /*34090*/  IMAD.MOV.U32 R124, RZ, RZ, R129 ;  /* 0x000000ffff7c7224 */ /* 0x000fc400078e0081 */
[----:B------:R-:W-:Y:S01]  /*340a0*/  IMAD.MOV.U32 R125, RZ, RZ, R132 ;  /* 0x000000ffff7d7224 */ /* 0x000fe200078e0084 */
[----:B------:R-:W3:Y:S04]  /*340b0*/  LDL.LU R129, [R1+0x954] ;  /* 0x0009540001817983 */ /* 0x000ee80000300800 */
[----:B------:R1:W-:Y:S02]  /*340c0*/  LDGSTS.E [R3+0x5e00], [R124.64], P2 ;  /* 0x05e000007c037fae */ /* 0x0003e40009121848 */
[----:B-1----:R-:W-:Y:S01]  /*340d0*/  IMAD.MOV.U32 R124, RZ, RZ, R127 ;  /* 0x000000ffff7c7224 */ /* 0x002fe200078e007f */
[----:B--2---:R-:W-:Y:S02]  /*340e0*/  IADD3.X R131, R131, R0, RZ, P6, !PT ;  /* 0x0000000083837210 */ /* 0x004fe400037fe4ff */
[----:B------:R-:W-:-:S03]  /*340f0*/  IADD3 R143, P5, R143, R138, RZ ;  /* 0x0000008a8f8f7210 */ /* 0x000fc60007fbe0ff */
[----:B------:R-:W-:Y:S02]  /*34100*/  IMAD.MOV.U32 R125, RZ, RZ, R131 ;  /* 0x000000ffff7d7224 */ /* 0x000fe400078e0083 */
[----:B------:R-:W-:Y:S01]  /*34110*/  IMAD.X R176, R176, 0x1, R0, P5 ;  /* 0x00000001b0b07824 */ /* 0x000fe200028e0600 */
[-C--:B------:R-:W-:Y:S01]  /*34120*/  IADD3 R130, P6, R130, R138.reuse, RZ ;  /* 0x0000008a82827210 */ /* 0x080fe20007fde0ff */
[----:B------:R-:W-:Y:S04]  /*34130*/  STL [R1+0xdbc], R143 ;  /* 0x000dbc8f01007387 */ /* 0x000fe80000100800 */
[----:B------:R1:W-:Y:S01]  /*34140*/  STL [R1+0xf78], R131 ;  /* 0x000f788301007387 */ /* 0x0003e20000100800 */
[----:B------:R-:W-:-:S03]  /*34150*/  IADD3 R134, P5, R134, R138, RZ ;  /* 0x0000008a86867210 */ /* 0x000fc60007fbe0ff */
[----:B------:R-:W-:Y:S01]  /*34160*/  STL [R1+0xf7c], R130 ;  /* 0x000f7c8201007387 */ /* 0x000fe20000100800 */
[----:B------:R-:W-:-:S03]  /*34170*/  IMAD.X R133, R133, 0x1, R0, P6 ;  /* 0x0000000185857824 */ /* 0x000fc600030e0600 */
[----:B------:R-:W-:Y:S01]  /*34180*/  STL [R1+0x93c], R176 ;  /* 0x00093cb001007387 */ /* 0x000fe20000100800 */
[----:B------:R-:W-:-:S03]  /*34190*/  IMAD.X R142, R142, 0x1, R0, P5 ;  /* 0x000000018e8e7824 */ /* 0x000fc600028e0600 */
[----:B-1----:R-:W2:Y:S04]  /*341a0*/  LDL.LU R131, [R1+0x950] ;  /* 0x0009500001837983 */ /* 0x002ea80000300800 */
[----:B------:R1:W-:Y:S04]  /*341b0*/  LDGSTS.E [R3+0x6c00], [R124.64], P1 ;  /* 0x06c000007c037fae */ /* 0x0003e80008921848 */
[----:B------:R-:W2:Y:S04]  /*341c0*/  LDL.LU R132, [R1+0x95c] ;  /* 0x00095c0001847983 */ /* 0x000ea80000300800 */
[----:B------:R-:W-:Y:S01]  /*341d0*/  STL [R1+0x944], R134 ;  /* 0x0009448601007387 */ /* 0x000fe20000100800 */
[----:B-1----:R-:W-:-:S03]  /*341e0*/  IMAD.MOV.U32 R124, RZ, RZ, R143 ;  /* 0x000000ffff7c7224 */ /* 0x002fc600078e008f */
[----:B------:R-:W2:Y:S01]  /*341f0*/  LDL.LU R127, [R1+0x964] ;  /* 0x00096400017f7983 */ /* 0x000ea20000300800 */
[----:B------:R-:W-:-:S03]  /*34200*/  IMAD.MOV.U32 R125, RZ, RZ, R176 ;  /* 0x000000ffff7d7224 */ /* 0x000fc600078e00b0 */
[----:B------:R1:W-:Y:S04]  /*34210*/  STL [R1+0xf70], R133 ;  /* 0x000f708501007387 */ /* 0x0003e80000100800 */
[----:B------:R1:W-:Y:S04]  /*34220*/  LDGSTS.E [R3+0x6e00], [R124.64], P1 ;  /* 0x06e000007c037fae */ /* 0x0003e80008921848 */
[----:B------:R3:W-:Y:S01]  /*34230*/  STL [R1+0x940], R142 ;  /* 0x0009408e01007387 */ /* 0x0007e20000100800 */
[----:B-1----:R-:W-:Y:S02]  /*34240*/  IMAD.MOV.U32 R125, RZ, RZ, R133 ;  /* 0x000000ffff7d7224 */ /* 0x002fe400078e0085 */
[----:B------:R-:W-:Y:S01]  /*34250*/  IMAD.MOV.U32 R124, RZ, RZ, R130 ;  /* 0x000000ffff7c7224 */ /* 0x000fe200078e0082 */
[----:B------:R-:W2:Y:S04]  /*34260*/  LDL.LU R133, [R1+0x958] ;  /* 0x0009580001857983 */ /* 0x000ea80000300800 */
[----:B------:R-:W2:Y:S04]  /*34270*/  LDL.LU R130, [R1+0x960] ;  /* 0x0009600001827983 */ /* 0x000ea80000300800 */
[----:B------:R1:W-:Y:S02]  /*34280*/  LDGSTS.E [R3+0x7c00], [R124.64], P4 ;  /* 0x07c000007c037fae */ /* 0x0003e4000a121848 */
[----:B-1----:R-:W-:-:S02]  /*34290*/  IMAD.MOV.U32 R124, RZ, RZ, R134 ;  /* 0x000000ffff7c7224 */ /* 0x002fc400078e0086 */
[----:B------:R-:W2:Y:S01]  /*342a0*/  LDL.LU R134, [R1+0x96c] ;  /* 0x00096c0001867983 */ /* 0x000ea20000300800 */
[----:B------:R-:W-:Y:S01]  /*342b0*/  IMAD.MOV.U32 R125, RZ, RZ, R142 ;  /* 0x000000ffff7d7224 */ /* 0x000fe200078e008e */
[----:B------:R-:W-:Y:S02]  /*342c0*/  SEL R126, R126, RZ, !P0 ;  /* 0x000000ff7e7e7207 */ /* 0x000fe40004000000 */
[----:B------:R-:W-:Y:S02]  /*342d0*/  ISETP.GT.AND P5, PT, R2, 0x2b, PT ;  /* 0x0000002b0200780c */ /* 0x000fe40003fa4270 */
[----:B------:R-:W-:Y:S01]  /*342e0*/  ISETP.NE.U32.AND P2, PT, R126, RZ, PT ;  /* 0x000000ff7e00720c */ /* 0x000fe20003f45070 */
[----:B------:R1:W-:Y:S01]  /*342f0*/  LDGSTS.E [R3+0x7e00], [R124.64], P4 ;  /* 0x07e000007c037fae */ /* 0x0003e2000a121848 */
[----:B------:R-:W-:Y:S02]  /*34300*/  SEL R126, RZ, 0x4, !P5 ;  /* 0x00000004ff7e7807 */ /* 0x000fe40006800000 */
[----:B----4-:R-:W-:-:S05]  /*34310*/  IADD3 R140, P4, R140, R138, RZ ;  /* 0x0000008a8c8c7210 */ /* 0x010fca0007f9e0ff */
[----:B---3--:R-:W-:Y:S01]  /*34320*/  IMAD.X R141, R141, 0x1, R0, P4 ;  /* 0x000000018d8d7824 */ /* 0x008fe200020e0600 */
[----:B-1----:R-:W-:Y:S02]  /*34330*/  SEL R124, R126, RZ, !P0 ;  /* 0x000000ff7e7c7207 */ /* 0x002fe40004000000 */
[----:B------:R-:W-:Y:S01]  /*34340*/  IADD3 R137, P5, R137, R138, RZ ;  /* 0x0000008a89897210 */ /* 0x000fe20007fbe0ff */
[----:B------:R-:W-:Y:S01]  /*34350*/  IMAD.MOV.U32 R125, RZ, RZ, R141 ;  /* 0x000000ffff7d7224 */ /* 0x000fe200078e008d */
[----:B------:R-:W-:Y:S01]  /*34360*/  ISETP.NE.U32.AND P4, PT, R124, RZ, PT ;  /* 0x000000ff7c00720c */ /* 0x000fe20003f85070 */
[----:B------:R-:W-:Y:S02]  /*34370*/  IMAD.MOV.U32 R124, RZ, RZ, R140 ;  /* 0x000000ffff7c7224 */ /* 0x000fe400078e008c */
[----:B------:R-:W-:-:S03]  /*34380*/  IMAD.X R139, R139, 0x1, R0, P5 ;  /* 0x000000018b8b7824 */ /* 0x000fc600028e0600 */
[----:B------:R1:W-:Y:S01]  /*34390*/  LDGSTS.E [R3+0x8c00], [R124.64], P3 ;  /* 0x08c000007c037fae */ /* 0x0003e20009921848 */
[----:B------:R-:W-:-:S03]  /*343a0*/  IADD3 R135, P1, R135, R138, RZ ;  /* 0x0000008a87877210 */ /* 0x000fc60007f3e0ff */
[----:B------:R-:W-:Y:S02]  /*343b0*/  STL [R1+0xf74], R140 ;  /* 0x000f748c01007387 */ /* 0x000fe40000100800 */
[----:B------:R-:W-:Y:S01]  /*343c0*/  IMAD.X R136, R136, 0x1, R0, P1 ;  /* 0x0000000188887824 */ /* 0x000fe200008e0600 */
[----:B------:R-:W-:Y:S01]  /*343d0*/  IADD3 R129, P5, R129, R138, RZ ;  /* 0x0000008a81817210 */ /* 0x000fe20007fbe0ff */
[----:B-1----:R-:W-:Y:S01]  /*343e0*/  IMAD.MOV.U32 R124, RZ, RZ, R137 ;  /* 0x000000ffff7c7224 */ /* 0x002fe200078e0089 */
[----:B------:R-:W-:Y:S01]  /*343f0*/  MOV R125, R139 ;  /* 0x0000008b007d7202 */ /* 0x000fe20000000f00 */
[----:B------:R-:W-:Y:S04]  /*34400*/  STL [R1+0x94c], R137 ;  /* 0x00094c8901007387 */ /* 0x000fe80000100800 */
[----:B------:R-:W-:Y:S04]  /*34410*/  STL [R1+0xf68], R141 ;  /* 0x000f688d01007387 */ /* 0x000fe80000100800 */
[----:B------:R1:W-:Y:S04]  /*34420*/  LDGSTS.E [R3+0x8e00], [R124.64], P3 ;  /* 0x08e000007c037fae */ /* 0x0003e80009921848 */
[----:B------:R-:W3:Y:S04]  /*34430*/  S2R R252, SR_TID.X ;  /* 0x0000000000fc7919 */ /* 0x000ee80000002100 */
[----:B------:R-:W-:Y:S01]  /*34440*/  STL [R1+0xf6c], R135 ;  /* 0x000f6c8701007387 */ /* 0x000fe20000100800 */
[----:B-1----:R-:W-:-:S03]  /*34450*/  IMAD.MOV.U32 R124, RZ, RZ, R135 ;  /* 0x000000ffff7c7224 */ /* 0x002fc600078e0087 */
[----:B------:R-:W-:Y:S01]  /*34460*/  STL [R1+0x948], R139 ;  /* 0x0009488b01007387 */ /* 0x000fe20000100800 */
[----:B------:R-:W-:-:S03]  /*34470*/  IMAD.MOV.U32 R125, RZ, RZ, R136 ;  /* 0x000000ffff7d7224 */ /* 0x000fc600078e0088 */
[----:B------:R-:W-:Y:S04]  /*34480*/  STL [R1+0x954], R129 ;  /* 0x0009548101007387 */ /* 0x000fe80000100800 */
[----:B------:R1:W-:Y:S04]  /*34490*/  STL [R1+0xf64], R136 ;  /* 0x000f648801007387 */ /* 0x0003e80000100800 */
[----:B------:R4:W-:Y:S02]  /*344a0*/  LDGSTS.E [R3+0x9c00], [R124.64], P2 ;  /* 0x09c000007c037fae */ /* 0x0009e40009121848 */
[----:B----4-:R-:W-:Y:S01]  /*344b0*/  IMAD.MOV.U32 R124, RZ, RZ, R129 ;  /* 0x000000ffff7c7224 */ /* 0x010fe200078e0081 */
[----:B---3--:R-:W-:-:S02]  /*344c0*/  LOP3.LUT R142, R252, 0x3f, RZ, 0xc0, !PT ;  /* 0x0000003ffc8e7812 */ /* 0x008fc400078ec0ff */
[----:B------:R-:W-:Y:S01]  /*344d0*/  ISETP.GT.AND P6, PT, R2, 0x37, PT ;  /* 0x000000370200780c */ /* 0x000fe20003fc4270 */
[----:B--2---:R-:W-:-:S05]  /*344e0*/  IMAD.X R131, R131, 0x1, R0, P5 ;  /* 0x0000000183837824 */ /* 0x004fca00028e0600 */
[----:B------:R2:W-:Y:S01]  /*344f0*/  STL [R1+0x950], R131 ;  /* 0x0009508301007387 */ /* 0x0005e20000100800 */
[----:B------:R-:W-:-:S03]  /*34500*/  IADD3 R132, P1, R132, R138, RZ ;  /* 0x0000008a84847210 */ /* 0x000fc60007f3e0ff */
[----:B-1----:R-:W3:Y:S01]  /*34510*/  LDL.LU R136, [R1+0x968] ;  /* 0x0009680001887983 */ /* 0x002ee20000300800 */
[----:B------:R-:W-:-:S03]  /*34520*/  IMAD.MOV.U32 R125, RZ, RZ, R131 ;  /* 0x000000ffff7d7224 */ /* 0x000fc600078e0083 */
[----:B------:R1:W-:Y:S01]  /*34530*/  STL [R1+0x95c], R132 ;  /* 0x00095c8401007387 */ /* 0x0003e20000100800 */
[----:B------:R-:W-:-:S03]  /*34540*/  IADD3 R127, P3, R127, R138, RZ ;  /* 0x0000008a7f7f7210 */ /* 0x000fc60007f7e0ff */
[----:B--2---:R-:W2:Y:S04]  /*34550*/  LDL.LU R131, [R1+0x970] ;  /* 0x0009700001837983 */ /* 0x004ea80000300800 */
[----:B------:R4:W-:Y:S04]  /*34560*/  STL [R1+0x964], R127 ;  /* 0x0009647f01007387 */ /* 0x0009e80000100800 */
[----:B------:R-:W2:Y:S04]  /*34570*/  LDL.LU R129, [R1+0x974] ;  /* 0x0009740001817983 */ /* 0x000ea80000300800 */
[----:B------:R-:W2:Y:S01]  /*34580*/  LDL.LU R143, [R1+0x97c] ;  /* 0x00097c00018f7983 */ /* 0x000ea20000300800 */
[----:B------:R-:W-:-:S03]  /*34590*/  ISETP.GT.AND P5, PT, R2, 0x33, PT ;  /* 0x000000330200780c */ /* 0x000fc60003fa4270 */
[----:B------:R1:W-:Y:S01]  /*345a0*/  LDGSTS.E [R3+0x9e00], [R124.64], P2 ;  /* 0x09e000007c037fae */ /* 0x0003e20009121848 */
[--C-:B------:R-:W-:Y:S02]  /*345b0*/  IMAD.X R133, R133, 0x1, R0.reuse, P1 ;  /* 0x0000000185857824 */ /* 0x100fe400008e0600 */
[----:B------:R-:W-:-:S03]  /*345c0*/  IMAD.X R130, R130, 0x1, R0, P3 ;  /* 0x0000000182827824 */ /* 0x000fc600018e0600 */
[----:B------:R1:W-:Y:S04]  /*345d0*/  STL [R1+0x958], R133 ;  /* 0x0009588501007387 */ /* 0x0003e80000100800 */
[----:B------:R1:W-:Y:S04]  /*345e0*/  STL [R1+0x960], R130 ;  /* 0x0009608201007387 */ /* 0x0003e80000100800 */
[----:B------:R-:W2:Y:S01]  /*345f0*/  LDL.LU R176, [R1+0x978] ;  /* 0x0009780001b07983 */ /* 0x000ea20000300800 */
[C---:B------:R-:W-:Y:S02]  /*34600*/  ISETP.GT.AND P3, PT, R2.reuse, 0x2f, PT ;  /* 0x0000002f0200780c */ /* 0x040fe40003f64270 */
[----:B------:R-:W-:Y:S01]  /*34610*/  ISETP.GT.AND P1, PT, R2, 0x3b, PT ;  /* 0x0000003b0200780c */ /* 0x000fe20003f24270 */
[----:B------:R-:W2:Y:S01]  /*34620*/  LDL.LU R141, [R1+0x980] ;  /* 0x00098000018d7983 */ /* 0x000ea20000300800 */
[----:B------:R-:W-:-:S02]  /*34630*/  SEL R126, RZ, 0x4, !P3 ;  /* 0x00000004ff7e7807 */ /* 0x000fc40005800000 */
[----:B------:R-:W-:Y:S02]  /*34640*/  ISETP.GT.AND P2, PT, R2, 0x3f, PT ;  /* 0x0000003f0200780c */ /* 0x000fe40003f44270 */
[----:B------:R-:W-:Y:S02]  /*34650*/  ISETP.GE.AND P3, PT, R142, R2, PT ;  /* 0x000000028e00720c */ /* 0x000fe40003f66270 */
[----:B------:R-:W-:Y:S02]  /*34660*/  SEL R2, RZ, 0x4, !P5 ;  /* 0x00000004ff027807 */ /* 0x000fe40006800000 */
[----:B------:R-:W-:Y:S01]  /*34670*/  IADD3 R134, P5, R134, R138, RZ ;  /* 0x0000008a86867210 */ /* 0x000fe20007fbe0ff */
[----:B-1----:R-:W-:-:S04]  /*34680*/  IMAD.MOV.U32 R124, RZ, RZ, R132 ;  /* 0x000000ffff7c7224 */ /* 0x002fc800078e0084 */
[----:B------:R1:W-:Y:S04]  /*34690*/  STL [R1+0x96c], R134 ;  /* 0x00096c8601007387 */ /* 0x0003e80000100800 */
[----:B------:R-:W2:Y:S01]  /*346a0*/  LDL.LU R132, [R1+0x984] ;  /* 0x0009840001847983 */ /* 0x000ea20000300800 */
[----:B------:R-:W-:-:S03]  /*346b0*/  IMAD.MOV.U32 R125, RZ, RZ, R133 ;  /* 0x000000ffff7d7224 */ /* 0x000fc600078e0085 */
[----:B------:R-:W2:Y:S04]  /*346c0*/  LDL.LU R135, [R1+0x988] ;  /* 0x0009880001877983 */ /* 0x000ea80000300800 */
[----:B------:R1:W-:Y:S01]  /*346d0*/  LDGSTS.E [R3+0xac00], [R124.64], P4 ;  /* 0x0ac000007c037fae */ /* 0x0003e2000a121848 */
[----:B------:R-:W-:Y:S01]  /*346e0*/  SEL R2, R2, RZ, !P0 ;  /* 0x000000ff02027207 */ /* 0x000fe20004000000 */
[----:B-1----:R-:W-:Y:S02]  /*346f0*/  IMAD.MOV.U32 R124, RZ, RZ, R127 ;  /* 0x000000ffff7c7224 */ /* 0x002fe400078e007f */
[----:B----4-:R-:W2:Y:S01]  /*34700*/  LDL.LU R127, [R1+0x98c] ;  /* 0x00098c00017f7983 */ /* 0x010ea20000300800 */
[----:B------:R-:W-:-:S03]  /*34710*/  IMAD.MOV.U32 R125, RZ, RZ, R130 ;  /* 0x000000ffff7d7224 */ /* 0x000fc600078e0082 */
[----:B------:R-:W2:Y:S04]  /*34720*/  LDL.LU R140, [R1+0x990] ;  /* 0x00099000018c7983 */ /* 0x000ea80000300800 */
[----:B------:R-:W2:Y:S04]  /*34730*/  LDL.LU R137, [R1+0x994] ;  /* 0x0009940001897983 */ /* 0x000ea80000300800 */
[----:B------:R1:W-:Y:S01]  /*34740*/  LDGSTS.E [R3+0xae00], [R124.64], P4 ;  /* 0x0ae000007c037fae */ /* 0x0003e2000a121848 */
[----:B------:R-:W-:-:S03]  /*34750*/  SEL R126, R126, RZ, !P0 ;  /* 0x000000ff7e7e7207 */ /* 0x000fc60004000000 */
[----:B------:R-:W2:Y:S01]  /*34760*/  LDL.LU R133, [R1+0x99c] ;  /* 0x00099c0001857983 */ /* 0x000ea20000300800 */
[----:B------:R-:W-:-:S03]  /*34770*/  ISETP.NE.U32.AND P4, PT, R126, RZ, PT ;  /* 0x000000ff7e00720c */ /* 0x000fc60003f85070 */
[----:B------:R-:W2:Y:S01]  /*34780*/  LDL.LU R130, [R1+0x9a4] ;  /* 0x0009a40001827983 */ /* 0x000ea20000300800 */
[----:B-1----:R-:W-:Y:S02]  /*34790*/  SEL R124, RZ, 0x4, !P1 ;  /* 0x00000004ff7c7807 */ /* 0x002fe40004800000 */
[----:B------:R-:W-:Y:S02]  /*347a0*/  SEL R125, RZ, 0x4, !P2 ;  /* 0x00000004ff7d7807 */ /* 0x000fe40005000000 */
[----:B------:R-:W-:-:S04]  /*347b0*/  SEL R124, R124, RZ, !P0 ;  /* 0x000000ff7c7c7207 */ /* 0x000fc80004000000 */
[----:B------:R-:W-:Y:S01]  /*347c0*/  ISETP.NE.U32.AND P2, PT, R124, RZ, PT ;  /* 0x000000ff7c00720c */ /* 0x000fe20003f45070 */
[----:B------:R-:W-:Y:S01]  /*347d0*/  IMAD.MOV.U32 R124, RZ, RZ, R134 ;  /* 0x000000ffff7c7224 */ /* 0x000fe200078e0086 */
[----:B------:R-:W-:Y:S01]  /*347e0*/  SEL R126, RZ, 0x4, P3 ;  /* 0x00000004ff7e7807 */ /* 0x000fe20001800000 */
[----:B---3--:R-:W-:Y:S01]  /*347f0*/  IMAD.X R136, R136, 0x1, R0, P5 ;  /* 0x0000000188887824 */ /* 0x008fe200028e0600 */
[----:B------:R-:W-:Y:S02]  /*34800*/  ISETP.NE.U32.AND P5, PT, R2, RZ, PT ;  /* 0x000000ff0200720c */ /* 0x000fe40003fa5070 */
[----:B------:R-:W-:Y:S02]  /*34810*/  SEL R2, RZ, 0x4, !P6 ;  /* 0x00000004ff027807 */ /* 0x000fe40007000000 */
[----:B------:R1:W-:Y:S02]  /*34820*/  STL [R1+0x968], R136 ;  /* 0x0009688801007387 */ /* 0x0003e40000100800 */
[----:B------:R-:W-:-:S02]  /*34830*/  SEL R2, R2, RZ, !P0 ;  /* 0x000000ff02027207 */ /* 0x000fc40004000000 */
[-C--:B--2---:R-:W-:Y:S02]  /*34840*/  IADD3 R129, P6, R129, R138.reuse, RZ ;  /* 0x0000008a81817210 */ /* 0x084fe40007fde0ff */
[----:B------:R-:W-:-:S03]  /*34850*/  IADD3 R143, P1, R143, R138, RZ ;  /* 0x0000008a8f8f7210 */ /* 0x000fc60007f3e0ff */
[----:B------:R-:W-:Y:S01]  /*34860*/  IMAD.X R131, R131, 0x1, R0, P6 ;  /* 0x0000000183837824 */ /* 0x000fe200030e0600 */
[----:B------:R-:W-:Y:S01]  /*34870*/  STL [R1+0x974], R129 ;  /* 0x0009748101007387 */ /* 0x000fe20000100800 */
[----:B------:R-:W-:-:S03]  /*34880*/  ISETP.NE.U32.AND P6, PT, R2, RZ, PT ;  /* 0x000000ff0200720c */ /* 0x000fc60003fc5070 */
[----:B------:R-:W-:Y:S01]  /*34890*/  STL [R1+0x97c], R143 ;  /* 0x00097c8f01007387 */ /* 0x000fe20000100800 */
[----:B------:R-:W-:-:S03]  /*348a0*/  SEL R2, R125, RZ, !P0 ;  /* 0x000000ff7d027207 */ /* 0x000fc60004000000 */
[----:B------:R2:W-:Y:S01]  /*348b0*/  STL [R1+0x970], R131 ;  /* 0x0009708301007387 */ /* 0x0005e20000100800 */
[----:B------:R-:W-:-:S05]  /*348c0*/  IMAD.MOV.U32 R125, RZ, RZ, R136 ;  /* 0x000000ffff7d7224 */ /* 0x000fca00078e0088 */
[----:B------:R3:W-:Y:S01]  /*348d0*/  LDGSTS.E [R3+0xbc00], [R124.64], P4 ;  /* 0x0bc000007c037fae */ /* 0x0007e2000a121848 */
[----:B------:R-:W-:-:S05]  /*348e0*/  IMAD.X R176, R176, 0x1, R0, P1 ;  /* 0x00000001b0b07824 */ /* 0x000fca00008e0600 */
[----:B------:R-:W-:Y:S04]  /*348f0*/  STL [R1+0x978], R176 ;  /* 0x000978b001007387 */ /* 0x000fe80000100800 */
[----:B------:R-:W4:Y:S04]  /*34900*/  LDL.LU R139, [R1+0x998] ;  /* 0x00099800018b7983 */ /* 0x000f280000300800 */
[----:B------:R-:W4:Y:S04]  /*34910*/  LDL.LU R134, [R1+0x9a0] ;  /* 0x0009a00001867983 */ /* 0x000f280000300800 */
[----:B-1----:R-:W4:Y:S01]  /*34920*/  LDL.LU R136, [R1+0x9ac] ;  /* 0x0009ac0001887983 */ /* 0x002f220000300800 */
[----:B------:R-:W-:-:S02]  /*34930*/  ISETP.NE.U32.AND P1, PT, R2, RZ, PT ;  /* 0x000000ff0200720c */ /* 0x000fc40003f25070 */
[----:B------:R-:W-:Y:S02]  /*34940*/  SEL R2, R126, RZ, !P0 ;  /* 0x000000ff7e027207 */ /* 0x000fe40004000000 */
[----:B---3--:R-:W-:Y:S01]  /*34950*/  MOV R125, R131 ;  /* 0x00000083007d7202 */ /* 0x008fe20000000f00 */
[----:B------:R-:W3:Y:S04]  /*34960*/  LDL.LU R126, [R1+0x9a8] ;  /* 0x0009a800017e7983 */ /* 0x000ee80000300800 */
[----:B--2---:R-:W2:Y:S01]  /*34970*/  LDL.LU R131, [R1+0x9b4] ;  /* 0x0009b40001837983 */ /* 0x004ea20000300800 */
[----:B------:R-:W-:Y:S01]  /*34980*/  IADD3 R132, P0, R132, R138, RZ ;  /* 0x0000008a84847210 */ /* 0x000fe20007f1e0ff */
[----:B------:R-:W-:-:S04]  /*34990*/  IMAD.MOV.U32 R124, RZ, RZ, R129 ;  /* 0x000000ffff7c7224 */ /* 0x000fc800078e0081 */
[----:B------:R1:W-:Y:S04]  /*349a0*/  STL [R1+0x984], R132 ;  /* 0x0009848401007387 */ /* 0x0003e80000100800 */
[----:B------:R1:W-:Y:S04]  /*349b0*/  LDGSTS.E [R3+0xbe00], [R124.64], P4 ;  /* 0x0be000007c037fae */ /* 0x0003e8000a121848 */
[----:B------:R-:W3:Y:S01]  /*349c0*/  LDL.LU R129, [R1+0x9bc] ;  /* 0x0009bc0001817983 */ /* 0x000ee20000300800 */
[----:B-1----:R-:W-:-:S03]  /*349d0*/  IMAD.MOV.U32 R124, RZ, RZ, R143 ;  /* 0x000000ffff7c7224 */ /* 0x002fc600078e008f */
[----:B------:R-:W3:Y:S01]  /*349e0*/  LDL.LU R143, [R1+0x9b0] ;  /* 0x0009b000018f7983 */ /* 0x000ee20000300800 */
[----:B------:R-:W-:Y:S01]  /*349f0*/  IMAD.MOV.U32 R125, RZ, RZ, R176 ;  /* 0x000000ffff7d7224 */ /* 0x000fe200078e00b0 */
[-C--:B------:R-:W-:Y:S01]  /*34a00*/  IADD3 R127, P4, R127, R138.reuse, RZ ;  /* 0x0000008a7f7f7210 */ /* 0x080fe20007f9e0ff */
[--C-:B------:R-:W-:Y:S01]  /*34a10*/  IMAD.X R141, R141, 0x1, R0.reuse, P0 ;  /* 0x000000018d8d7824 */ /* 0x100fe200000e0600 */
[----:B------:R-:W-:Y:S02]  /*34a20*/  IADD3 R137, P0, R137, R138, RZ ;  /* 0x0000008a89897210 */ /* 0x000fe40007f1e0ff */
[----:B------:R1:W-:Y:S01]  /*34a30*/  LDGSTS.E [R3+0xcc00], [R124.64], P5 ;  /* 0x0cc000007c037fae */ /* 0x0003e2000a921848 */
[----:B------:R-:W-:-:S03]  /*34a40*/  IMAD.X R135, R135, 0x1, R0, P4 ;  /* 0x0000000187877824 */ /* 0x000fc600020e0600 */
[----:B------:R-:W-:Y:S04]  /*34a50*/  STL [R1+0x98c], R127 ;  /* 0x00098c7f01007387 */ /* 0x000fe80000100800 */
[----:B------:R-:W-:Y:S01]  /*34a60*/  STL [R1+0x980], R141 ;  /* 0x0009808d01007387 */ /* 0x000fe20000100800 */
[----:B-1----:R-:W-:Y:S02]  /*34a70*/  IMAD.MOV.U32 R124, RZ, RZ, R132 ;  /* 0x000000ffff7c7224 */ /* 0x002fe400078e0084 */
[----:B------:R-:W-:Y:S01]  /*34a80*/  IMAD.MOV.U32 R125, RZ, RZ, R141 ;  /* 0x000000ffff7d7224 */ /* 0x000fe200078e008d */
[----:B------:R-:W3:Y:S04]  /*34a90*/  LDL.LU R132, [R1+0x9dc] ;  /* 0x0009dc0001847983 */ /* 0x000ee80000300800 */
[----:B------:R-:W-:Y:S04]  /*34aa0*/  STL [R1+0x994], R137 ;  /* 0x0009948901007387 */ /* 0x000fe80000100800 */
[----:B------:R1:W-:Y:S04]  /*34ab0*/  LDGSTS.E [R3+0xce00], [R124.64], P5 ;  /* 0x0ce000007c037fae */ /* 0x0003e8000a921848 */
[----:B------:R1:W-:Y:S01]  /*34ac0*/  STL [R1+0x988], R135 ;  /* 0x0009888701007387 */ /* 0x0003e20000100800 */
[----:B------:R-:W-:Y:S01]  /*34ad0*/  IADD3 R133, P4, R133, R138, RZ ;  /* 0x0000008a85857210 */ /* 0x000fe20007f9e0ff */
[----:B------:R-:W-:-:S02]  /*34ae0*/  IMAD.X R140, R140, 0x1, R0, P0 ;  /* 0x000000018c8c7824 */ /* 0x000fc400000e0600 */
[----:B-1----:R-:W-:Y:S02]  /*34af0*/  IMAD.MOV.U32 R125, RZ, RZ, R135 ;  /* 0x000000ffff7d7224 */ /* 0x002fe400078e0087 */
[----:B------:R-:W3:Y:S01]  /*34b00*/  LDL.LU R135, [R1+0x9b8] ;  /* 0x0009b80001877983 */ /* 0x000ee20000300800 */
[----:B------:R-:W-:Y:S01]  /*34b10*/  IMAD.MOV.U32 R124, RZ, RZ, R127 ;  /* 0x000000ffff7c7224 */ /* 0x000fe200078e007f */
[----:B------:R-:W-:Y:S02]  /*34b20*/  IADD3 R130, P0, R130, R138, RZ ;  /* 0x0000008a82827210 */ /* 0x000fe40007f1e0ff */
[----:B------:R1:W-:Y:S04]  /*34b30*/  STL [R1+0x99c], R133 ;  /* 0x00099c8501007387 */ /* 0x0003e80000100800 */
[----:B------:R1:W-:Y:S04]  /*34b40*/  LDGSTS.E [R3+0xdc00], [R124.64], P6 ;  /* 0x0dc000007c037fae */ /* 0x0003e8000b121848 */
[----:B------:R-:W-:Y:S04]  /*34b50*/  STL [R1+0x990], R140 ;  /* 0x0009908c01007387 */ /* 0x000fe80000100800 */
[----:B------:R-:W3:Y:S01]  /*34b60*/  LDL.LU R127, [R1+0x9fc] ;  /* 0x0009fc00017f7983 */ /* 0x000ee20000300800 */
[----:B-1----:R-:W-:-:S02]  /*34b70*/  IMAD.MOV.U32 R124, RZ, RZ, R137 ;  /* 0x000000ffff7c7224 */ /* 0x002fc400078e0089 */
[----:B------:R-:W-:Y:S01]  /*34b80*/  IMAD.MOV.U32 R125, RZ, RZ, R140 ;  /* 0x000000ffff7d7224 */ /* 0x000fe200078e008c */
[----:B------:R-:W3:Y:S04]  /*34b90*/  LDL.LU R137, [R1+0x9d8] ;  /* 0x0009d80001897983 */ /* 0x000ee80000300800 */
[----:B------:R-:W-:Y:S04]  /*34ba0*/  STL [R1+0x9a4], R130 ;  /* 0x0009a48201007387 */ /* 0x000fe80000100800 */
[----:B------:R1:W-:Y:S02]  /*34bb0*/  LDGSTS.E [R3+0xde00], [R124.64], P6 ;  /* 0x0de000007c037fae */ /* 0x0003e4000b121848 */
[----:B-1----:R-:W-:-:S02]  /*34bc0*/  IMAD.MOV.U32 R124, RZ, RZ, R133 ;  /* 0x000000ffff7c7224 */ /* 0x002fc400078e0085 */
[--C-:B----4-:R-:W-:Y:S02]  /*34bd0*/  IMAD.X R139, R139, 0x1, R0.reuse, P4 ;  /* 0x000000018b8b7824 */ /* 0x110fe400020e0600 */
[----:B------:R-:W-:-:S03]  /*34be0*/  IMAD.X R134, R134, 0x1, R0, P0 ;  /* 0x0000000186867824 */ /* 0x000fc600000e0600 */
[----:B------:R1:W-:Y:S01]  /*34bf0*/  STL [R1+0x998], R139 ;  /* 0x0009988b01007387 */ /* 0x0003e20000100800 */
[----:B------:R-:W-:-:S03]  /*34c00*/  IADD3 R136, P4, R136, R138, RZ ;  /* 0x0000008a88887210 */ /* 0x000fc60007f9e0ff */
[----:B------:R-:W4:Y:S01]  /*34c10*/  LDL.LU R133, [R1+0xa1c] ;  /* 0x000a1c0001857983 */ /* 0x000f220000300800 */
[----:B------:R-:W-:-:S03]  /*34c20*/  IMAD.MOV.U32 R125, RZ, RZ, R139 ;  /* 0x000000ffff7d7224 */ /* 0x000fc600078e008b */
[----:B------:R-:W-:Y:S04]  /*34c30*/  STL [R1+0x9ac], R136 ;  /* 0x0009ac8801007387 */ /* 0x000fe80000100800 */
[----:B------:R3:W-:Y:S01]  /*34c40*/  STL [R1+0x9a0], R134 ;  /* 0x0009a08601007387 */ /* 0x0007e20000100800 */
[----:B--2---:R-:W-:-:S03]  /*34c50*/  IADD3 R131, P0, R131, R138, RZ ;  /* 0x0000008a83837210 */ /* 0x004fc60007f1e0ff */
[----:B-1----:R-:W2:Y:S01]  /*34c60*/  LDL.LU R139, [R1+0x9f8] ;  /* 0x0009f800018b7983 */ /* 0x002ea20000300800 */
[----:B---3--:R-:W-:-:S03]  /*34c70*/  IMAD.X R126, R126, 0x1, R0, P4 ;  /* 0x000000017e7e7824 */ /* 0x008fc600020e0600 */
[----:B------:R1:W-:Y:S04]  /*34c80*/  LDGSTS.E [R3+0xec00], [R124.64], P2 ;  /* 0x0ec000007c037fae */ /* 0x0003e80009121848 */
[----:B------:R-:W-:Y:S01]  /*34c90*/  STL [R1+0x9b4], R131 ;  /* 0x0009b48301007387 */ /* 0x000fe20000100800 */
[----:B-1----:R-:W-:Y:S01]  /*34ca0*/  IMAD.MOV.U32 R124, RZ, RZ, R130 ;  /* 0x000000ffff7c7224 */ /* 0x002fe200078e0082 */
[----:B------:R-:W-:Y:S02]  /*34cb0*/  MOV R125, R134 ;  /* 0x00000086007d7202 */ /* 0x000fe40000000f00 */
[----:B------:R-:W3:Y:S04]  /*34cc0*/  LDL.LU R134, [R1+0xa18] ;  /* 0x000a180001867983 */ /* 0x000ee80000300800 */
[----:B------:R1:W-:Y:S01]  /*34cd0*/  STL [R1+0x9a8], R126 ;  /* 0x0009a87e01007387 */ /* 0x0003e20000100800 */
[----:B------:R-:W-:-:S03]  /*34ce0*/  IMAD.X R143, R143, 0x1, R0, P0 ;  /* 0x000000018f8f7824 */ /* 0x000fc600000e0600 */
[----:B------:R-:W3:Y:S04]  /*34cf0*/  LDL.LU R130, [R1+0xa3c] ;  /* 0x000a3c0001827983 */ /* 0x000ee80000300800 */
[----:B------:R1:W-:Y:S01]  /*34d00*/  LDGSTS.E [R3+0xee00], [R124.64], P2 ;  /* 0x0ee000007c037fae */ /* 0x0003e20009121848 */
[----:B------:R-:W-:-:S03]  /*34d10*/  IADD3 R129, P2, R129, UR7, RZ ;  /* 0x0000000781817c10 */ /* 0x000fc6000ff5e0ff */
[----:B------:R-:W3:Y:S04]  /*34d20*/  LDL.LU R138, [R1+0xa38] ;  /* 0x000a3800018a7983 */ /* 0x000ee80000300800 */
[----:B------:R-:W-:Y:S01]  /*34d30*/  STL [R1+0x9bc], R129 ;  /* 0x0009bc8101007387 */ /* 0x000fe20000100800 */
[----:B-1----:R-:W-:-:S03]  /*34d40*/  IMAD.MOV.U32 R125, RZ, RZ, R126 ;  /* 0x000000ffff7d7224 */ /* 0x002fc600078e007e */
[----:B------:R-:W-:Y:S04]  /*34d50*/  STL [R1+0x9b0], R143 ;  /* 0x0009b08f01007387 */ /* 0x000fe80000100800 */
[----:B------:R-:W3:Y:S04]  /*34d60*/  LDL.LU R126, [R1+0xa5c] ;  /* 0x000a5c00017e7983 */ /* 0x000ee80000300800 */
[----:B------:R-:W1:Y:S01]  /*34d70*/  S2R R140, SR_TID.X ;  /* 0x00000000008c7919 */ /* 0x000e620000002100 */
[----:B------:R-:W-:Y:S01]  /*34d80*/  IMAD.MOV.U32 R124, RZ, RZ, R136 ;  /* 0x000000ffff7c7224 */ /* 0x000fe200078e0088 */
[----:B------:R-:W-:-:S02]  /*34d90*/  IADD3 R132, P0, R132, UR7, RZ ;  /* 0x0000000784847c10 */ /* 0x000fc4000ff1e0ff */
[----:B------:R-:W3:Y:S01]  /*34da0*/  LDL.LU R136, [R1+0xa7c] ;  /* 0x000a7c0001887983 */ /* 0x000ee20000300800 */
[----:B------:R-:W-:-:S03]  /*34db0*/  ISETP.NE.U32.AND P3, PT, R2, RZ, PT ;  /* 0x000000ff0200720c */ /* 0x000fc60003f65070 */
[----:B------:R1:W-:Y:S01]  /*34dc0*/  LDGSTS.E [R3+0xfc00], [R124.64], P1 ;  /* 0x0fc000007c037fae */ /* 0x0003e20008921848 */
[----:B------:R-:W-:-:S03]  /*34dd0*/  IADD3.X R135, R135, UR6, RZ, P2, !PT ;  /* 0x0000000687877c10 */ /* 0x000fc600097fe4ff */
[----:B------:R-:W-:Y:S01]  /*34de0*/  STL [R1+0x9dc], R132 ;  /* 0x0009dc8401007387 */ /* 0x000fe20000100800 */
[----:B-1----:R-:W-:Y:S02]  /*34df0*/  LOP3.LUT R141, R140, 0x3f, RZ, 0xc0, !PT ;  /* 0x0000003f8c8d7812 */ /* 0x002fe400078ec0ff */
[----:B------:R-:W-:-:S03]  /*34e00*/  SHF.R.S32.HI R140, RZ, 0x6, R140 ;  /* 0x00000006ff8c7819 */ /* 0x000fc6000001148c */
[----:B------:R-:W-:Y:S01]  /*34e10*/  IMAD.SHL.U32 R141, R141, 0x4, RZ ;  /* 0x000000048d8d7824 */ /* 0x000fe200078e00ff */
[----:B------:R-:W-:Y:S01]  /*34e20*/  SGXT R140, R140, 0x1 ;  /* 0x000000018c8c781a */ /* 0x000fe20000000200 */
[----:B------:R-:W-:Y:S01]  /*34e30*/  IMAD.MOV.U32 R124, RZ, RZ, R131 ;  /* 0x000000ffff7c7224 */ /* 0x000fe200078e0083 */
[----:B------:R1:W-:Y:S01]  /*34e40*/  STL [R1+0x9b8], R135 ;  /* 0x0009b88701007387 */ /* 0x0003e20000100800 */
[----:B------:R-:W-:Y:S01]  /*34e50*/  IMAD.MOV.U32 R125, RZ, RZ, R143 ;  /* 0x000000ffff7d7224 */ /* 0x000fe200078e008f */
[----:B------:R-:W-:Y:S02]  /*34e60*/  LOP3.LUT R131, R141, 0x110, R140, 0x78, !PT ;  /* 0x000001108d837812 */ /* 0x000fe400078e788c */
[----:B------:R-:W3:Y:S01]  /*34e70*/  LDL.LU R140, [R1+0xa58] ;  /* 0x000a5800018c7983 */ /* 0x000ee20000300800 */
[----:B------:R-:W-:Y:S01]  /*34e80*/  IMAD.U32 R2, RZ, RZ, UR5 ;  /* 0x00000005ff027e24 */ /* 0x000fe2000f8e00ff */
[----:B------:R-:W-:Y:S02]  /*34e90*/  IADD3.X R137, R137, UR6, RZ, P0, !PT ;  /* 0x0000000689897c10 */ /* 0x000fe400087fe4ff */
[----:B------:R1:W-:Y:S01]  /*34ea0*/  LDGSTS.E [R3+0xfe00], [R124.64], P1 ;  /* 0x0fe000007c037fae */ /* 0x0003e20008921848 */
[----:B------:R-:W-:Y:S01]  /*34eb0*/  IADD3 R127, P1, R127, UR7, RZ ;  /* 0x000000077f7f7c10 */ /* 0x000fe2000ff3e0ff */
[----:B------:R-:W-:-:S02]  /*34ec0*/  IMAD R2, R2, 0x10000, R131 ;  /* 0x0001000002027824 */ /* 0x000fc400078e0283 */
[----:B------:R-:W3:Y:S04]  /*34ed0*/  LDL.LU R131, [R1+0xa9c] ;  /* 0x000a9c0001837983 */ /* 0x000ee80000300800 */
[----:B------:R-:W0:Y:S01]  /*34ee0*/  LDGDEPBAR ;  /* 0x00000000000079af */ /* 0x000e220000000000 */
[----:B-1----:R-:W-:-:S03]  /*34ef0*/  IMAD.MOV.U32 R124, RZ, RZ, R129 ;  /* 0x000000ffff7c7224 */ /* 0x002fc600078e0081 */
[----:B------:R-:W3:Y:S01]  /*34f00*/  LDL.LU R3, [R1+0xa78] ;  /* 0x000a780001037983 */ /* 0x000ee20000300800 */
[----:B------:R-:W-:-:S03]  /*34f10*/  IMAD.MOV.U32 R125, RZ, RZ, R135 ;  /* 0x000000ffff7d7224 */ /* 0x000fc600078e0087 */
[----:B------:R-:W-:Y:S04]  /*34f20*/  STL [R1+0x9fc], R127 ;  /* 0x0009fc7f01007387 */ /* 0x000fe80000100800 */
[----:B------:R1:W-:Y:S04]  /*34f30*/  STL [R1+0x9d8], R137 ;  /* 0x0009d88901007387 */ /* 0x0003e80000100800 */
[----:B------:R-:W3:Y:S04]  /*34f40*/  LDL.LU R135, [R1+0xa98] ;  /* 0x000a980001877983 */ /* 0x000ee80000300800 */
[----:B------:R-:W3:Y:S04]  /*34f50*/  LDL.LU R129, [R1+0xabc] ;  /* 0x000abc0001817983 */ /* 0x000ee80000300800 */
[----:B------:R1:W-:Y:S02]  /*34f60*/  LDGSTS.E [R2+0x20000], [R124.64], P3 ;  /* 0x200000007c027fae */ /* 0x0003e40009921848 */
[----:B-1----:R-:W-:-:S02]  /*34f70*/  IMAD.MOV.U32 R125, RZ, RZ, R137 ;  /* 0x000000ffff7d7224 */ /* 0x002fc400078e0089 */
[----:B------:R-:W3:Y:S01]  /*34f80*/  LDL.LU R137, [R1+0xab8] ;  /* 0x000ab80001897983 */ /* 0x000ee20000300800 */
[----:B------:R-:W-:-:S05]  /*34f90*/  IMAD.MOV.U32 R124, RZ, RZ, R132 ;  /* 0x000000ffff7c7224 */ /* 0x000fca00078e0084 */
[----:B------:R1:W-:Y:S02]  /*34fa0*/  LDGSTS.E [R2+0x20800], [R124.64], P3 ;  /* 0x208000007c027fae */ /* 0x0003e40009921848 */
[----:B-1----:R-:W-:Y:S01]  /*34fb0*/  IMAD.MOV.U32 R124, RZ, RZ, R127 ;  /* 0x000000ffff7c7224 */ /* 0x002fe200078e007f */
[----:B----4-:R-:W-:-:S05]  /*34fc0*/  IADD3 R133, P0, R133, UR7, RZ ;  /* 0x0000000785857c10 */ /* 0x010fca000ff1e0ff */
[----:B------:R-:W-:Y:S01]  /*34fd0*/  STL [R1+0xa1c], R133 ;  /* 0x000a1c8501007387 */ /* 0x000fe20000100800 */
[----:B--2---:R-:W-:-:S05]  /*34fe0*/  IADD3.X R139, R139, UR6, RZ, P1, !PT ;  /* 0x000000068b8b7c10 */ /* 0x004fca0008ffe4ff */
[----:B------:R1:W-:Y:S04]  /*34ff0*/  STL [R1+0x9f8], R139 ;  /* 0x0009f88b01007387 */ /* 0x0003e80000100800 */
[----:B------:R-:W2:Y:S01]  /*35000*/  LDL.LU R132, [R1+0xadc] ;  /* 0x000adc0001847983 */ /* 0x000ea20000300800 */
[----:B------:R-:W-:-:S03]  /*35010*/  IMAD.MOV.U32 R125, RZ, RZ, R139 ;  /* 0x000000ffff7d7224 */ /* 0x000fc600078e008b */
[----:B-1----:R-:W4:Y:S01]  /*35020*/  LDL.LU R139, [R1+0xad8] ;  /* 0x000ad800018b7983 */ /* 0x002f220000300800 */
[----:B---3--:R-:W-:-:S03]  /*35030*/  IADD3.X R134, R134, UR6, RZ, P0, !PT ;  /* 0x0000000686867c10 */ /* 0x008fc600087fe4ff */
[----:B------:R1:W-:Y:S01]  /*35040*/  LDGSTS.E [R2+0x21000], [R124.64], P3 ;  /* 0x210000007c027fae */ /* 0x0003e20009921848 */
[----:B------:R-:W-:-:S05]  /*35050*/  IADD3 R130, P1, R130, UR7, RZ ;  /* 0x0000000782827c10 */ /* 0x000fca000ff3e0ff */
[----:B------:R-:W-:Y:S04]  /*35060*/  STL [R1+0xa3c], R130 ;  /* 0x000a3c8201007387 */ /* 0x000fe80000100800 */
[----:B------:R3:W-:Y:S01]  /*35070*/  STL [R1+0xa18], R134 ;  /* 0x000a188601007387 */ /* 0x0007e20000100800 */
[----:B------:R-:W-:-:S03]  /*35080*/  IADD3.X R138, R138, UR6, RZ, P1, !PT ;  /* 0x000000068a8a7c10 */ /* 0x000fc60008ffe4ff */
[----:B------:R-:W4:Y:S01]  /*35090*/  LDL.LU R127, [R1+0xafc] ;  /* 0x000afc00017f7983 */ /* 0x000f220000300800 */
[----:B-1----:R-:W-:Y:S01]  /*350a0*/  IMAD.MOV.U32 R125, RZ, RZ, R134 ;  /* 0x000000ffff7d7224 */ /* 0x002fe200078e0086 */
[----:B------:R-:W-:Y:S02]  /*350b0*/  IADD3 R126, P0, R126, UR7, RZ ;  /* 0x000000077e7e7c10 */ /* 0x000fe4000ff1e0ff */
[----:B---3--:R-:W4:Y:S01]  /*350c0*/  LDL.LU R134, [R1+0xaf8] ;  /* 0x000af80001867983 */ /* 0x008f220000300800 */
[----:B------:R-:W-:-:S03]  /*350d0*/  IMAD.MOV.U32 R124, RZ, RZ, R133 ;  /* 0x000000ffff7c7224 */ /* 0x000fc600078e0085 */
[----:B------:R-:W-:Y:S04]  /*350e0*/  STL [R1+0xa5c], R126 ;  /* 0x000a5c7e01007387 */ /* 0x000fe80000100800 */
[----:B------:R1:W-:Y:S04]  /*350f0*/  STL [R1+0xa38], R138 ;  /* 0x000a388a01007387 */ /* 0x0003e80000100800 */
[----:B------:R-:W4:Y:S01]  /*35100*/  LDL.LU R133, [R1+0xb1c] ;  /* 0x000b1c0001857983 */ /* 0x000f220000300800 */
[----:B------:R-:W-:-:S03]  /*35110*/  IADD3 R136, P1, R136, UR7, RZ ;  /* 0x0000000788887c10 */ /* 0x000fc6000ff3e0ff */
[----:B------:R1:W-:Y:S02]  /*35120*/  LDGSTS.E [R2+0x21800], [R124.64], P3 ;  /* 0x218000007c027fae */ /* 0x0003e40009921848 */
[----:B-1----:R-:W-:Y:S01]  /*35130*/  IMAD.MOV.U32 R124, RZ, RZ, R130 ;  /* 0x000000ffff7c7224 */ /* 0x002fe200078e0082 */
[----:B------:R-:W-:Y:S02]  /*35140*/  MOV R125, R138 ;  /* 0x0000008a007d7202 */ /* 0x000fe40000000f00 */
[----:B------:R-:W4:Y:S04]  /*35150*/  LDL.LU R138, [R1+0xb18] ;  /* 0x000b1800018a7983 */ /* 0x000f280000300800 */
[----:B------:R1:W-:Y:S01]  /*35160*/  STL [R1+0xa7c], R136 ;  /* 0x000a7c8801007387 */ /* 0x0003e20000100800 */
[----:B------:R-:W-:-:S03]  /*35170*/  IADD3.X R140, R140, UR6, RZ, P0, !PT ;  /* 0x000000068c8c7c10 */ /* 0x000fc600087fe4ff */
[----:B------:R1:W-:Y:S04]  /*35180*/  LDGSTS.E [R2+0x22000], [R124.64], P3 ;  /* 0x220000007c027fae */ /* 0x0003e80009921848 */
[----:B------:R-:W-:Y:S01]  /*35190*/  STL [R1+0xa58], R140 ;  /* 0x000a588c01007387 */ /* 0x000fe20000100800 */
[----:B------:R-:W-:-:S03]  /*351a0*/  IADD3 R131, P0, R131, UR7, RZ ;  /* 0x0000000783837c10 */ /* 0x000fc6000ff1e0ff */
[----:B------:R-:W4:Y:S01]  /*351b0*/  LDL.LU R130, [R1+0xb3c] ;  /* 0x000b3c0001827983 */ /* 0x000f220000300800 */
[----:B-1----:R-:W-:Y:S02]  /*351c0*/  IMAD.MOV.U32 R124, RZ, RZ, R126 ;  /* 0x000000ffff7c7224 */ /* 0x002fe400078e007e */
[----:B------:R-:W-:Y:S01]  /*351d0*/  IMAD.MOV.U32 R125, RZ, RZ, R140 ;  /* 0x000000ffff7d7224 */ /* 0x000fe200078e008c */
[----:B------:R-:W4:Y:S01]  /*351e0*/  LDL.LU R126, [R1+0xb5c] ;  /* 0x000b5c00017e7983 */ /* 0x000f220000300800 */
[----:B------:R-:W-:-:S03]  /*351f0*/  IADD3.X R3, R3, UR6, RZ, P1, !PT ;  /* 0x0000000603037c10 */ /* 0x000fc60008ffe4ff */
[----:B------:R-:W-:Y:S04]  /*35200*/  STL [R1+0xa9c], R131 ;  /* 0x000a9c8301007387 */ /* 0x000fe80000100800 */
[----:B------:R1:W-:Y:S04]  /*35210*/  LDGSTS.E [R2+0x22800], [R124.64], P3 ;  /* 0x228000007c027fae */ /* 0x0003e80009921848 */
[----:B------:R1:W-:Y:S01]  /*35220*/  STL [R1+0xa78], R3 ;  /* 0x000a780301007387 */ /* 0x0003e20000100800 */
[----:B------:R-:W-:Y:S02]  /*35230*/  IADD3.X R135, R135, UR6, RZ, P0, !PT ;  /* 0x0000000687877c10 */ /* 0x000fe400087fe4ff */
[----:B------:R-:W-:Y:S01]  /*35240*/  IADD3 R129, P1, R129, UR7, RZ ;  /* 0x0000000781817c10 */ /* 0x000fe2000ff3e0ff */
[----:B-1----:R-:W-:-:S02]  /*35250*/  IMAD.MOV.U32 R124, RZ, RZ, R136 ;  /* 0x000000ffff7c7224 */ /* 0x002fc400078e0088 */
[----:B------:R-:W-:Y:S01]  /*35260*/  IMAD.MOV.U32 R125, RZ, RZ, R3 ;  /* 0x000000ffff7d7224 */ /* 0x000fe200078e0003 */
[----:B------:R-:W4:Y:S04]  /*35270*/  LDL.LU R136, [R1+0xb38] ;  /* 0x000b380001887983 */ /* 0x000f280000300800 */
[----:B------:R-:W-:Y:S04]  /*35280*/  STL [R1+0xabc], R129 ;  /* 0x000abc8101007387 */ /* 0x000fe80000100800 */
[----:B------:R1:W-:Y:S04]  /*35290*/  STL [R1+0xa98], R135 ;  /* 0x000a988701007387 */ /* 0x0003e80000100800 */
[----:B------:R1:W-:Y:S01]  /*352a0*/  LDGSTS.E [R2+0x23000], [R124.64], P3 ;  /* 0x230000007c027fae */ /* 0x0003e20009921848 */
[----:B------:R-:W-:-:S03]  /*352b0*/  IADD3.X R137, R137, UR6, RZ, P1, !PT ;  /* 0x0000000689897c10 */ /* 0x000fc60008ffe4ff */
[----:B------:R-:W4:Y:S01]  /*352c0*/  LDL.LU R3, [R1+0xb7c] ;  /* 0x000b7c0001037983 */ /* 0x000f220000300800 */
[----:B-1----:R-:W-:Y:S02]  /*352d0*/  IMAD.MOV.U32 R124, RZ, RZ, R131 ;  /* 0x000000ffff7c7224 */ /* 0x002fe400078e0083 */
[----:B------:R-:W-:Y:S02]  /*352e0*/  IMAD.MOV.U32 R125, RZ, RZ, R135 ;  /* 0x000000ffff7d7224 */ /* 0x000fe400078e0087 */
[----:B------:R-:W4:Y:S04]  /*352f0*/  LDL.LU R135, [R1+0xb58] ;  /* 0x000b580001877983 */ /* 0x000f280000300800 */
[----:B------:R1:W-:Y:S02]  /*35300*/  LDGSTS.E [R2+0x23800], [R124.64], P3 ;  /* 0x238000007c027fae */ /* 0x0003e40009921848 */
[----:B-1----:R-:W-:-:S02]  /*35310*/  IMAD.MOV.U32 R125, RZ, RZ, R137 ;  /* 0x000000ffff7d7224 */ /* 0x002fc400078e0089 */
[----:B------:R-:W-:-:S05]  /*35320*/  IMAD.MOV.U32 R124, RZ, RZ, R129 ;  /* 0x000000ffff7c7224 */ /* 0x000fca00078e0081 */
[----:B------:R1:W-:Y:S01]  /*35330*/  LDGSTS.E [R2+0x24000], [R124.64], P3 ;  /* 0x240000007c027fae */ /* 0x0003e20009921848 */
[----:B--2---:R-:W-:-:S05]  /*35340*/  IADD3 R132, P0, R132, UR7, RZ ;  /* 0x0000000784847c10 */ /* 0x004fca000ff1e0ff */
[----:B------:R-:W-:Y:S04]  /*35350*/  STL [R1+0xadc], R132 ;  /* 0x000adc8401007387 */ /* 0x000fe80000100800 */
[----:B------:R2:W-:Y:S04]  /*35360*/  STL [R1+0xab8], R137 ;  /* 0x000ab88901007387 */ /* 0x0005e80000100800 */
[----:B------:R-:W3:Y:S01]  /*35370*/  LDL.LU R131, [R1+0xb9c] ;  /* 0x000b9c0001837983 */ /* 0x000ee20000300800 */
[----:B----4-:R-:W-:-:S03]  /*35380*/  IADD3.X R139, R139, UR6, RZ, P0, !PT ;  /* 0x000000068b8b7c10 */ /* 0x010fc600087fe4ff */
[----:B--2---:R-:W2:Y:S01]  /*35390*/  LDL.LU R137, [R1+0xb78] ;  /* 0x000b780001897983 */ /* 0x004ea20000300800 */
[----:B-1----:R-:W-:Y:S01]  /*353a0*/  IMAD.MOV.U32 R124, RZ, RZ, R132 ;  /* 0x000000ffff7c7224 */ /* 0x002fe200078e0084 */
[----:B------:R-:W-:-:S05]  /*353b0*/  IADD3 R127, P1, R127, UR7, RZ ;  /* 0x000000077f7f7c10 */ /* 0x000fca000ff3e0ff */
[----:B------:R-:W-:Y:S04]  /*353c0*/  STL [R1+0xafc], R127 ;  /* 0x000afc7f01007387 */ /* 0x000fe80000100800 */
[----:B------:R-:W-:Y:S01]  /*353d0*/  STL [R1+0xad8], R139 ;  /* 0x000ad88b01007387 */ /* 0x000fe20000100800 */
[----:B------:R-:W-:-:S03]  /*353e0*/  IADD3.X R134, R134, UR6, RZ, P1, !PT ;  /* 0x0000000686867c10 */ /* 0x000fc60008ffe4ff */
[----:B------:R-:W4:Y:S01]  /*353f0*/  LDL.LU R129, [R1+0xbbc] ;  /* 0x000bbc0001817983 */ /* 0x000f220000300800 */
[----:B------:R-:W-:-:S03]  /*35400*/  IMAD.MOV.U32 R125, RZ, RZ, R139 ;  /* 0x000000ffff7d7224 */ /* 0x000fc600078e008b */
[----:B------:R-:W4:Y:S01]  /*35410*/  LDL.LU R140, [R1+0xb98] ;  /* 0x000b9800018c7983 */ /* 0x000f220000300800 */
[----:B------:R-:W-:-:S03]  /*35420*/  IADD3 R133, P0, R133, UR7, RZ ;  /* 0x0000000785857c10 */ /* 0x000fc6000ff1e0ff */
[----:B------:R1:W-:Y:S04]  /*35430*/  LDGSTS.E [R2+0x24800], [R124.64], P3 ;  /* 0x248000007c027fae */ /* 0x0003e80009921848 */
[----:B------:R-:W-:Y:S04]  /*35440*/  STL [R1+0xb1c], R133 ;  /* 0x000b1c8501007387 */ /* 0x000fe80000100800 */
[----:B------:R1:W-:Y:S04]  /*35450*/  STL [R1+0xaf8], R134 ;  /* 0x000af88601007387 */ /* 0x0003e80000100800 */
[----:B------:R-:W4:Y:S01]  /*35460*/  LDL.LU R132, [R1+0xbdc] ;  /* 0x000bdc0001847983 */ /* 0x000f220000300800 */
[----:B-1----:R-:W-:-:S03]  /*35470*/  IMAD.MOV.U32 R125, RZ, RZ, R134 ;  /* 0x000000ffff7d7224 */ /* 0x002fc600078e0086 */
[----:B------:R-:W4:Y:S01]  /*35480*/  LDL.LU R134, [R1+0xbb8] ;  /* 0x000bb80001867983 */ /* 0x000f220000300800 */
[----:B------:R-:W-:Y:S01]  /*35490*/  IADD3.X R138, R138, UR6, RZ, P0, !PT ;  /* 0x000000068a8a7c10 */ /* 0x000fe200087fe4ff */
[----:B------:R-:W-:-:S05]  /*354a0*/  IMAD.MOV.U32 R124, RZ, RZ, R127 ;  /* 0x000000ffff7c7224 */ /* 0x000fca00078e007f */
[----:B------:R1:W-:Y:S01]  /*354b0*/  LDGSTS.E [R2+0x25000], [R124.64], P3 ;  /* 0x250000007c027fae */ /* 0x0003e20009921848 */
[----:B------:R-:W-:-:S05]  /*354c0*/  IADD3 R130, P1, R130, UR7, RZ ;  /* 0x0000000782827c10 */ /* 0x000fca000ff3e0ff */
[----:B------:R-:W-:Y:S01]  /*354d0*/  STL [R1+0xb3c], R130 ;  /* 0x000b3c8201007387 */ /* 0x000fe20000100800 */
[----:B------:R-:W-:-:S03]  /*354e0*/  IADD3 R126, P0, R126, UR7, RZ ;  /* 0x000000077e7e7c10 */ /* 0x000fc6000ff1e0ff */
[----:B------:R1:W-:Y:S02]  /*354f0*/  STL [R1+0xb18], R138 ;  /* 0x000b188a01007387 */ /* 0x0003e40000100800 */
[----:B-1----:R-:W-:Y:S02]  /*35500*/  IMAD.MOV.U32 R124, RZ, RZ, R133 ;  /* 0x000000ffff7c7224 */ /* 0x002fe400078e0085 */
[----:B------:R-:W4:Y:S01]  /*35510*/  LDL.LU R139, [R1+0xbd8] ;  /* 0x000bd800018b7983 */ /* 0x000f220000300800 */
[----:B------:R-:W-:-:S03]  /*35520*/  IMAD.MOV.U32 R125, RZ, RZ, R138 ;  /* 0x000000ffff7d7224 */ /* 0x000fc600078e008a */
[----:B------:R-:W4:Y:S04]  /*35530*/  LDL.LU R127, [R1+0xbfc] ;  /* 0x000bfc00017f7983 */ /* 0x000f280000300800 */
[----:B------:R-:W4:Y:S04]  /*35540*/  LDL.LU R138, [R1+0xbf8] ;  /* 0x000bf800018a7983 */ /* 0x000f280000300800 */
[----:B------:R-:W-:Y:S04]  /*35550*/  STL [R1+0xb5c], R126 ;  /* 0x000b5c7e01007387 */ /* 0x000fe80000100800 */
[----:B------:R1:W-:Y:S01]  /*35560*/  LDGSTS.E [R2+0x25800], [R124.64], P3 ;  /* 0x258000007c027fae */ /* 0x0003e20009921848 */
[----:B------:R-:W-:-:S05]  /*35570*/  IADD3.X R136, R136, UR6, RZ, P1, !PT ;  /* 0x0000000688887c10 */ /* 0x000fca0008ffe4ff */
[----:B------:R1:W-:Y:S04]  /*35580*/  STL [R1+0xb38], R136 ;  /* 0x000b388801007387 */ /* 0x0003e80000100800 */
[----:B------:R-:W4:Y:S01]  /*35590*/  LDL.LU R133, [R1+0xc1c] ;  /* 0x000c1c0001857983 */ /* 0x000f220000300800 */
[----:B-1----:R-:W-:Y:S02]  /*355a0*/  IMAD.MOV.U32 R124, RZ, RZ, R130 ;  /* 0x000000ffff7c7224 */ /* 0x002fe400078e0082 */
[----:B------:R-:W-:Y:S02]  /*355b0*/  IMAD.MOV.U32 R125, RZ, RZ, R136 ;  /* 0x000000ffff7d7224 */ /* 0x000fe400078e0088 */
[----:B------:R-:W4:Y:S01]  /*355c0*/  LDL.LU R136, [R1+0xc18] ;  /* 0x000c180001887983 */ /* 0x000f220000300800 */
[----:B------:R-:W-:-:S03]  /*355d0*/  IADD3 R3, P1, R3, UR7, RZ ;  /* 0x0000000703037c10 */ /* 0x000fc6000ff3e0ff */
[----:B------:R1:W-:Y:S04]  /*355e0*/  LDGSTS.E [R2+0x26000], [R124.64], P3 ;  /* 0x260000007c027fae */ /* 0x0003e80009921848 */
[----:B------:R-:W-:Y:S01]  /*355f0*/  STL [R1+0xb7c], R3 ;  /* 0x000b7c0301007387 */ /* 0x000fe20000100800 */
[----:B------:R-:W-:-:S05]  /*35600*/  IADD3.X R135, R135, UR6, RZ, P0, !PT ;  /* 0x0000000687877c10 */ /* 0x000fca00087fe4ff */
[----:B------:R1:W-:Y:S02]  /*35610*/  STL [R1+0xb58], R135 ;  /* 0x000b588701007387 */ /* 0x0003e40000100800 */
[----:B-1----:R-:W-:Y:S02]  /*35620*/  MOV R125, R135 ;  /* 0x00000087007d7202 */ /* 0x002fe40000000f00 */
[----:B------:R-:W4:Y:S01]  /*35630*/  LDL.LU R130, [R1+0xc3c] ;  /* 0x000c3c0001827983 */ /* 0x000f220000300800 */
[----:B------:R-:W-:-:S03]  /*35640*/  IMAD.MOV.U32 R124, RZ, RZ, R126 ;  /* 0x000000ffff7c7224 */ /* 0x000fc600078e007e */
[----:B------:R-:W4:Y:S04]  /*35650*/  LDL.LU R135, [R1+0xc38] ;  /* 0x000c380001877983 */ /* 0x000f280000300800 */
[----:B------:R1:W-:Y:S02]  /*35660*/  LDGSTS.E [R2+0x26800], [R124.64], P3 ;  /* 0x268000007c027fae */ /* 0x0003e40009921848 */
[----:B-1----:R-:W-:Y:S01]  /*35670*/  IMAD.MOV.U32 R124, RZ, RZ, R3 ;  /* 0x000000ffff7c7224 */ /* 0x002fe200078e0003 */
[----:B---3--:R-:W-:Y:S02]  /*35680*/  IADD3 R131, P0, R131, UR7, RZ ;  /* 0x0000000783837c10 */ /* 0x008fe4000ff1e0ff */
[----:B--2---:R-:W-:-:S03]  /*35690*/  IADD3.X R137, R137, UR6, RZ, P1, !PT ;  /* 0x0000000689897c10 */ /* 0x004fc60008ffe4ff */
[----:B------:R-:W-:Y:S04]  /*356a0*/  STL [R1+0xb9c], R131 ;  /* 0x000b9c8301007387 */ /* 0x000fe80000100800 */
[----:B------:R1:W-:Y:S04]  /*356b0*/  STL [R1+0xb78], R137 ;  /* 0x000b788901007387 */ /* 0x0003e80000100800 */
[----:B------:R-:W2:Y:S01]  /*356c0*/  LDL.LU R126, [R1+0xc5c] ;  /* 0x000c5c00017e7983 */ /* 0x000ea20000300800 */
[----:B------:R-:W-:-:S03]  /*356d0*/  IMAD.MOV.U32 R125, RZ, RZ, R137 ;  /* 0x000000ffff7d7224 */ /* 0x000fc600078e0089 */
[----:B-1----:R-:W3:Y:S04]  /*356e0*/  LDL.LU R137, [R1+0xc58] ;  /* 0x000c580001897983 */ /* 0x002ee80000300800 */
[----:B------:R1:W-:Y:S01]  /*356f0*/  LDGSTS.E [R2+0x27000], [R124.64], P3 ;  /* 0x270000007c027fae */ /* 0x0003e20009921848 */
[----:B----4-:R-:W-:Y:S02]  /*35700*/  IADD3 R129, P1, R129, UR7, RZ ;  /* 0x0000000781817c10 */ /* 0x010fe4000ff3e0ff */
[----:B------:R-:W-:-:S03]  /*35710*/  IADD3.X R140, R140, UR6, RZ, P0, !PT ;  /* 0x000000068c8c7c10 */ /* 0x000fc600087fe4ff */
[----:B------:R-:W-:Y:S01]  /*35720*/  STL [R1+0xbbc], R129 ;  /* 0x000bbc8101007387 */ /* 0x000fe20000100800 */
[----:B-1----:R-:W-:-:S03]  /*35730*/  IMAD.MOV.U32 R124, RZ, RZ, R131 ;  /* 0x000000ffff7c7224 */ /* 0x002fc600078e0083 */
[----:B------:R-:W-:Y:S01]  /*35740*/  STL [R1+0xb98], R140 ;  /* 0x000b988c01007387 */ /* 0x000fe20000100800 */
[----:B------:R-:W-:-:S03]  /*35750*/  IMAD.MOV.U32 R125, RZ, RZ, R140 ;  /* 0x000000ffff7d7224 */ /* 0x000fc600078e008c */
[----:B------:R-:W2:Y:S04]  /*35760*/  LDL.LU R3, [R1+0xc7c] ;  /* 0x000c7c0001037983 */ /* 0x000ea80000300800 */
[----:B------:R-:W2:Y:S01]  /*35770*/  LDL.LU R131, [R1+0xc9c] ;  /* 0x000c9c0001837983 */ /* 0x000ea20000300800 */
[----:B------:R-:W-:-:S03]  /*35780*/  IADD3 R132, P0, R132, UR7, RZ ;  /* 0x0000000784847c10 */ /* 0x000fc6000ff1e0ff */
[----:B------:R1:W-:Y:S01]  /*35790*/  LDGSTS.E [R2+0x27800], [R124.64], P3 ;  /* 0x278000007c027fae */ /* 0x0003e20009921848 */
[----:B------:R-:W-:-:S03]  /*357a0*/  IADD3.X R134, R134, UR6, RZ, P1, !PT ;  /* 0x0000000686867c10 */ /* 0x000fc60008ffe4ff */
[----:B------:R-:W-:Y:S04]  /*357b0*/  STL [R1+0xbdc], R132 ;  /* 0x000bdc8401007387 */ /* 0x000fe80000100800 */
[----:B------:R1:W-:Y:S02]  /*357c0*/  STL [R1+0xbb8], R134 ;  /* 0x000bb88601007387 */ /* 0x0003e40000100800 */
[----:B-1----:R-:W-:Y:S02]  /*357d0*/  IMAD.MOV.U32 R125, RZ, RZ, R134 ;  /* 0x000000ffff7d7224 */ /* 0x002fe400078e0086 */
[----:B------:R-:W2:Y:S01]  /*357e0*/  LDL.LU R134, [R1+0xc78] ;  /* 0x000c780001867983 */ /* 0x000ea20000300800 */
[----:B------:R-:W-:-:S05]  /*357f0*/  IMAD.MOV.U32 R124, RZ, RZ, R129 ;  /* 0x000000ffff7c7224 */ /* 0x000fca00078e0081 */
[----:B------:R1:W-:Y:S01]  /*35800*/  LDGSTS.E [R2+0x28000], [R124.64], P3 ;  /* 0x280000007c027fae */ /* 0x0003e20009921848 */
[----:B------:R-:W-:Y:S02]  /*35810*/  IADD3.X R139, R139, UR6, RZ, P0, !PT ;  /* 0x000000068b8b7c10 */ /* 0x000fe400087fe4ff */
[----:B------:R-:W-:-:S05]  /*35820*/  IADD3 R127, P1, R127, UR7, RZ ;  /* 0x000000077f7f7c10 */ /* 0x000fca000ff3e0ff */
[----:B------:R-:W-:Y:S01]  /*35830*/  STL [R1+0xbfc], R127 ;  /* 0x000bfc7f01007387 */ /* 0x000fe20000100800 */
[----:B------:R-:W-:-:S03]  /*35840*/  IADD3.X R138, R138, UR6, RZ, P1, !PT ;  /* 0x000000068a8a7c10 */ /* 0x000fc60008ffe4ff */
[----:B------:R1:W-:Y:S04]  /*35850*/  STL [R1+0xbd8], R139 ;  /* 0x000bd88b01007387 */ /* 0x0003e80000100800 */
[----:B------:R-:W2:Y:S04]  /*35860*/  LDL.LU R129, [R1+0xcbc] ;  /* 0x000cbc0001817983 */ /* 0x000ea80000300800 */
[----:B------:R-:W2:Y:S01]  /*35870*/  LDL.LU R140, [R1+0xc98] ;  /* 0x000c9800018c7983 */ /* 0x000ea20000300800 */
[----:B------:R-:W-:Y:S01]  /*35880*/  IADD3 R133, P0, R133, UR7, RZ ;  /* 0x0000000785857c10 */ /* 0x000fe2000ff1e0ff */
[----:B-1----:R-:W-:-:S02]  /*35890*/  IMAD.MOV.U32 R124, RZ, RZ, R132 ;  /* 0x000000ffff7c7224 */ /* 0x002fc400078e0084 */
[----:B------:R-:W-:Y:S02]  /*358a0*/  IMAD.MOV.U32 R125, RZ, RZ, R139 ;  /* 0x000000ffff7d7224 */ /* 0x000fe400078e008b */
[----:B------:R-:W-:Y:S01]  /*358b0*/  STL [R1+0xc1c], R133 ;  /* 0x000c1c8501007387 */ /* 0x000fe20000100800 */
[----:B------:R-:W-:-:S03]  /*358c0*/  IADD3.X R136, R136, UR6, RZ, P0, !PT ;  /* 0x0000000688887c10 */ /* 0x000fc600087fe4ff */
[----:B------:R1:W-:Y:S04]  /*358d0*/  STL [R1+0xbf8], R138 ;  /* 0x000bf88a01007387 */ /* 0x0003e80000100800 */
[----:B------:R-:W2:Y:S04]  /*358e0*/  LDL.LU R132, [R1+0xcdc] ;  /* 0x000cdc0001847983 */ /* 0x000ea80000300800 */
[----:B------:R-:W2:Y:S04]  /*358f0*/  LDL.LU R139, [R1+0xcb8] ;  /* 0x000cb800018b7983 */ /* 0x000ea80000300800 */
[----:B------:R1:W-:Y:S01]  /*35900*/  LDGSTS.E [R2+0x28800], [R124.64], P3 ;  /* 0x288000007c027fae */ /* 0x0003e20009921848 */
[----:B------:R-:W-:-:S05]  /*35910*/  IADD3 R130, P1, R130, UR7, RZ ;  /* 0x0000000782827c10 */ /* 0x000fca000ff3e0ff */
[----:B------:R-:W-:Y:S01]  /*35920*/  STL [R1+0xc3c], R130 ;  /* 0x000c3c8201007387 */ /* 0x000fe20000100800 */
[----:B-1----:R-:W-:Y:S01]  /*35930*/  IMAD.MOV.U32 R124, RZ, RZ, R127 ;  /* 0x000000ffff7c7224 */ /* 0x002fe200078e007f */
[----:B------:R-:W-:Y:S01]  /*35940*/  IADD3.X R135, R135, UR6, RZ, P1, !PT ;  /* 0x0000000687877c10 */ /* 0x000fe20008ffe4ff */
[----:B------:R-:W-:Y:S01]  /*35950*/  IMAD.MOV.U32 R125, RZ, RZ, R138 ;  /* 0x000000ffff7d7224 */ /* 0x000fe200078e008a */
[----:B------:R1:W-:Y:S04]  /*35960*/  STL [R1+0xc18], R136 ;  /* 0x000c188801007387 */ /* 0x0003e80000100800 */
[----:B------:R-:W2:Y:S04]  /*35970*/  LDL.LU R127, [R1+0xcfc] ;  /* 0x000cfc00017f7983 */ /* 0x000ea80000300800 */
[----:B------:R-:W2:Y:S04]  /*35980*/  LDL.LU R138, [R1+0xcd8] ;  /* 0x000cd800018a7983 */ /* 0x000ea80000300800 */
[----:B------:R1:W-:Y:S02]  /*35990*/  LDGSTS.E [R2+0x29000], [R124.64], P3 ;  /* 0x290000007c027fae */ /* 0x0003e40009921848 */
[----:B-1----:R-:W-:-:S02]  /*359a0*/  IMAD.MOV.U32 R124, RZ, RZ, R133 ;  /* 0x000000ffff7c7224 */ /* 0x002fc400078e0085 */
[----:B------:R-:W-:-:S05]  /*359b0*/  IMAD.MOV.U32 R125, RZ, RZ, R136 ;  /* 0x000000ffff7d7224 */ /* 0x000fca00078e0088 */
[----:B------:R1:W-:Y:S02]  /*359c0*/  LDGSTS.E [R2+0x29800], [R124.64], P3 ;  /* 0x298000007c027fae */ /* 0x0003e40009921848 */
[----:B-1----:R-:W-:Y:S02]  /*359d0*/  IMAD.MOV.U32 R124, RZ, RZ, R130 ;  /* 0x000000ffff7c7224 */ /* 0x002fe400078e0082 */
[----:B------:R-:W-:-:S05]  /*359e0*/  IMAD.MOV.U32 R125, RZ, RZ, R135 ;  /* 0x000000ffff7d7224 */ /* 0x000fca00078e0087 */
[----:B------:R1:W-:Y:S01]  /*359f0*/  LDGSTS.E [R2+0x2a000], [R124.64], P3 ;  /* 0x2a0000007c027fae */ /* 0x0003e20009921848 */
[----:B--2---:R-:W-:-:S05]  /*35a00*/  IADD3 R126, P0, R126, UR7, RZ ;  /* 0x000000077e7e7c10 */ /* 0x004fca000ff1e0ff */
[----:B------:R-:W-:Y:S04]  /*35a10*/  STL [R1+0xc5c], R126 ;  /* 0x000c5c7e01007387 */ /* 0x000fe80000100800 */
[----:B------:R2:W-:Y:S04]  /*35a20*/  STL [R1+0xc38], R135 ;  /* 0x000c388701007387 */ /* 0x0005e80000100800 */
[----:B------:R-:W4:Y:S01]  /*35a30*/  LDL.LU R133, [R1+0xd1c] ;  /* 0x000d1c0001857983 */ /* 0x000f220000300800 */
[----:B---3--:R-:W-:-:S03]  /*35a40*/  IADD3.X R137, R137, UR6, RZ, P0, !PT ;  /* 0x0000000689897c10 */ /* 0x008fc600087fe4ff */
[----:B------:R-:W3:Y:S01]  /*35a50*/  LDL.LU R136, [R1+0xcf8] ;  /* 0x000cf80001887983 */ /* 0x000ee20000300800 */
[----:B--2---:R-:W-:-:S05]  /*35a60*/  IADD3 R3, P1, R3, UR7, RZ ;  /* 0x0000000703037c10 */ /* 0x004fca000ff3e0ff */
[----:B------:R-:W-:Y:S01]  /*35a70*/  STL [R1+0xc7c], R3 ;  /* 0x000c7c0301007387 */ /* 0x000fe20000100800 */
[----:B------:R-:W-:-:S03]  /*35a80*/  IADD3 R131, P0, R131, UR7, RZ ;  /* 0x0000000783837c10 */ /* 0x000fc6000ff1e0ff */
[----:B------:R2:W-:Y:S04]  /*35a90*/  STL [R1+0xc58], R137 ;  /* 0x000c588901007387 */ /* 0x0005e80000100800 */
[----:B------:R-:W3:Y:S01]  /*35aa0*/  LDL.LU R135, [R1+0xd18] ;  /* 0x000d180001877983 */ /* 0x000ee20000300800 */
[----:B-1----:R-:W-:-:S03]  /*35ab0*/  IMAD.MOV.U32 R125, RZ, RZ, R137 ;  /* 0x000000ffff7d7224 */ /* 0x002fc600078e0089 */
[----:B------:R-:W3:Y:S01]  /*35ac0*/  LDL.LU R130, [R1+0xd3c] ;  /* 0x000d3c0001827983 */ /* 0x000ee20000300800 */
[----:B------:R-:W-:-:S03]  /*35ad0*/  IMAD.MOV.U32 R124, RZ, RZ, R126 ;  /* 0x000000ffff7c7224 */ /* 0x000fc600078e007e */
[----:B--2---:R-:W2:Y:S04]  /*35ae0*/  LDL.LU R137, [R1+0xd38] ;  /* 0x000d380001897983 */ /* 0x004ea80000300800 */
[----:B------:R-:W-:Y:S01]  /*35af0*/  STL [R1+0xc9c], R131 ;  /* 0x000c9c8301007387 */ /* 0x000fe20000100800 */
[----:B------:R-:W-:-:S03]  /*35b00*/  IADD3.X R134, R134, UR6, RZ, P1, !PT ;  /* 0x0000000686867c10 */ /* 0x000fc60008ffe4ff */
[----:B------:R1:W-:Y:S04]  /*35b10*/  LDGSTS.E [R2+0x2a800], [R124.64], P3 ;  /* 0x2a8000007c027fae */ /* 0x0003e80009921848 */
[----:B------:R1:W-:Y:S04]  /*35b20*/  STL [R1+0xc78], R134 ;  /* 0x000c788601007387 */ /* 0x0003e80000100800 */
[----:B------:R-:W2:Y:S01]  /*35b30*/  LDL.LU R126, [R1+0xd5c] ;  /* 0x000d5c00017e7983 */ /* 0x000ea20000300800 */
[----:B-1----:R-:W-:Y:S01]  /*35b40*/  IMAD.MOV.U32 R124, RZ, RZ, R3 ;  /* 0x000000ffff7c7224 */ /* 0x002fe200078e0003 */
[----:B------:R-:W-:-:S02]  /*35b50*/  MOV R125, R134 ;  /* 0x00000086007d7202 */ /* 0x000fc40000000f00 */
[----:B------:R-:W2:Y:S04]  /*35b60*/  LDL.LU R134, [R1+0xd58] ;  /* 0x000d580001867983 */ /* 0x000ea80000300800 */
[----:B------:R1:W-:Y:S01]  /*35b70*/  LDGSTS.E [R2+0x2b000], [R124.64], P3 ;  /* 0x2b0000007c027fae */ /* 0x0003e20009921848 */
[----:B------:R-:W-:Y:S02]  /*35b80*/  IADD3 R129, P1, R129, UR7, RZ ;  /* 0x0000000781817c10 */ /* 0x000fe4000ff3e0ff */
[----:B------:R-:W-:-:S03]  /*35b90*/  IADD3.X R140, R140, UR6, RZ, P0, !PT ;  /* 0x000000068c8c7c10 */ /* 0x000fc600087fe4ff */
[----:B------:R-:W-:Y:S01]  /*35ba0*/  STL [R1+0xcbc], R129 ;  /* 0x000cbc8101007387 */ /* 0x000fe20000100800 */
[----:B-1----:R-:W-:Y:S02]  /*35bb0*/  IMAD.MOV.U32 R124, RZ, RZ, R131 ;  /* 0x000000ffff7c7224 */ /* 0x002fe400078e0083 */
[----:B------:R-:W-:Y:S01]  /*35bc0*/  IMAD.MOV.U32 R125, RZ, RZ, R140 ;  /* 0x000000ffff7d7224 */ /* 0x000fe200078e008c */
[----:B------:R1:W-:Y:S04]  /*35bd0*/  STL [R1+0xc98], R140 ;  /* 0x000c988c01007387 */ /* 0x0003e80000100800 */
[----:B------:R-:W2:Y:S04]  /*35be0*/  LDL.LU R3, [R1+0xd7c] ;  /* 0x000d7c0001037983 */ /* 0x000ea80000300800 */
[----:B------:R1:W-:Y:S01]  /*35bf0*/  LDGSTS.E [R2+0x2b800], [R124.64], P3 ;  /* 0x2b8000007c027fae */ /* 0x0003e20009921848 */
[----:B------:R-:W-:-:S03]  /*35c00*/  IADD3 R132, P0, R132, UR7, RZ ;  /* 0x0000000784847c10 */ /* 0x000fc6000ff1e0ff */
[----:B------:R-:W2:Y:S01]  /*35c10*/  LDL.LU R131, [R1+0xd78] ;  /* 0x000d780001837983 */ /* 0x000ea20000300800 */
[----:B------:R-:W-:-:S03]  /*35c20*/  IADD3.X R139, R139, UR6, RZ, P1, !PT ;  /* 0x000000068b8b7c10 */ /* 0x000fc60008ffe4ff */
[----:B------:R1:W-:Y:S02]  /*35c30*/  STL [R1+0xcdc], R132 ;  /* 0x000cdc8401007387 */ /* 0x0003e40000100800 */
[----:B-1----:R-:W-:Y:S02]  /*35c40*/  IMAD.MOV.U32 R124, RZ, RZ, R129 ;  /* 0x000000ffff7c7224 */ /* 0x002fe400078e0081 */
[----:B------:R-:W-:Y:S01]  /*35c50*/  IMAD.MOV.U32 R125, RZ, RZ, R139 ;  /* 0x000000ffff7d7224 */ /* 0x000fe200078e008b */
[----:B------:R-:W-:Y:S04]  /*35c60*/  STL [R1+0xcb8], R139 ;  /* 0x000cb88b01007387 */ /* 0x000fe80000100800 */
[----:B------:R-:W2:Y:S04]  /*35c70*/  LDL.LU R140, [R1+0xd9c] ;  /* 0x000d9c00018c7983 */ /* 0x000ea80000300800 */
[----:B------:R1:W-:Y:S04]  /*35c80*/  LDGSTS.E [R2+0x2c000], [R124.64], P3 ;  /* 0x2c0000007c027fae */ /* 0x0003e80009921848 */
[----:B------:R-:W2:Y:S01]  /*35c90*/  LDL.LU R141, [R1+0xd98] ;  /* 0x000d9800018d7983 */ /* 0x000ea20000300800 */
[----:B------:R-:W-:-:S02]  /*35ca0*/  IADD3 R127, P1, R127, UR7, RZ ;  /* 0x000000077f7f7c10 */ /* 0x000fc4000ff3e0ff */
[----:B------:R-:W-:Y:S01]  /*35cb0*/  IADD3.X R138, R138, UR6, RZ, P0, !PT ;  /* 0x000000068a8a7c10 */ /* 0x000fe200087fe4ff */
[----:B-1----:R-:W-:Y:S02]  /*35cc0*/  IMAD.MOV.U32 R124, RZ, RZ, R132 ;  /* 0x000000ffff7c7224 */ /* 0x002fe400078e0084 */
[----:B------:R-:W-:Y:S02]  /*35cd0*/  STL [R1+0xcfc], R127 ;  /* 0x000cfc7f01007387 */ /* 0x000fe40000100800 */
[----:B------:R-:W-:Y:S02]  /*35ce0*/  IMAD.MOV.U32 R125, RZ, RZ, R138 ;  /* 0x000000ffff7d7224 */ /* 0x000fe400078e008a */
[----:B------:R-:W-:Y:S04]  /*35cf0*/  STL [R1+0xcd8], R138 ;  /* 0x000cd88a01007387 */ /* 0x000fe80000100800 */
[----:B------:R-:W2:Y:S04]  /*35d00*/  LDL.LU R129, [R1+0x9c4] ;  /* 0x0009c40001817983 */ /* 0x000ea80000300800 */
[----:B------:R-:W2:Y:S04]  /*35d10*/  LDL.LU R132, [R1+0x9e4] ;  /* 0x0009e40001847983 */ /* 0x000ea80000300800 */
[----:B------:R1:W-:Y:S02]  /*35d20*/  LDGSTS.E [R2+0x2c800], [R124.64], P3 ;  /* 0x2c8000007c027fae */ /* 0x0003e40009921848 */
[----:B-1----:R-:W-:Y:S01]  /*35d30*/  IMAD.MOV.U32 R124, RZ, RZ, R127 ;  /* 0x000000ffff7c7224 */ /* 0x002fe200078e007f */
[----:B----4-:R-:W-:-:S02]  /*35d40*/  IADD3 R133, P0, R133, UR7, RZ ;  /* 0x0000000785857c10 */ /* 0x010fc4000ff1e0ff */
[----:B---3--:R-:W-:-:S03]  /*35d50*/  IADD3.X R136, R136, UR6, RZ, P1, !PT ;  /* 0x0000000688887c10 */ /* 0x008fc60008ffe4ff */
[----:B------:R-:W-:Y:S04]  /*35d60*/  STL [R1+0xd1c], R133 ;  /* 0x000d1c8501007387 */ /* 0x000fe80000100800 */
[----:B------:R1:W-:Y:S01]  /*35d70*/  STL [R1+0xcf8], R136 ;  /* 0x000cf88801007387 */ /* 0x0003e20000100800 */
[----:B------:R-:W-:-:S05]  /*35d80*/  IMAD.MOV.U32 R125, RZ, RZ, R136 ;  /* 0x000000ffff7d7224 */ /* 0x000fca00078e0088 */
[----:B------:R3:W-:Y:S04]  /*35d90*/  LDGSTS.E [R2+0x2d000], [R124.64], P3 ;  /* 0x2d0000007c027fae */ /* 0x0007e80009921848 */
[----:B-1----:R-:W4:Y:S01]  /*35da0*/  LDL.LU R136, [R1+0x9c0] ;  /* 0x0009c00001887983 */ /* 0x002f220000300800 */
[----:B------:R-:W-:Y:S02]  /*35db0*/  IADD3.X R135, R135, UR6, RZ, P0, !PT ;  /* 0x0000000687877c10 */ /* 0x000fe400087fe4ff */
[----:B------:R-:W-:-:S03]  /*35dc0*/  IADD3 R130, P1, R130, UR7, RZ ;  /* 0x0000000782827c10 */ /* 0x000fc6000ff3e0ff */
[----:B---3--:R-:W-:Y:S02]  /*35dd0*/  IMAD.MOV.U32 R125, RZ, RZ, R135 ;  /* 0x000000ffff7d7224 */ /* 0x008fe400078e0087 */
[----:B------:R-:W-:Y:S01]  /*35de0*/  STL [R1+0xd3c], R130 ;  /* 0x000d3c8201007387 */ /* 0x000fe20000100800 */
[----:B--2---:R-:W-:-:S03]  /*35df0*/  IADD3.X R137, R137, UR6, RZ, P1, !PT ;  /* 0x0000000689897c10 */ /* 0x004fc60008ffe4ff */
[----:B------:R1:W-:Y:S04]  /*35e00*/  STL [R1+0xd18], R135 ;  /* 0x000d188701007387 */ /* 0x0003e80000100800 */
[----:B------:R-:W2:Y:S01]  /*35e10*/  LDL.LU R127, [R1+0xa04] ;  /* 0x000a0400017f7983 */ /* 0x000ea20000300800 */
[----:B------:R-:W-:-:S03]  /*35e20*/  IMAD.MOV.U32 R124, RZ, RZ, R133 ;  /* 0x000000ffff7c7224 */ /* 0x000fc600078e0085 */
[----:B-1----:R-:W3:Y:S01]  /*35e30*/  LDL.LU R135, [R1+0x9e0] ;  /* 0x0009e00001877983 */ /* 0x002ee20000300800 */
[----:B------:R-:W-:-:S03]  /*35e40*/  IADD3 R126, P0, R126, UR7, RZ ;  /* 0x000000077e7e7c10 */ /* 0x000fc6000ff1e0ff */
[----:B------:R1:W-:Y:S04]  /*35e50*/  LDGSTS.E [R2+0x2d800], [R124.64], P3 ;  /* 0x2d8000007c027fae */ /* 0x0003e80009921848 */
[----:B------:R-:W-:Y:S04]  /*35e60*/  STL [R1+0xd5c], R126 ;  /* 0x000d5c7e01007387 */ /* 0x000fe80000100800 */
[----:B------:R1:W-:Y:S04]  /*35e70*/  STL [R1+0xd38], R137 ;  /* 0x000d388901007387 */ /* 0x0003e80000100800 */
[----:B------:R-:W3:Y:S04]  /*35e80*/  LDL.LU R133, [R1+0xa24] ;  /* 0x000a240001857983 */ /* 0x000ee80000300800 */
[----:B------:R-:W3:Y:S01]  /*35e90*/  LDL.LU R139, [R1+0xa00] ;  /* 0x000a0000018b7983 */ /* 0x000ee20000300800 */
[----:B-1----:R-:W-:-:S03]  /*35ea0*/  IMAD.MOV.U32 R125, RZ, RZ, R137 ;  /* 0x000000ffff7d7224 */ /* 0x002fc600078e0089 */
[----:B------:R-:W1:Y:S01]  /*35eb0*/  S2R R137, SR_TID.X ;  /* 0x0000000000897919 */ /* 0x000e620000002100 */
[----:B------:R-:W-:Y:S01]  /*35ec0*/  IADD3.X R134, R134, UR6, RZ, P0, !PT ;  /* 0x0000000686867c10 */ /* 0x000fe200087fe4ff */
[----:B------:R-:W-:-:S05]  /*35ed0*/  IMAD.MOV.U32 R124, RZ, RZ, R130 ;  /* 0x000000ffff7c7224 */ /* 0x000fca00078e0082 */
[----:B------:R1:W-:Y:S01]  /*35ee0*/  LDGSTS.E [R2+0x2e000], [R124.64], P3 ;  /* 0x2e0000007c027fae */ /* 0x0003e20009921848 */
[----:B------:R-:W-:-:S05]  /*35ef0*/  IADD3 R3, P1, R3, UR7, RZ ;  /* 0x0000000703037c10 */ /* 0x000fca000ff3e0ff */
[----:B------:R-:W-:Y:S01]  /*35f00*/  STL [R1+0xd7c], R3 ;  /* 0x000d7c0301007387 */ /* 0x000fe20000100800 */
[----:B-1----:R-:W-:-:S03]  /*35f10*/  IMAD.MOV.U32 R125, RZ, RZ, R134 ;  /* 0x000000ffff7d7224 */ /* 0x002fc600078e0086 */
[----:B------:R1:W-:Y:S01]  /*35f20*/  STL [R1+0xd58], R134 ;  /* 0x000d588601007387 */ /* 0x0003e20000100800 */
[----:B------:R-:W-:-:S03]  /*35f30*/  IADD3.X R131, R131, UR6, RZ, P1, !PT ;  /* 0x0000000683837c10 */ /* 0x000fc60008ffe4ff */
[----:B------:R-:W3:Y:S01]  /*35f40*/  LDL.LU R130, [R1+0xa44] ;  /* 0x000a440001827983 */ /* 0x000ee20000300800 */
[----:B------:R-:W-:Y:S01]  /*35f50*/  IMAD.MOV.U32 R124, RZ, RZ, R126 ;  /* 0x000000ffff7c7224 */ /* 0x000fe200078e007e */
[----:B------:R-:W-:Y:S02]  /*35f60*/  LOP3.LUT R187, R137, 0x3f, RZ, 0xc0, !PT ;  /* 0x0000003f89bb7812 */ /* 0x000fe400078ec0ff */
[----:B-1----:R-:W3:Y:S01]  /*35f70*/  LDL.LU R134, [R1+0xa20] ;  /* 0x000a200001867983 */ /* 0x002ee20000300800 */
[----:B------:R-:W-:Y:S02]  /*35f80*/  SHF.R.S32.HI R137, RZ, 0x6, R137 ;  /* 0x00000006ff897819 */ /* 0x000fe40000011489 */
[----:B------:R-:W-:Y:S01]  /*35f90*/  IADD3 R140, P2, R140, UR7, RZ ;  /* 0x000000078c8c7c10 */ /* 0x000fe2000ff5e0ff */
[----:B------:R1:W-:Y:S01]  /*35fa0*/  LDGSTS.E [R2+0x2e800], [R124.64], P3 ;  /* 0x2e8000007c027fae */ /* 0x0003e20009921848 */
[----:B------:R-:W-:Y:S01]  /*35fb0*/  IMAD.SHL.U32 R187, R187, 0x4, RZ ;  /* 0x00000004bbbb7824 */ /* 0x000fe200078e00ff */
[----:B------:R-:W-:-:S02]  /*35fc0*/  SGXT R186, R137, 0x1 ;  /* 0x0000000189ba781a */ /* 0x000fc40000000200 */
[----:B------:R-:W-:Y:S01]  /*35fd0*/  STL [R1+0xd9c], R140 ;  /* 0x000d9c8c01007387 */ /* 0x000fe20000100800 */
[----:B------:R-:W-:-:S03]  /*35fe0*/  IADD3.X R141, R141, UR6, RZ, P2, !PT ;  /* 0x000000068d8d7c10 */ /* 0x000fc600097fe4ff */
[----:B------:R1:W-:Y:S04]  /*35ff0*/  STL [R1+0xd78], R131 ;  /* 0x000d788301007387 */ /* 0x0003e80000100800 */
[----:B------:R-:W3:Y:S01]  /*36000*/  LDL.LU R126, [R1+0xa64] ;  /* 0x000a6400017e7983 */ /* 0x000ee20000300800 */
[----:B-1----:R-:W-:Y:S02]  /*36010*/  IMAD.MOV.U32 R124, RZ, RZ, R3 ;  /* 0x000000ffff7c7224 */ /* 0x002fe400078e0003 */
[----:B------:R-:W-:Y:S01]  /*36020*/  IMAD.MOV.U32 R125, RZ, RZ, R131 ;  /* 0x000000ffff7d7224 */ /* 0x000fe200078e0083 */
[----:B------:R-:W3:Y:S01]  /*36030*/  LDL.LU R138, [R1+0xa40] ;  /* 0x000a4000018a7983 */ /* 0x000ee20000300800 */
[----:B------:R-:W-:-:S03]  /*36040*/  LOP3.LUT R131, R187, 0x110, R186, 0x78, !PT ;  /* 0x00000110bb837812 */ /* 0x000fc600078e78ba */
[----:B------:R1:W-:Y:S01]  /*36050*/  LDGSTS.E [R2+0x2f000], [R124.64], P3 ;  /* 0x2f0000007c027fae */ /* 0x0003e20009921848 */
[----:B------:R-:W-:Y:S02]  /*36060*/  IADD3 R129, P0, R129, UR7, RZ ;  /* 0x0000000781817c10 */ /* 0x000fe4000ff1e0ff */
[----:B------:R-:W-:-:S03]  /*36070*/  IADD3 R132, P1, R132, UR7, RZ ;  /* 0x0000000784847c10 */ /* 0x000fc6000ff3e0ff */
[----:B------:R-:W-:Y:S01]  /*36080*/  STL [R1+0x9c4], R129 ;  /* 0x0009c48101007387 */ /* 0x000fe20000100800 */
[----:B-1----:R-:W-:-:S03]  /*36090*/  IMAD.MOV.U32 R124, RZ, RZ, R140 ;  /* 0x000000ffff7c7224 */ /* 0x002fc600078e008c */
[----:B------:R-:W-:Y:S04]  /*360a0*/  STL [R1+0xd98], R141 ;  /* 0x000d988d01007387 */ /* 0x000fe80000100800 */
[----:B------:R-:W3:Y:S01]  /*360b0*/  LDL.LU R137, [R1+0xa84] ;  /* 0x000a840001897983 */ /* 0x000ee20000300800 */
[----:B------:R-:W-:-:S03]  /*360c0*/  MOV R3, UR5 ;  /* 0x0000000500037c02 */ /* 0x000fc60008000f00 */
[----:B------:R-:W-:Y:S01]  /*360d0*/  STL [R1+0x9e4], R132 ;  /* 0x0009e48401007387 */ /* 0x000fe20000100800 */
[----:B------:R-:W-:Y:S01]  /*360e0*/  LOP3.LUT R131, R131, 0x20, RZ, 0x3c, !PT ;  /* 0x0000002083837812 */ /* 0x000fe200078e3cff */
[----:B------:R-:W-:-:S04]  /*360f0*/  IMAD.MOV.U32 R125, RZ, RZ, R141 ;  /* 0x000000ffff7d7224 */ /* 0x000fc800078e008d */
[----:B------:R-:W-:Y:S01]  /*36100*/  IMAD R3, R3, 0x10000, R131 ;  /* 0x0001000003037824 */ /* 0x000fe200078e0283 */
[----:B------:R1:W-:Y:S02]  /*36110*/  LDGSTS.E [R2+0x2f800], [R124.64], P3 ;  /* 0x2f8000007c027fae */ /* 0x0003e40009921848 */
[----:B-1----:R-:W-:Y:S01]  /*36120*/  IMAD.MOV.U32 R124, RZ, RZ, R129 ;  /* 0x000000ffff7c7224 */ /* 0x002fe200078e0081 */
[----:B----4-:R-:W-:-:S05]  /*36130*/  IADD3.X R136, R136, UR6, RZ, P0, !PT ;  /* 0x0000000688887c10 */ /* 0x010fca00087fe4ff */
[----:B------:R1:W-:Y:S04]  /*36140*/  STL [R1+0x9c0], R136 ;  /* 0x0009c08801007387 */ /* 0x0003e80000100800 */
[----:B------:R-:W4:Y:S01]  /*36150*/  LDL.LU R140, [R1+0xa60] ;  /* 0x000a6000018c7983 */ /* 0x000f220000300800 */
[----:B------:R-:W-:-:S03]  /*36160*/  IMAD.MOV.U32 R125, RZ, RZ, R136 ;  /* 0x000000ffff7d7224 */ /* 0x000fc600078e0088 */
[----:B------:R-:W4:Y:S04]  /*36170*/  LDL.LU R131, [R1+0xaa4] ;  /* 0x000aa40001837983 */ /* 0x000f280000300800 */
[----:B------:R-:W4:Y:S04]  /*36180*/  LDL.LU R2, [R1+0xa80] ;  /* 0x000a800001027983 */ /* 0x000f280000300800 */
[----:B------:R1:W-:Y:S01]  /*36190*/  LDGSTS.E [R3+0x20200], [R124.64], P3 ;  /* 0x202000007c037fae */ /* 0x0003e20009921848 */
[----:B--2---:R-:W-:Y:S02]  /*361a0*/  IADD3 R127, P0, R127, UR7, RZ ;  /* 0x000000077f7f7c10 */ /* 0x004fe4000ff1e0ff */
[----:B---3--:R-:W-:-:S03]  /*361b0*/  IADD3.X R135, R135, UR6, RZ, P1, !PT ;  /* 0x0000000687877c10 */ /* 0x008fc60008ffe4ff */
[----:B------:R-:W-:Y:S04]  /*361c0*/  STL [R1+0xa04], R127 ;  /* 0x000a047f01007387 */ /* 0x000fe80000100800 */
[----:B------:R2:W-:Y:S01]  /*361d0*/  STL [R1+0x9e0], R135 ;  /* 0x0009e08701007387 */ /* 0x0005e20000100800 */
[----:B-1----:R-:W-:-:S03]  /*361e0*/  IMAD.MOV.U32 R125, RZ, RZ, R135 ;  /* 0x000000ffff7d7224 */ /* 0x002fc600078e0087 */
[----:B------:R-:W3:Y:S04]  /*361f0*/  LDL.LU R136, [R1+0xaa0] ;  /* 0x000aa00001887983 */ /* 0x000ee80000300800 */
[----:B------:R-:W3:Y:S01]  /*36200*/  LDL.LU R129, [R1+0xac4] ;  /* 0x000ac40001817983 */ /* 0x000ee20000300800 */
[----:B------:R-:W-:-:S03]  /*36210*/  IADD3 R133, P1, R133, UR7, RZ ;  /* 0x0000000785857c10 */ /* 0x000fc6000ff3e0ff */
[----:B--2---:R-:W2:Y:S01]  /*36220*/  LDL.LU R135, [R1+0xac0] ;  /* 0x000ac00001877983 */ /* 0x004ea20000300800 */
[----:B------:R-:W-:-:S03]  /*36230*/  IADD3.X R139, R139, UR6, RZ, P0, !PT ;  /* 0x000000068b8b7c10 */ /* 0x000fc600087fe4ff */
[----:B------:R-:W-:Y:S01]  /*36240*/  STL [R1+0xa24], R133 ;  /* 0x000a248501007387 */ /* 0x000fe20000100800 */
[----:B------:R-:W-:-:S03]  /*36250*/  IMAD.MOV.U32 R124, RZ, RZ, R132 ;  /* 0x000000ffff7c7224 */ /* 0x000fc600078e0084 */
[----:B------:R1:W-:Y:S04]  /*36260*/  STL [R1+0xa00], R139 ;  /* 0x000a008b01007387 */ /* 0x0003e80000100800 */
[----:B------:R-:W2:Y:S04]  /*36270*/  LDL.LU R132, [R1+0xae4] ;  /* 0x000ae40001847983 */ /* 0x000ea80000300800 */
[----:B------:R1:W-:Y:S02]  /*36280*/  LDGSTS.E [R3+0x20a00], [R124.64], P3 ;  /* 0x20a000007c037fae */ /* 0x0003e40009921848 */
[----:B-1----:R-:W-:-:S02]  /*36290*/  IMAD.MOV.U32 R125, RZ, RZ, R139 ;  /* 0x000000ffff7d7224 */ /* 0x002fc400078e008b */
[----:B------:R-:W2:Y:S01]  /*362a0*/  LDL.LU R139, [R1+0xae0] ;  /* 0x000ae000018b7983 */ /* 0x000ea20000300800 */
[----:B------:R-:W-:Y:S01]  /*362b0*/  IADD3 R130, P0, R130, UR7, RZ ;  /* 0x0000000782827c10 */ /* 0x000fe2000ff1e0ff */
[----:B------:R-:W-:Y:S01]  /*362c0*/  IMAD.MOV.U32 R124, RZ, RZ, R127 ;  /* 0x000000ffff7c7224 */ /* 0x000fe200078e007f */
[----:B------:R-:W-:-:S03]  /*362d0*/  IADD3.X R134, R134, UR6, RZ, P1, !PT ;  /* 0x0000000686867c10 */ /* 0x000fc60008ffe4ff */
[----:B------:R-:W-:Y:S04]  /*362e0*/  STL [R1+0xa44], R130 ;  /* 0x000a448201007387 */ /* 0x000fe80000100800 */
[----:B------:R1:W-:Y:S04]  /*362f0*/  STL [R1+0xa20], R134 ;  /* 0x000a208601007387 */ /* 0x0003e80000100800 */
[----:B------:R-:W2:Y:S04]  /*36300*/  LDL.LU R127, [R1+0xb04] ;  /* 0x000b0400017f7983 */ /* 0x000ea80000300800 */
[----:B------:R1:W-:Y:S01]  /*36310*/  LDGSTS.E [R3+0x21200], [R124.64], P3 ;  /* 0x212000007c037fae */ /* 0x0003e20009921848 */
[----:B------:R-:W-:-:S02]  /*36320*/  IADD3 R126, P1, R126, UR7, RZ ;  /* 0x000000077e7e7c10 */ /* 0x000fc4000ff3e0ff */
[----:B------:R-:W-:Y:S01]  /*36330*/  IADD3.X R138, R138, UR6, RZ, P0, !PT ;  /* 0x000000068a8a7c10 */ /* 0x000fe200087fe4ff */
[----:B-1----:R-:W-:Y:S02]  /*36340*/  IMAD.MOV.U32 R124, RZ, RZ, R133 ;  /* 0x000000ffff7c7224 */ /* 0x002fe400078e0085 */
[----:B------:R-:W-:Y:S02]  /*36350*/  IMAD.MOV.U32 R125, RZ, RZ, R134 ;  /* 0x000000ffff7d7224 */ /* 0x000fe400078e0086 */
[----:B------:R-:W2:Y:S04]  /*36360*/  LDL.LU R134, [R1+0xb00] ;  /* 0x000b000001867983 */ /* 0x000ea80000300800 */
[----:B------:R-:W-:Y:S04]  /*36370*/  STL [R1+0xa64], R126 ;  /* 0x000a647e01007387 */ /* 0x000fe80000100800 */
[----:B------:R1:W-:Y:S04]  /*36380*/  STL [R1+0xa40], R138 ;  /* 0x000a408a01007387 */ /* 0x0003e80000100800 */
[----:B------:R1:W-:Y:S01]  /*36390*/  LDGSTS.E [R3+0x21a00], [R124.64], P3 ;  /* 0x21a000007c037fae */ /* 0x0003e20009921848 */
[----:B------:R-:W-:-:S03]  /*363a0*/  IADD3 R137, P0, R137, UR7, RZ ;  /* 0x0000000789897c10 */ /* 0x000fc6000ff1e0ff */
[----:B------:R-:W2:Y:S01]  /*363b0*/  LDL.LU R133, [R1+0xb24] ;  /* 0x000b240001857983 */ /* 0x000ea20000300800 */
[----:B-1----:R-:W-:Y:S02]  /*363c0*/  IMAD.MOV.U32 R124, RZ, RZ, R130 ;  /* 0x000000ffff7c7224 */ /* 0x002fe400078e0082 */
[----:B------:R-:W-:Y:S02]  /*363d0*/  IMAD.MOV.U32 R125, RZ, RZ, R138 ;  /* 0x000000ffff7d7224 */ /* 0x000fe400078e008a */
[----:B------:R-:W2:Y:S04]  /*363e0*/  LDL.LU R138, [R1+0xb20] ;  /* 0x000b2000018a7983 */ /* 0x000ea80000300800 */
[----:B------:R1:W-:Y:S04]  /*363f0*/  STL [R1+0xa84], R137 ;  /* 0x000a848901007387 */ /* 0x0003e80000100800 */
[----:B------:R1:W-:Y:S02]  /*36400*/  LDGSTS.E [R3+0x22200], [R124.64], P3 ;  /* 0x222000007c037fae */ /* 0x0003e40009921848 */
[----:B-1----:R-:W-:Y:S01]  /*36410*/  IMAD.MOV.U32 R124, RZ, RZ, R126 ;  /* 0x000000ffff7c7224 */ /* 0x002fe200078e007e */
[----:B----4-:R-:W-:-:S05]  /*36420*/  IADD3.X R140, R140, UR6, RZ, P1, !PT ;  /* 0x000000068c8c7c10 */ /* 0x010fca0008ffe4ff */
[----:B------:R-:W-:Y:S01]  /*36430*/  STL [R1+0xa60], R140 ;  /* 0x000a608c01007387 */ /* 0x000fe20000100800 */
[----:B------:R-:W-:Y:S01]  /*36440*/  IADD3 R131, P1, R131, UR7, RZ ;  /* 0x0000000783837c10 */ /* 0x000fe2000ff3e0ff */
[----:B------:R-:W-:Y:S02]  /*36450*/  IMAD.MOV.U32 R125, RZ, RZ, R140 ;  /* 0x000000ffff7d7224 */ /* 0x000fe400078e008c */
[----:B------:R-:W4:Y:S01]  /*36460*/  LDL.LU R130, [R1+0xb44] ;  /* 0x000b440001827983 */ /* 0x000f220000300800 */
[----:B------:R-:W-:-:S03]  /*36470*/  IADD3.X R2, R2, UR6, RZ, P0, !PT ;  /* 0x0000000602027c10 */ /* 0x000fc600087fe4ff */
[----:B------:R-:W4:Y:S04]  /*36480*/  LDL.LU R126, [R1+0xb64] ;  /* 0x000b6400017e7983 */ /* 0x000f280000300800 */
[----:B------:R-:W-:Y:S04]  /*36490*/  STL [R1+0xaa4], R131 ;  /* 0x000aa48301007387 */ /* 0x000fe80000100800 */
[----:B------:R1:W-:Y:S04]  /*364a0*/  LDGSTS.E [R3+0x22a00], [R124.64], P3 ;  /* 0x22a000007c037fae */ /* 0x0003e80009921848 */
[----:B------:R2:W-:Y:S01]  /*364b0*/  STL [R1+0xa80], R2 ;  /* 0x000a800201007387 */ /* 0x0005e20000100800 */
[----:B-1----:R-:W-:Y:S01]  /*364c0*/  IMAD.MOV.U32 R124, RZ, RZ, R137 ;  /* 0x000000ffff7c7224 */ /* 0x002fe200078e0089 */
[----:B---3--:R-:W-:Y:S01]  /*364d0*/  IADD3.X R136, R136, UR6, RZ, P1, !PT ;  /* 0x0000000688887c10 */ /* 0x008fe20008ffe4ff */
[----:B------:R-:W-:Y:S01]  /*364e0*/  IMAD.MOV.U32 R125, RZ, RZ, R2 ;  /* 0x000000ffff7d7224 */ /* 0x000fe200078e0002 */
[----:B------:R-:W3:Y:S01]  /*364f0*/  LDL.LU R137, [R1+0xb40] ;  /* 0x000b400001897983 */ /* 0x000ee20000300800 */
[----:B------:R-:W-:-:S03]  /*36500*/  IADD3 R129, P0, R129, UR7, RZ ;  /* 0x0000000781817c10 */ /* 0x000fc6000ff1e0ff */
[----:B------:R1:W-:Y:S01]  /*36510*/  LDGSTS.E [R3+0x23200], [R124.64], P3 ;  /* 0x232000007c037fae */ /* 0x0003e20009921848 */
[----:B--2---:R-:W-:-:S03]  /*36520*/  IADD3.X R135, R135, UR6, RZ, P0, !PT ;  /* 0x0000000687877c10 */ /* 0x004fc600087fe4ff */
[----:B------:R-:W-:Y:S04]  /*36530*/  STL [R1+0xac4], R129 ;  /* 0x000ac48101007387 */ /* 0x000fe80000100800 */
[----:B------:R2:W-:Y:S04]  /*36540*/  STL [R1+0xaa0], R136 ;  /* 0x000aa08801007387 */ /* 0x0005e80000100800 */
[----:B------:R-:W3:Y:S01]  /*36550*/  LDL.LU R2, [R1+0xb84] ;  /* 0x000b840001027983 */ /* 0x000ee20000300800 */
[----:B------:R-:W-:Y:S01]  /*36560*/  IADD3 R132, P1, R132, UR7, RZ ;  /* 0x0000000784847c10 */ /* 0x000fe2000ff3e0ff */
[----:B-1----:R-:W-:Y:S01]  /*36570*/  IMAD.MOV.U32 R125, RZ, RZ, R136 ;  /* 0x000000ffff7d7224 */ /* 0x002fe200078e0088 */
[----:B------:R-:W-:Y:S01]  /*36580*/  MOV R124, R131 ;  /* 0x00000083007c7202 */ /* 0x000fe20000000f00 */
[----:B--2---:R-:W3:Y:S04]  /*36590*/  LDL.LU R136, [R1+0xb60] ;  /* 0x000b600001887983 */ /* 0x004ee80000300800 */
[----:B------:R-:W-:Y:S04]  /*365a0*/  STL [R1+0xae4], R132 ;  /* 0x000ae48401007387 */ /* 0x000fe80000100800 */
[----:B------:R1:W-:Y:S04]  /*365b0*/  STL [R1+0xac0], R135 ;  /* 0x000ac08701007387 */ /* 0x0003e80000100800 */
[----:B------:R1:W-:Y:S04]  /*365c0*/  LDGSTS.E [R3+0x23a00], [R124.64], P3 ;  /* 0x23a000007c037fae */ /* 0x0003e80009921848 */
[----:B------:R-:W3:Y:S01]  /*365d0*/  LDL.LU R131, [R1+0xba4] ;  /* 0x000ba40001837983 */ /* 0x000ee20000300800 */
[----:B-1----:R-:W-:-:S03]  /*365e0*/  IMAD.MOV.U32 R125, RZ, RZ, R135 ;  /* 0x000000ffff7d7224 */ /* 0x002fc600078e0087 */
[----:B------:R-:W3:Y:S01]  /*365f0*/  LDL.LU R135, [R1+0xb80] ;  /* 0x000b800001877983 */ /* 0x000ee20000300800 */
[----:B------:R-:W-:Y:S01]  /*36600*/  IADD3.X R139, R139, UR6, RZ, P1, !PT ;  /* 0x000000068b8b7c10 */ /* 0x000fe20008ffe4ff */
[----:B------:R-:W-:Y:S01]  /*36610*/  IMAD.MOV.U32 R124, RZ, RZ, R129 ;  /* 0x000000ffff7c7224 */ /* 0x000fe200078e0081 */
[----:B------:R-:W-:-:S04]  /*36620*/  IADD3 R127, P0, R127, UR7, RZ ;  /* 0x000000077f7f7c10 */ /* 0x000fc8000ff1e0ff */
[----:B------:R1:W-:Y:S04]  /*36630*/  LDGSTS.E [R3+0x24200], [R124.64], P3 ;  /* 0x242000007c037fae */ /* 0x0003e80009921848 */
[----:B------:R-:W-:Y:S04]  /*36640*/  STL [R1+0xb04], R127 ;  /* 0x000b047f01007387 */ /* 0x000fe80000100800 */
[----:B------:R-:W-:Y:S04]  /*36650*/  STL [R1+0xae0], R139 ;  /* 0x000ae08b01007387 */ /* 0x000fe80000100800 */
[----:B------:R-:W3:Y:S01]  /*36660*/  LDL.LU R129, [R1+0xbc4] ;  /* 0x000bc40001817983 */ /* 0x000ee20000300800 */
[----:B-1----:R-:W-:-:S03]  /*36670*/  IMAD.MOV.U32 R124, RZ, RZ, R132 ;  /* 0x000000ffff7c7224 */ /* 0x002fc600078e0084 */
[----:B------:R-:W3:Y:S01]  /*36680*/  LDL.LU R140, [R1+0xba0] ;  /* 0x000ba000018c7983 */ /* 0x000ee20000300800 */
[----:B------:R-:W-:Y:S01]  /*36690*/  IMAD.MOV.U32 R125, RZ, RZ, R139 ;  /* 0x000000ffff7d7224 */ /* 0x000fe200078e008b */
[----:B------:R-:W-:-:S04]  /*366a0*/  IADD3.X R134, R134, UR6, RZ, P0, !PT ;  /* 0x0000000686867c10 */ /* 0x000fc800087fe4ff */
[----:B------:R1:W-:Y:S01]  /*366b0*/  LDGSTS.E [R3+0x24a00], [R124.64], P3 ;  /* 0x24a000007c037fae */ /* 0x0003e20009921848 */
[----:B------:R-:W-:Y:S01]  /*366c0*/  IADD3 R133, P1, R133, UR7, RZ ;  /* 0x0000000785857c10 */ /* 0x000fe2000ff3e0ff */
[----:B-1----:R-:W-:-:S04]  /*366d0*/  IMAD.MOV.U32 R125, RZ, RZ, R134 ;  /* 0x000000ffff7d7224 */ /* 0x002fc800078e0086 */
[----:B------:R-:W-:Y:S01]  /*366e0*/  STL [R1+0xb24], R133 ;  /* 0x000b248501007387 */ /* 0x000fe20000100800 */
[----:B------:R-:W-:-:S03]  /*366f0*/  IMAD.MOV.U32 R124, RZ, RZ, R127 ;  /* 0x000000ffff7c7224 */ /* 0x000fc600078e007f */
[----:B------:R1:W-:Y:S01]  /*36700*/  STL [R1+0xb00], R134 ;  /* 0x000b008601007387 */ /* 0x0003e20000100800 */
[----:B------:R-:W-:-:S03]  /*36710*/  IADD3.X R138, R138, UR6, RZ, P1, !PT ;  /* 0x000000068a8a7c10 */ /* 0x000fc60008ffe4ff */
[----:B------:R-:W3:Y:S04]  /*36720*/  LDL.LU R132, [R1+0xbe4] ;  /* 0x000be40001847983 */ /* 0x000ee80000300800 */
[----:B------:R1:W-:Y:S04]  /*36730*/  LDGSTS.E [R3+0x25200], [R124.64], P3 ;  /* 0x252000007c037fae */ /* 0x0003e80009921848 */
[----:B-1----:R-:W3:Y:S01]  /*36740*/  LDL.LU R134, [R1+0xbc0] ;  /* 0x000bc00001867983 */ /* 0x002ee20000300800 */
[----:B------:R-:W-:Y:S02]  /*36750*/  IMAD.MOV.U32 R125, RZ, RZ, R138 ;  /* 0x000000ffff7d7224 */ /* 0x000fe400078e008a */
[----:B------:R-:W-:-:S05]  /*36760*/  IMAD.MOV.U32 R124, RZ, RZ, R133 ;  /* 0x000000ffff7c7224 */ /* 0x000fca00078e0085 */
[----:B------:R1:W-:Y:S01]  /*36770*/  LDGSTS.E [R3+0x25a00], [R124.64], P3 ;  /* 0x25a000007c037fae */ /* 0x0003e20009921848 */
[----:B----4-:R-:W-:-:S05]  /*36780*/  IADD3 R130, P0, R130, UR7, RZ ;  /* 0x0000000782827c10 */ /* 0x010fca000ff1e0ff */
[----:B------:R-:W-:Y:S01]  /*36790*/  STL [R1+0xb44], R130 ;  /* 0x000b448201007387 */ /* 0x000fe20000100800 */
[----:B------:R-:W-:-:S03]  /*367a0*/  IADD3 R126, P1, R126, UR7, RZ ;  /* 0x000000077e7e7c10 */ /* 0x000fc6000ff3e0ff */
[----:B------:R4:W-:Y:S04]  /*367b0*/  STL [R1+0xb20], R138 ;  /* 0x000b208a01007387 */ /* 0x0009e80000100800 */
[----:B------:R-:W2:Y:S04]  /*367c0*/  LDL.LU R139, [R1+0xbe0] ;  /* 0x000be000018b7983 */ /* 0x000ea80000300800 */
[----:B------:R-:W2:Y:S04]  /*367d0*/  LDL.LU R127, [R1+0xc04] ;  /* 0x000c0400017f7983 */ /* 0x000ea80000300800 */
[----:B----4-:R-:W4:Y:S01]  /*367e0*/  LDL.LU R138, [R1+0xc00] ;  /* 0x000c0000018a7983 */ /* 0x010f220000300800 */
[----:B---3--:R-:W-:-:S03]  /*367f0*/  IADD3.X R137, R137, UR6, RZ, P0, !PT ;  /* 0x0000000689897c10 */ /* 0x008fc600087fe4ff */
[----:B------:R-:W-:Y:S04]  /*36800*/  STL [R1+0xb64], R126 ;  /* 0x000b647e01007387 */ /* 0x000fe80000100800 */
[----:B------:R3:W-:Y:S01]  /*36810*/  STL [R1+0xb40], R137 ;  /* 0x000b408901007387 */ /* 0x0007e20000100800 */
[----:B-1----:R-:W-:-:S03]  /*36820*/  IMAD.MOV.U32 R124, RZ, RZ, R130 ;  /* 0x000000ffff7c7224 */ /* 0x002fc600078e0082 */
[----:B------:R-:W4:Y:S01]  /*36830*/  LDL.LU R133, [R1+0xc24] ;  /* 0x000c240001857983 */ /* 0x000f220000300800 */
[----:B------:R-:W-:-:S03]  /*36840*/  IMAD.MOV.U32 R125, RZ, RZ, R137 ;  /* 0x000000ffff7d7224 */ /* 0x000fc600078e0089 */
[----:B---3--:R-:W3:Y:S01]  /*36850*/  LDL.LU R137, [R1+0xc20] ;  /* 0x000c200001897983 */ /* 0x008ee20000300800 */
[----:B------:R-:W-:-:S03]  /*36860*/  IADD3 R2, P0, R2, UR7, RZ ;  /* 0x0000000702027c10 */ /* 0x000fc6000ff1e0ff */
[----:B------:R1:W-:Y:S01]  /*36870*/  LDGSTS.E [R3+0x26200], [R124.64], P3 ;  /* 0x262000007c037fae */ /* 0x0003e20009921848 */
[----:B------:R-:W-:-:S03]  /*36880*/  IADD3.X R136, R136, UR6, RZ, P1, !PT ;  /* 0x0000000688887c10 */ /* 0x000fc60008ffe4ff */
[----:B------:R-:W-:Y:S04]  /*36890*/  STL [R1+0xb84], R2 ;  /* 0x000b840201007387 */ /* 0x000fe80000100800 */
[----:B------:R1:W-:Y:S04]  /*368a0*/  STL [R1+0xb60], R136 ;  /* 0x000b608801007387 */ /* 0x0003e80000100800 */
[----:B------:R-:W3:Y:S01]  /*368b0*/  LDL.LU R130, [R1+0xc44] ;  /* 0x000c440001827983 */ /* 0x000ee20000300800 */
[----:B-1----:R-:W-:Y:S02]  /*368c0*/  IMAD.MOV.U32 R125, RZ, RZ, R136 ;  /* 0x000000ffff7d7224 */ /* 0x002fe400078e0088 */
[----:B------:R-:W-:Y:S01]  /*368d0*/  IMAD.MOV.U32 R124, RZ, RZ, R126 ;  /* 0x000000ffff7c7224 */ /* 0x000fe200078e007e */
[----:B------:R-:W3:Y:S01]  /*368e0*/  LDL.LU R136, [R1+0xc40] ;  /* 0x000c400001887983 */ /* 0x000ee20000300800 */
        /* <DEDUP_REMOVED lines=8> */
[----:B------:R-:W3:Y:S04]  /*36970*/  LDL.LU R135, [R1+0xc60] ;  /* 0x000c600001877983 */ /* 0x000ee80000300800 */
[----:B------:R1:W-:Y:S01]  /*36980*/  LDGSTS.E [R3+0x27200], [R124.64], P3 ;  /* 0x272000007c037fae */ /* 0x0003e20009921848 */
[----:B------:R-:W-:-:S02]  /*36990*/  IADD3 R129, P0, R129, UR7, RZ ;  /* 0x0000000781817c10 */ /* 0x000fc4000ff1e0ff */
[----:B------:R-:W-:-:S03]  /*369a0*/  IADD3.X R140, R140, UR6, RZ, P1, !PT ;  /* 0x000000068c8c7c10 */ /* 0x000fc60008ffe4ff */
[----:B------:R-:W-:Y:S04]  /*369b0*/  STL [R1+0xbc4], R129 ;  /* 0x000bc48101007387 */ /* 0x000fe80000100800 */
[----:B------:R-:W-:Y:S04]  /*369c0*/  STL [R1+0xba0], R140 ;  /* 0x000ba08c01007387 */ /* 0x000fe80000100800 */
        /* <DEDUP_REMOVED lines=8> */
[----:B------:R1:W-:Y:S02]  /*36a50*/  STL [R1+0xbc0], R134 ;  /* 0x000bc08601007387 */ /* 0x0003e40000100800 */
[----:B-1----:R-:W-:Y:S01]  /*36a60*/  IMAD.MOV.U32 R125, RZ, RZ, R134 ;  /* 0x000000ffff7d7224 */ /* 0x002fe200078e0086 */
[----:B------:R-:W-:-:S05]  /*36a70*/  MOV R124, R129 ;  /* 0x00000081007c7202 */ /* 0x000fca0000000f00 */
[----:B------:R1:W-:Y:S04]  /*36a80*/  LDGSTS.E [R3+0x28200], [R124.64], P3 ;  /* 0x282000007c037fae */ /* 0x0003e80009921848 */
[----:B------:R-:W3:Y:S01]  /*36a90*/  LDL.LU R134, [R1+0xc80] ;  /* 0x000c800001867983 */ /* 0x000ee20000300800 */
[----:B-1----:R-:W-:Y:S01]  /*36aa0*/  IMAD.MOV.U32 R124, RZ, RZ, R132 ;  /* 0x000000ffff7c7224 */ /* 0x002fe200078e0084 */
[----:B--2---:R-:W-:Y:S02]  /*36ab0*/  IADD3.X R139, R139, UR6, RZ, P1, !PT ;  /* 0x000000068b8b7c10 */ /* 0x004fe40008ffe4ff */
[----:B------:R-:W-:-:S05]  /*36ac0*/  IADD3 R127, P0, R127, UR7, RZ ;  /* 0x000000077f7f7c10 */ /* 0x000fca000ff1e0ff */
[----:B------:R-:W-:Y:S01]  /*36ad0*/  STL [R1+0xc04], R127 ;  /* 0x000c047f01007387 */ /* 0x000fe20000100800 */
[----:B----4-:R-:W-:-:S03]  /*36ae0*/  IADD3.X R138, R138, UR6, RZ, P0, !PT ;  /* 0x000000068a8a7c10 */ /* 0x010fc600087fe4ff */
[----:B------:R1:W-:Y:S04]  /*36af0*/  STL [R1+0xbe0], R139 ;  /* 0x000be08b01007387 */ /* 0x0003e80000100800 */
[----:B------:R-:W2:Y:S04]  /*36b00*/  LDL.LU R129, [R1+0xcc4] ;  /* 0x000cc40001817983 */ /* 0x000ea80000300800 */
[----:B------:R-:W4:Y:S01]  /*36b10*/  LDL.LU R140, [R1+0xca0] ;  /* 0x000ca000018c7983 */ /* 0x000f220000300800 */
[----:B------:R-:W-:Y:S01]  /*36b20*/  IADD3 R133, P1, R133, UR7, RZ ;  /* 0x0000000785857c10 */ /* 0x000fe2000ff3e0ff */
[----:B------:R-:W-:-:S04]  /*36b30*/  IMAD.MOV.U32 R125, RZ, RZ, R139 ;  /* 0x000000ffff7d7224 */ /* 0x000fc800078e008b */
[----:B------:R-:W-:Y:S01]  /*36b40*/  STL [R1+0xc24], R133 ;  /* 0x000c248501007387 */ /* 0x000fe20000100800 */
[----:B---3--:R-:W-:-:S03]  /*36b50*/  IADD3.X R137, R137, UR6, RZ, P1, !PT ;  /* 0x0000000689897c10 */ /* 0x008fc60008ffe4ff */
[----:B------:R3:W-:Y:S04]  /*36b60*/  STL [R1+0xc00], R138 ;  /* 0x000c008a01007387 */ /* 0x0007e80000100800 */
[----:B------:R-:W4:Y:S04]  /*36b70*/  LDL.LU R132, [R1+0xce4] ;  /* 0x000ce40001847983 */ /* 0x000f280000300800 */
[----:B-1----:R-:W4:Y:S04]  /*36b80*/  LDL.LU R139, [R1+0xcc0] ;  /* 0x000cc000018b7983 */ /* 0x002f280000300800 */
[----:B------:R1:W-:Y:S01]  /*36b90*/  LDGSTS.E [R3+0x28a00], [R124.64], P3 ;  /* 0x28a000007c037fae */ /* 0x0003e20009921848 */
[----:B------:R-:W-:-:S05]  /*36ba0*/  IADD3 R130, P0, R130, UR7, RZ ;  /* 0x0000000782827c10 */ /* 0x000fca000ff1e0ff */
[----:B------:R-:W-:Y:S01]  /*36bb0*/  STL [R1+0xc44], R130 ;  /* 0x000c448201007387 */ /* 0x000fe20000100800 */
[----:B------:R-:W-:-:S03]  /*36bc0*/  IADD3.X R136, R136, UR6, RZ, P0, !PT ;  /* 0x0000000688887c10 */ /* 0x000fc600087fe4ff */
[----:B------:R3:W-:Y:S01]  /*36bd0*/  STL [R1+0xc20], R137 ;  /* 0x000c208901007387 */ /* 0x0007e20000100800 */
[----:B-1----:R-:W-:Y:S02]  /*36be0*/  IMAD.MOV.U32 R124, RZ, RZ, R127 ;  /* 0x000000ffff7c7224 */ /* 0x002fe400078e007f */
[----:B------:R-:W-:Y:S01]  /*36bf0*/  IMAD.MOV.U32 R125, RZ, RZ, R138 ;  /* 0x000000ffff7d7224 */ /* 0x000fe200078e008a */
[----:B------:R-:W4:Y:S04]  /*36c00*/  LDL.LU R127, [R1+0xd04] ;  /* 0x000d0400017f7983 */ /* 0x000f280000300800 */
[----:B---3--:R-:W3:Y:S04]  /*36c10*/  LDL.LU R138, [R1+0xce0] ;  /* 0x000ce000018a7983 */ /* 0x008ee80000300800 */
[----:B------:R1:W-:Y:S01]  /*36c20*/  LDGSTS.E [R3+0x29200], [R124.64], P3 ;  /* 0x292000007c037fae */ /* 0x0003e20009921848 */
[----:B------:R-:W-:-:S05]  /*36c30*/  IADD3 R126, P1, R126, UR7, RZ ;  /* 0x000000077e7e7c10 */ /* 0x000fca000ff3e0ff */
[----:B------:R-:W-:Y:S01]  /*36c40*/  STL [R1+0xc64], R126 ;  /* 0x000c647e01007387 */ /* 0x000fe20000100800 */
[----:B-1----:R-:W-:-:S03]  /*36c50*/  IMAD.MOV.U32 R124, RZ, RZ, R133 ;  /* 0x000000ffff7c7224 */ /* 0x002fc600078e0085 */
[----:B------:R1:W-:Y:S01]  /*36c60*/  STL [R1+0xc40], R136 ;  /* 0x000c408801007387 */ /* 0x0003e20000100800 */
[----:B------:R-:W-:-:S03]  /*36c70*/  IMAD.MOV.U32 R125, RZ, RZ, R137 ;  /* 0x000000ffff7d7224 */ /* 0x000fc600078e0089 */
[----:B------:R-:W3:Y:S04]  /*36c80*/  LDL.LU R133, [R1+0xd24] ;  /* 0x000d240001857983 */ /* 0x000ee80000300800 */
[----:B------:R-:W3:Y:S01]  /*36c90*/  LDL.LU R137, [R1+0xd00] ;  /* 0x000d000001897983 */ /* 0x000ee20000300800 */
[----:B------:R-:W-:-:S03]  /*36ca0*/  IADD3.X R135, R135, UR6, RZ, P1, !PT ;  /* 0x0000000687877c10 */ /* 0x000fc60008ffe4ff */
[----:B------:R1:W-:Y:S01]  /*36cb0*/  LDGSTS.E [R3+0x29a00], [R124.64], P3 ;  /* 0x29a000007c037fae */ /* 0x0003e20009921848 */
[----:B------:R-:W-:-:S05]  /*36cc0*/  IADD3 R2, P0, R2, UR7, RZ ;  /* 0x0000000702027c10 */ /* 0x000fca000ff1e0ff */
[----:B------:R-:W-:Y:S01]  /*36cd0*/  STL [R1+0xc84], R2 ;  /* 0x000c840201007387 */ /* 0x000fe20000100800 */
[----:B-1----:R-:W-:-:S03]  /*36ce0*/  IMAD.MOV.U32 R124, RZ, RZ, R130 ;  /* 0x000000ffff7c7224 */ /* 0x002fc600078e0082 */
[----:B------:R1:W-:Y:S01]  /*36cf0*/  STL [R1+0xc60], R135 ;  /* 0x000c608701007387 */ /* 0x0003e20000100800 */
[----:B------:R-:W-:Y:S01]  /*36d00*/  IMAD.MOV.U32 R125, RZ, RZ, R136 ;  /* 0x000000ffff7d7224 */ /* 0x000fe200078e0088 */
[----:B------:R-:W-:Y:S02]  /*36d10*/  IADD3 R131, P1, R131, UR7, RZ ;  /* 0x0000000783837c10 */ /* 0x000fe4000ff3e0ff */
[----:B------:R-:W3:Y:S04]  /*36d20*/  LDL.LU R136, [R1+0xd20] ;  /* 0x000d200001887983 */ /* 0x000ee80000300800 */
[----:B------:R-:W3:Y:S04]  /*36d30*/  LDL.LU R130, [R1+0xd44] ;  /* 0x000d440001827983 */ /* 0x000ee80000300800 */
[----:B------:R1:W-:Y:S02]  /*36d40*/  LDGSTS.E [R3+0x2a200], [R124.64], P3 ;  /* 0x2a2000007c037fae */ /* 0x0003e40009921848 */
[----:B-1----:R-:W-:-:S02]  /*36d50*/  IMAD.MOV.U32 R124, RZ, RZ, R126 ;  /* 0x000000ffff7c7224 */ /* 0x002fc400078e007e */
[----:B------:R-:W-:Y:S02]  /*36d60*/  IMAD.MOV.U32 R125, RZ, RZ, R135 ;  /* 0x000000ffff7d7224 */ /* 0x000fe400078e0087 */
[----:B------:R-:W3:Y:S04]  /*36d70*/  LDL.LU R135, [R1+0xd40] ;  /* 0x000d400001877983 */ /* 0x000ee80000300800 */
[----:B------:R-:W-:Y:S04]  /*36d80*/  STL [R1+0xca4], R131 ;  /* 0x000ca48301007387 */ /* 0x000fe80000100800 */
[----:B------:R1:W-:Y:S01]  /*36d90*/  LDGSTS.E [R3+0x2aa00], [R124.64], P3 ;  /* 0x2aa000007c037fae */ /* 0x0003e20009921848 */
[----:B------:R-:W-:-:S05]  /*36da0*/  IADD3.X R134, R134, UR6, RZ, P0, !PT ;  /* 0x0000000686867c10 */ /* 0x000fca00087fe4ff */
[----:B------:R1:W-:Y:S04]  /*36db0*/  STL [R1+0xc80], R134 ;  /* 0x000c808601007387 */ /* 0x0003e80000100800 */
[----:B------:R-:W3:Y:S01]  /*36dc0*/  LDL.LU R126, [R1+0xd64] ;  /* 0x000d6400017e7983 */ /* 0x000ee20000300800 */
[----:B-1----:R-:W-:Y:S02]  /*36dd0*/  IMAD.MOV.U32 R124, RZ, RZ, R2 ;  /* 0x000000ffff7c7224 */ /* 0x002fe400078e0002 */
[----:B------:R-:W-:Y:S02]  /*36de0*/  IMAD.MOV.U32 R125, RZ, RZ, R134 ;  /* 0x000000ffff7d7224 */ /* 0x000fe400078e0086 */
[----:B------:R-:W3:Y:S04]  /*36df0*/  LDL.LU R134, [R1+0xd60] ;  /* 0x000d600001867983 */ /* 0x000ee80000300800 */
[----:B------:R1:W-:Y:S02]  /*36e00*/  LDGSTS.E [R3+0x2b200], [R124.64], P3 ;  /* 0x2b2000007c037fae */ /* 0x0003e40009921848 */
[----:B-1----:R-:W-:Y:S01]  /*36e10*/  IMAD.MOV.U32 R124, RZ, RZ, R131 ;  /* 0x000000ffff7c7224 */ /* 0x002fe200078e0083 */
[----:B--2---:R-:W-:-:S02]  /*36e20*/  IADD3 R129, P0, R129, UR7, RZ ;  /* 0x0000000781817c10 */ /* 0x004fc4000ff1e0ff */
[----:B----4-:R-:W-:-:S03]  /*36e30*/  IADD3.X R140, R140, UR6, RZ, P1, !PT ;  /* 0x000000068c8c7c10 */ /* 0x010fc60008ffe4ff */
[----:B------:R-:W-:Y:S04]  /*36e40*/  STL [R1+0xcc4], R129 ;  /* 0x000cc48101007387 */ /* 0x000fe80000100800 */
[----:B------:R1:W-:Y:S01]  /*36e50*/  STL [R1+0xca0], R140 ;  /* 0x000ca08c01007387 */ /* 0x0003e20000100800 */
[----:B------:R-:W-:-:S03]  /*36e60*/  IMAD.MOV.U32 R125, RZ, RZ, R140 ;  /* 0x000000ffff7d7224 */ /* 0x000fc600078e008c */
[----:B------:R-:W2:Y:S04]  /*36e70*/  LDL.LU R2, [R1+0xd84] ;  /* 0x000d840001027983 */ /* 0x000ea80000300800 */
[----:B------:R-:W4:Y:S01]  /*36e80*/  LDL.LU R131, [R1+0xd80] ;  /* 0x000d800001837983 */ /* 0x000f220000300800 */
[----:B------:R-:W-:-:S03]  /*36e90*/  IADD3 R132, P1, R132, UR7, RZ ;  /* 0x0000000784847c10 */ /* 0x000fc6000ff3e0ff */
[----:B------:R1:W-:Y:S01]  /*36ea0*/  LDGSTS.E [R3+0x2ba00], [R124.64], P3 ;  /* 0x2ba000007c037fae */ /* 0x0003e20009921848 */
[----:B------:R-:W-:-:S03]  /*36eb0*/  IADD3.X R139, R139, UR6, RZ, P0, !PT ;  /* 0x000000068b8b7c10 */ /* 0x000fc600087fe4ff */
[----:B------:R3:W-:Y:S04]  /*36ec0*/  STL [R1+0xce4], R132 ;  /* 0x000ce48401007387 */ /* 0x0007e80000100800 */
[----:B------:R-:W-:Y:S04]  /*36ed0*/  STL [R1+0xcc0], R139 ;  /* 0x000cc08b01007387 */ /* 0x000fe80000100800 */
[----:B-1----:R-:W4:Y:S01]  /*36ee0*/  LDL.LU R140, [R1+0xda4] ;  /* 0x000da400018c7983 */ /* 0x002f220000300800 */
[----:B------:R-:W-:Y:S02]  /*36ef0*/  IMAD.MOV.U32 R124, RZ, RZ, R129 ;  /* 0x000000ffff7c7224 */ /* 0x000fe400078e0081 */
[----:B------:R-:W-:Y:S01]  /*36f00*/  IMAD.MOV.U32 R125, RZ, RZ, R139 ;  /* 0x000000ffff7d7224 */ /* 0x000fe200078e008b */
[----:B------:R-:W4:Y:S04]  /*36f10*/  LDL.LU R141, [R1+0xda0] ;  /* 0x000da000018d7983 */ /* 0x000f280000300800 */
[----:B------:R1:W-:Y:S01]  /*36f20*/  LDGSTS.E [R3+0x2c200], [R124.64], P3 ;  /* 0x2c2000007c037fae */ /* 0x0003e20009921848 */
[----:B------:R-:W-:-:S02]  /*36f30*/  IADD3 R127, P0, R127, UR7, RZ ;  /* 0x000000077f7f7c10 */ /* 0x000fc4000ff1e0ff */
[----:B---3--:R-:W-:-:S03]  /*36f40*/  IADD3.X R138, R138, UR6, RZ, P1, !PT ;  /* 0x000000068a8a7c10 */ /* 0x008fc60008ffe4ff */
[----:B------:R-:W-:Y:S04]  /*36f50*/  STL [R1+0xd04], R127 ;  /* 0x000d047f01007387 */ /* 0x000fe80000100800 */
[----:B------:R-:W-:Y:S01]  /*36f60*/  STL [R1+0xce0], R138 ;  /* 0x000ce08a01007387 */ /* 0x000fe20000100800 */
[----:B-1----:R-:W-:Y:S01]  /*36f70*/  MOV R124, R132 ;  /* 0x00000084007c7202 */ /* 0x002fe20000000f00 */
[----:B------:R-:W-:Y:S02]  /*36f80*/  IMAD.MOV.U32 R125, RZ, RZ, R138 ;  /* 0x000000ffff7d7224 */ /* 0x000fe400078e008a */
[----:B------:R-:W3:Y:S04]  /*36f90*/  LDL.LU R129, [R1+0x9cc] ;  /* 0x0009cc0001817983 */ /* 0x000ee80000300800 */
[----:B------:R-:W3:Y:S04]  /*36fa0*/  LDL.LU R132, [R1+0x9ec] ;  /* 0x0009ec0001847983 */ /* 0x000ee80000300800 */
[----:B------:R1:W-:Y:S01]  /*36fb0*/  LDGSTS.E [R3+0x2ca00], [R124.64], P3 ;  /* 0x2ca000007c037fae */ /* 0x0003e20009921848 */
[----:B------:R-:W-:-:S02]  /*36fc0*/  IADD3 R133, P1, R133, UR7, RZ ;  /* 0x0000000785857c10 */ /* 0x000fc4000ff3e0ff */
[----:B------:R-:W-:-:S03]  /*36fd0*/  IADD3.X R137, R137, UR6, RZ, P0, !PT ;  /* 0x0000000689897c10 */ /* 0x000fc600087fe4ff */
[----:B------:R-:W-:Y:S04]  /*36fe0*/  STL [R1+0xd24], R133 ;  /* 0x000d248501007387 */ /* 0x000fe80000100800 */
[----:B------:R1:W-:Y:S02]  /*36ff0*/  STL [R1+0xd00], R137 ;  /* 0x000d008901007387 */ /* 0x0003e40000100800 */
[----:B-1----:R-:W-:Y:S02]  /*37000*/  IMAD.MOV.U32 R125, RZ, RZ, R137 ;  /* 0x000000ffff7d7224 */ /* 0x002fe400078e0089 */
[----:B------:R-:W3:Y:S01]  /*37010*/  LDL.LU R137, [R1+0x9c8] ;  /* 0x0009c80001897983 */ /* 0x000ee20000300800 */
[----:B------:R-:W-:Y:S01]  /*37020*/  IMAD.MOV.U32 R124, RZ, RZ, R127 ;  /* 0x000000ffff7c7224 */ /* 0x000fe200078e007f */
[----:B------:R-:W-:-:S04]  /*37030*/  IADD3.X R136, R136, UR6, RZ, P1, !PT ;  /* 0x0000000688887c10 */ /* 0x000fc80008ffe4ff */
[----:B------:R1:W-:Y:S01]  /*37040*/  LDGSTS.E [R3+0x2d200], [R124.64], P3 ;  /* 0x2d2000007c037fae */ /* 0x0003e20009921848 */
[----:B------:R-:W-:-:S03]  /*37050*/  IADD3 R130, P0, R130, UR7, RZ ;  /* 0x0000000782827c10 */ /* 0x000fc6000ff1e0ff */
[----:B------:R-:W1:Y:S04]  /*37060*/  S2R R186, SR_TID.X ;  /* 0x0000000000ba7919 */ /* 0x000e680000002100 */
[----:B------:R-:W-:Y:S04]  /*37070*/  STL [R1+0xd44], R130 ;  /* 0x000d448201007387 */ /* 0x000fe80000100800 */
[----:B------:R1:W-:Y:S02]  /*37080*/  STL [R1+0xd20], R136 ;  /* 0x000d208801007387 */ /* 0x0003e40000100800 */
[----:B-1----:R-:W-:-:S02]  /*37090*/  IMAD.MOV.U32 R125, RZ, RZ, R136 ;  /* 0x000000ffff7d7224 */ /* 0x002fc400078e0088 */
[----:B------:R-:W3:Y:S01]  /*370a0*/  LDL.LU R127, [R1+0xa0c] ;  /* 0x000a0c00017f7983 */ /* 0x000ee20000300800 */
[----:B------:R-:W-:-:S03]  /*370b0*/  IMAD.MOV.U32 R124, RZ, RZ, R133 ;  /* 0x000000ffff7c7224 */ /* 0x000fc600078e0085 */
[----:B------:R-:W3:Y:S01]  /*370c0*/  LDL.LU R136, [R1+0x9e8] ;  /* 0x0009e80001887983 */ /* 0x000ee20000300800 */
[----:B------:R-:W-:-:S03]  /*370d0*/  IADD3.X R135, R135, UR6, RZ, P0, !PT ;  /* 0x0000000687877c10 */ /* 0x000fc600087fe4ff */
[----:B------:R1:W-:Y:S01]  /*370e0*/  LDGSTS.E [R3+0x2da00], [R124.64], P3 ;  /* 0x2da000007c037fae */ /* 0x0003e20009921848 */
[----:B------:R-:W-:Y:S01]  /*370f0*/  IADD3 R126, P1, R126, UR7, RZ ;  /* 0x000000077e7e7c10 */ /* 0x000fe2000ff3e0ff */
[----:B-1----:R-:W-:-:S04]  /*37100*/  IMAD.MOV.U32 R125, RZ, RZ, R135 ;  /* 0x000000ffff7d7224 */ /* 0x002fc800078e0087 */
[----:B------:R-:W-:Y:S01]  /*37110*/  STL [R1+0xd64], R126 ;  /* 0x000d647e01007387 */ /* 0x000fe20000100800 */
[----:B------:R-:W-:Y:S01]  /*37120*/  IADD3.X R134, R134, UR6, RZ, P1, !PT ;  /* 0x0000000686867c10 */ /* 0x000fe20008ffe4ff */
[----:B------:R-:W-:Y:S02]  /*37130*/  IMAD.MOV.U32 R124, RZ, RZ, R130 ;  /* 0x000000ffff7c7224 */ /* 0x000fe400078e0082 */
[----:B------:R1:W-:Y:S04]  /*37140*/  STL [R1+0xd40], R135 ;  /* 0x000d408701007387 */ /* 0x0003e80000100800 */
[----:B------:R-:W3:Y:S04]  /*37150*/  LDL.LU R133, [R1+0xa2c] ;  /* 0x000a2c0001857983 */ /* 0x000ee80000300800 */
[----:B------:R1:W-:Y:S04]  /*37160*/  LDGSTS.E [R3+0x2e200], [R124.64], P3 ;  /* 0x2e2000007c037fae */ /* 0x0003e80009921848 */
[----:B-1----:R-:W3:Y:S01]  /*37170*/  LDL.LU R135, [R1+0xa08] ;  /* 0x000a080001877983 */ /* 0x002ee20000300800 */
[----:B------:R-:W-:-:S02]  /*37180*/  IMAD.MOV.U32 R125, RZ, RZ, R134 ;  /* 0x000000ffff7d7224 */ /* 0x000fc400078e0086 */
[----:B------:R-:W-:Y:S01]  /*37190*/  IMAD.MOV.U32 R124, RZ, RZ, R126 ;  /* 0x000000ffff7c7224 */ /* 0x000fe200078e007e */
[----:B------:R-:W-:-:S04]  /*371a0*/  LOP3.LUT R187, R186, 0x3f, RZ, 0xc0, !PT ;  /* 0x0000003fbabb7812 */ /* 0x000fc800078ec0ff */
[----:B------:R1:W-:Y:S01]  /*371b0*/  LDGSTS.E [R3+0x2ea00], [R124.64], P3 ;  /* 0x2ea000007c037fae */ /* 0x0003e20009921848 */
[----:B------:R-:W-:Y:S01]  /*371c0*/  SHF.R.S32.HI R186, RZ, 0x6, R186 ;  /* 0x00000006ffba7819 */ /* 0x000fe200000114ba */
[----:B------:R-:W-:-:S03]  /*371d0*/  IMAD.SHL.U32 R187, R187, 0x4, RZ ;  /* 0x00000004bbbb7824 */ /* 0x000fc600078e00ff */
[----:B------:R-:W-:Y:S02]  /*371e0*/  SGXT R186, R186, 0x1 ;  /* 0x00000001baba781a */ /* 0x000fe40000000200 */
[----:B--2---:R-:W-:-:S05]  /*371f0*/  IADD3 R2, P0, R2, UR7, RZ ;  /* 0x0000000702027c10 */ /* 0x004fca000ff1e0ff */
[----:B------:R-:W-:Y:S01]  /*37200*/  STL [R1+0xd84], R2 ;  /* 0x000d840201007387 */ /* 0x000fe20000100800 */
[----:B----4-:R-:W-:-:S03]  /*37210*/  IADD3.X R131, R131, UR6, RZ, P0, !PT ;  /* 0x0000000683837c10 */ /* 0x010fc600087fe4ff */
[----:B------:R2:W-:Y:S04]  /*37220*/  STL [R1+0xd60], R134 ;  /* 0x000d608601007387 */ /* 0x0005e80000100800 */
[----:B------:R-:W4:Y:S04]  /*37230*/  LDL.LU R130, [R1+0xa4c] ;  /* 0x000a4c0001827983 */ /* 0x000f280000300800 */
[----:B--2---:R-:W2:Y:S01]  /*37240*/  LDL.LU R134, [R1+0xa28] ;  /* 0x000a280001867983 */ /* 0x004ea20000300800 */
[----:B------:R-:W-:-:S05]  /*37250*/  IADD3 R140, P1, R140, UR7, RZ ;  /* 0x000000078c8c7c10 */ /* 0x000fca000ff3e0ff */
[----:B------:R-:W-:Y:S04]  /*37260*/  STL [R1+0xda4], R140 ;  /* 0x000da48c01007387 */ /* 0x000fe80000100800 */
[----:B------:R3:W-:Y:S01]  /*37270*/  STL [R1+0xd80], R131 ;  /* 0x000d808301007387 */ /* 0x0007e20000100800 */
[----:B------:R-:W-:-:S03]  /*37280*/  IADD3.X R141, R141, UR6, RZ, P1, !PT ;  /* 0x000000068d8d7c10 */ /* 0x000fc60008ffe4ff */
[----:B------:R-:W2:Y:S04]  /*37290*/  LDL.LU R126, [R1+0xa6c] ;  /* 0x000a6c00017e7983 */ /* 0x000ea80000300800 */
[----:B------:R-:W2:Y:S01]  /*372a0*/  LDL.LU R139, [R1+0xa48] ;  /* 0x000a4800018b7983 */ /* 0x000ea20000300800 */
[----:B-1----:R-:W-:Y:S01]  /*372b0*/  IMAD.MOV.U32 R124, RZ, RZ, R2 ;  /* 0x000000ffff7c7224 */ /* 0x002fe200078e0002 */
[----:B---3--:R-:W-:Y:S01]  /*372c0*/  IADD3 R129, P0, R129, UR7, RZ ;  /* 0x0000000781817c10 */ /* 0x008fe2000ff1e0ff */
[----:B------:R-:W-:Y:S01]  /*372d0*/  IMAD.MOV.U32 R125, RZ, RZ, R131 ;  /* 0x000000ffff7d7224 */ /* 0x000fe200078e0083 */
[----:B------:R-:W-:-:S03]  /*372e0*/  IADD3 R132, P1, R132, UR7, RZ ;  /* 0x0000000784847c10 */ /* 0x000fc6000ff3e0ff */
[----:B------:R-:W-:Y:S04]  /*372f0*/  STL [R1+0x9cc], R129 ;  /* 0x0009cc8101007387 */ /* 0x000fe80000100800 */
[----:B------:R-:W-:Y:S04]  /*37300*/  STL [R1+0xda0], R141 ;  /* 0x000da08d01007387 */ /* 0x000fe80000100800 */
[----:B------:R-:W3:Y:S04]  /*37310*/  LDL.LU R138, [R1+0xa8c] ;  /* 0x000a8c00018a7983 */ /* 0x000ee80000300800 */
[----:B------:R1:W-:Y:S04]  /*37320*/  LDGSTS.E [R3+0x2f200], [R124.64], P3 ;  /* 0x2f2000007c037fae */ /* 0x0003e80009921848 */
[----:B------:R-:W-:Y:S01]  /*37330*/  STL [R1+0x9ec], R132 ;  /* 0x0009ec8401007387 */ /* 0x000fe20000100800 */
[----:B------:R-:W-:-:S02]  /*37340*/  LOP3.LUT R131, R187, 0x110, R186, 0x78, !PT ;  /* 0x00000110bb837812 */ /* 0x000fc400078e78ba */
[----:B------:R-:W-:Y:S01]  /*37350*/  IADD3.X R137, R137, UR6, RZ, P0, !PT ;  /* 0x0000000689897c10 */ /* 0x000fe200087fe4ff */
[----:B-1----:R-:W-:-:S04]  /*37360*/  IMAD.MOV.U32 R124, RZ, RZ, R140 ;  /* 0x000000ffff7c7224 */ /* 0x002fc800078e008c */
[----:B------:R1:W-:Y:S04]  /*37370*/  STL [R1+0x9c8], R137 ;  /* 0x0009c88901007387 */ /* 0x0003e80000100800 */
[----:B------:R-:W3:Y:S01]  /*37380*/  LDL.LU R140, [R1+0xa68] ;  /* 0x000a6800018c7983 */ /* 0x000ee20000300800 */
[----:B------:R-:W-:Y:S01]  /*37390*/  LOP3.LUT R131, R131, 0x40, RZ, 0x3c, !PT ;  /* 0x0000004083837812 */ /* 0x000fe200078e3cff */
[----:B------:R-:W-:Y:S02]  /*373a0*/  IMAD.U32 R2, RZ, RZ, UR5 ;  /* 0x00000005ff027e24 */ /* 0x000fe4000f8e00ff */
[----:B------:R-:W-:Y:S02]  /*373b0*/  IMAD.MOV.U32 R125, RZ, RZ, R141 ;  /* 0x000000ffff7d7224 */ /* 0x000fe400078e008d */
[----:B------:R-:W-:-:S02]  /*373c0*/  IMAD R2, R2, 0x10000, R131 ;  /* 0x0001000002027824 */ /* 0x000fc400078e0283 */
[----:B------:R-:W3:Y:S04]  /*373d0*/  LDL.LU R131, [R1+0xaac] ;  /* 0x000aac0001837983 */ /* 0x000ee80000300800 */
[----:B------:R1:W-:Y:S04]  /*373e0*/  LDGSTS.E [R3+0x2fa00], [R124.64], P3 ;  /* 0x2fa000007c037fae */ /* 0x0003e80009921848 */
[----:B-1----:R-:W3:Y:S01]  /*373f0*/  LDL.LU R3, [R1+0xa88] ;  /* 0x000a880001037983 */ /* 0x002ee20000300800 */
[----:B------:R-:W-:Y:S02]  /*37400*/  IADD3 R127, P0, R127, UR7, RZ ;  /* 0x000000077f7f7c10 */ /* 0x000fe4000ff1e0ff */
[----:B------:R-:W-:Y:S01]  /*37410*/  IADD3.X R136, R136, UR6, RZ, P1, !PT ;  /* 0x0000000688887c10 */ /* 0x000fe20008ffe4ff */
[----:B------:R-:W-:Y:S01]  /*37420*/  IMAD.MOV.U32 R124, RZ, RZ, R129 ;  /* 0x000000ffff7c7224 */ /* 0x000fe200078e0081 */
[----:B------:R-:W-:Y:S01]  /*37430*/  MOV R125, R137 ;  /* 0x00000089007d7202 */ /* 0x000fe20000000f00 */
[----:B------:R-:W-:Y:S04]  /*37440*/  STL [R1+0xa0c], R127 ;  /* 0x000a0c7f01007387 */ /* 0x000fe80000100800 */
[----:B------:R1:W-:Y:S04]  /*37450*/  STL [R1+0x9e8], R136 ;  /* 0x0009e88801007387 */ /* 0x0003e80000100800 */
[----:B------:R-:W3:Y:S04]  /*37460*/  LDL.LU R137, [R1+0xaa8] ;  /* 0x000aa80001897983 */ /* 0x000ee80000300800 */
[----:B------:R-:W3:Y:S04]  /*37470*/  LDL.LU R129, [R1+0xacc] ;  /* 0x000acc0001817983 */ /* 0x000ee80000300800 */
[----:B------:R1:W-:Y:S01]  /*37480*/  LDGSTS.E [R2+0x20400], [R124.64], P3 ;  /* 0x204000007c027fae */ /* 0x0003e20009921848 */
[----:B------:R-:W-:Y:S01]  /*37490*/  IADD3 R133, P1, R133, UR7, RZ ;  /* 0x0000000785857c10 */ /* 0x000fe2000ff3e0ff */
[----:B-1----:R-:W-:Y:S01]  /*374a0*/  IMAD.MOV.U32 R125, RZ, RZ, R136 ;  /* 0x000000ffff7d7224 */ /* 0x002fe200078e0088 */
[----:B------:R-:W-:Y:S01]  /*374b0*/  IADD3.X R135, R135, UR6, RZ, P0, !PT ;  /* 0x0000000687877c10 */ /* 0x000fe200087fe4ff */
[----:B------:R-:W-:Y:S01]  /*374c0*/  IMAD.MOV.U32 R124, RZ, RZ, R132 ;  /* 0x000000ffff7c7224 */ /* 0x000fe200078e0084 */
[----:B------:R-:W3:Y:S04]  /*374d0*/  LDL.LU R136, [R1+0xac8] ;  /* 0x000ac80001887983 */ /* 0x000ee80000300800 */
[----:B------:R-:W-:Y:S04]  /*374e0*/  STL [R1+0xa2c], R133 ;  /* 0x000a2c8501007387 */ /* 0x000fe80000100800 */
[----:B------:R1:W-:Y:S04]  /*374f0*/  STL [R1+0xa08], R135 ;  /* 0x000a088701007387 */ /* 0x0003e80000100800 */
[----:B------:R-:W3:Y:S04]  /*37500*/  LDL.LU R132, [R1+0xaec] ;  /* 0x000aec0001847983 */ /* 0x000ee80000300800 */
[----:B------:R1:W-:Y:S02]  /*37510*/  LDGSTS.E [R2+0x20c00], [R124.64], P3 ;  /* 0x20c000007c027fae */ /* 0x0003e40009921848 */
[----:B-1----:R-:W-:-:S02]  /*37520*/  IMAD.MOV.U32 R124, RZ, RZ, R127 ;  /* 0x000000ffff7c7224 */ /* 0x002fc400078e007f */
[----:B------:R-:W-:Y:S02]  /*37530*/  IMAD.MOV.U32 R125, RZ, RZ, R135 ;  /* 0x000000ffff7d7224 */ /* 0x000fe400078e0087 */
[----:B------:R-:W3:Y:S04]  /*37540*/  LDL.LU R135, [R1+0xae8] ;  /* 0x000ae80001877983 */ /* 0x000ee80000300800 */
[----:B------:R1:W-:Y:S02]  /*37550*/  LDGSTS.E [R2+0x21400], [R124.64], P3 ;  /* 0x214000007c027fae */ /* 0x0003e40009921848 */
[----:B-1----:R-:W-:Y:S01]  /*37560*/  IMAD.MOV.U32 R124, RZ, RZ, R133 ;  /* 0x000000ffff7c7224 */ /* 0x002fe200078e0085 */
[----:B----4-:R-:W-:Y:S02]  /*37570*/  IADD3 R130, P0, R130, UR7, RZ ;  /* 0x0000000782827c10 */ /* 0x010fe4000ff1e0ff */
[----:B--2---:R-:W-:-:S03]  /*37580*/  IADD3.X R134, R134, UR6, RZ, P1, !PT ;  /* 0x0000000686867c10 */ /* 0x004fc60008ffe4ff */
[----:B------:R-:W-:Y:S04]  /*37590*/  STL [R1+0xa4c], R130 ;  /* 0x000a4c8201007387 */ /* 0x000fe80000100800 */
[----:B------:R1:W-:Y:S04]  /*375a0*/  STL [R1+0xa28], R134 ;  /* 0x000a288601007387 */ /* 0x0003e80000100800 */
[----:B------:R-:W2:Y:S01]  /*375b0*/  LDL.LU R127, [R1+0xb0c] ;  /* 0x000b0c00017f7983 */ /* 0x000ea20000300800 */
[----:B------:R-:W-:-:S03]  /*375c0*/  IADD3 R126, P1, R126, UR7, RZ ;  /* 0x000000077e7e7c10 */ /* 0x000fc6000ff3e0ff */
[----:B------:R-:W4:Y:S01]  /*375d0*/  LDL.LU R133, [R1+0xb08] ;  /* 0x000b080001857983 */ /* 0x000f220000300800 */
[----:B------:R-:W-:-:S03]  /*375e0*/  IADD3.X R139, R139, UR6, RZ, P0, !PT ;  /* 0x000000068b8b7c10 */ /* 0x000fc600087fe4ff */
[----:B------:R-:W-:Y:S01]  /*375f0*/  STL [R1+0xa6c], R126 ;  /* 0x000a6c7e01007387 */ /* 0x000fe20000100800 */
[----:B------:R-:W-:-:S03]  /*37600*/  IMAD.MOV.U32 R125, RZ, RZ, R134 ;  /* 0x000000ffff7d7224 */ /* 0x000fc600078e0086 */
[----:B------:R3:W-:Y:S04]  /*37610*/  STL [R1+0xa48], R139 ;  /* 0x000a488b01007387 */ /* 0x0007e80000100800 */
[----:B-1----:R-:W4:Y:S04]  /*37620*/  LDL.LU R134, [R1+0xb2c] ;  /* 0x000b2c0001867983 */ /* 0x002f280000300800 */
[----:B------:R1:W-:Y:S01]  /*37630*/  LDGSTS.E [R2+0x21c00], [R124.64], P3 ;  /* 0x21c000007c027fae */ /* 0x0003e20009921848 */
[----:B---3--:R-:W-:Y:S01]  /*37640*/  IADD3 R138, P0, R138, UR7, RZ ;  /* 0x000000078a8a7c10 */ /* 0x008fe2000ff1e0ff */
[----:B-1----:R-:W-:-:S02]  /*37650*/  IMAD.MOV.U32 R125, RZ, RZ, R139 ;  /* 0x000000ffff7d7224 */ /* 0x002fc400078e008b */
[----:B------:R-:W3:Y:S01]  /*37660*/  LDL.LU R139, [R1+0xb28] ;  /* 0x000b2800018b7983 */ /* 0x000ee20000300800 */
[----:B------:R-:W-:-:S03]  /*37670*/  IMAD.MOV.U32 R124, RZ, RZ, R130 ;  /* 0x000000ffff7c7224 */ /* 0x000fc600078e0082 */
[----:B------:R1:W-:Y:S04]  /*37680*/  STL [R1+0xa8c], R138 ;  /* 0x000a8c8a01007387 */ /* 0x0003e80000100800 */
[----:B------:R1:W-:Y:S01]  /*37690*/  LDGSTS.E [R2+0x22400], [R124.64], P3 ;  /* 0x224000007c027fae */ /* 0x0003e20009921848 */
[----:B------:R-:W-:-:S05]  /*376a0*/  IADD3.X R140, R140, UR6, RZ, P1, !PT ;  /* 0x000000068c8c7c10 */ /* 0x000fca0008ffe4ff */
[----:B------:R-:W-:Y:S04]  /*376b0*/  STL [R1+0xa68], R140 ;  /* 0x000a688c01007387 */ /* 0x000fe80000100800 */
[----:B------:R-:W3:Y:S01]  /*376c0*/  LDL.LU R130, [R1+0xb4c] ;  /* 0x000b4c0001827983 */ /* 0x000ee20000300800 */
[----:B------:R-:W-:Y:S01]  /*376d0*/  IADD3 R131, P1, R131, UR7, RZ ;  /* 0x0000000783837c10 */ /* 0x000fe2000ff3e0ff */
[----:B-1----:R-:W-:Y:S02]  /*376e0*/  IMAD.MOV.U32 R124, RZ, RZ, R126 ;  /* 0x000000ffff7c7224 */ /* 0x002fe400078e007e */
[----:B------:R-:W-:Y:S01]  /*376f0*/  IMAD.MOV.U32 R125, RZ, RZ, R140 ;  /* 0x000000ffff7d7224 */ /* 0x000fe200078e008c */
[----:B------:R-:W3:Y:S04]  /*37700*/  LDL.LU R126, [R1+0xb6c] ;  /* 0x000b6c00017e7983 */ /* 0x000ee80000300800 */
[----:B------:R-:W-:Y:S04]  /*37710*/  STL [R1+0xaac], R131 ;  /* 0x000aac8301007387 */ /* 0x000fe80000100800 */
[----:B------:R1:W-:Y:S01]  /*37720*/  LDGSTS.E [R2+0x22c00], [R124.64], P3 ;  /* 0x22c000007c027fae */ /* 0x0003e20009921848 */
[----:B------:R-:W-:-:S05]  /*37730*/  IADD3.X R3, R3, UR6, RZ, P0, !PT ;  /* 0x0000000603037c10 */ /* 0x000fca00087fe4ff */
[----:B------:R1:W-:Y:S02]  /*37740*/  STL [R1+0xa88], R3 ;  /* 0x000a880301007387 */ /* 0x0003e40000100800 */
[----:B-1----:R-:W-:Y:S02]  /*37750*/  IMAD.MOV.U32 R124, RZ, RZ, R138 ;  /* 0x000000ffff7c7224 */ /* 0x002fe400078e008a */
[----:B------:R-:W3:Y:S01]  /*37760*/  LDL.LU R138, [R1+0xb48] ;  /* 0x000b4800018a7983 */ /* 0x000ee20000300800 */
[----:B------:R-:W-:Y:S01]  /*37770*/  IMAD.MOV.U32 R125, RZ, RZ, R3 ;  /* 0x000000ffff7d7224 */ /* 0x000fe200078e0003 */
[----:B------:R-:W-:Y:S02]  /*37780*/  IADD3.X R137, R137, UR6, RZ, P1, !PT ;  /* 0x0000000689897c10 */ /* 0x000fe40008ffe4ff */
[----:B------:R-:W-:Y:S02]  /*37790*/  IADD3 R129, P0, R129, UR7, RZ ;  /* 0x0000000781817c10 */ /* 0x000fe4000ff1e0ff */
[----:B------:R1:W-:Y:S04]  /*377a0*/  LDGSTS.E [R2+0x23400], [R124.64], P3 ;  /* 0x234000007c027fae */ /* 0x0003e80009921848 */
[----:B------:R-:W-:Y:S04]  /*377b0*/  STL [R1+0xacc], R129 ;  /* 0x000acc8101007387 */ /* 0x000fe80000100800 */
[----:B------:R1:W-:Y:S04]  /*377c0*/  STL [R1+0xaa8], R137 ;  /* 0x000aa88901007387 */ /* 0x0003e80000100800 */
[----:B------:R-:W3:Y:S01]  /*377d0*/  LDL.LU R3, [R1+0xb8c] ;  /* 0x000b8c0001037983 */ /* 0x000ee20000300800 */
[----:B-1----:R-:W-:-:S02]  /*377e0*/  IMAD.MOV.U32 R125, RZ, RZ, R137 ;  /* 0x000000ffff7d7224 */ /* 0x002fc400078e0089 */
[----:B------:R-:W-:Y:S01]  /*377f0*/  IMAD.MOV.U32 R124, RZ, RZ, R131 ;  /* 0x000000ffff7c7224 */ /* 0x000fe200078e0083 */
[----:B------:R-:W3:Y:S01]  /*37800*/  LDL.LU R137, [R1+0xb68] ;  /* 0x000b680001897983 */ /* 0x000ee20000300800 */
[----:B------:R-:W-:-:S03]  /*37810*/  IADD3.X R136, R136, UR6, RZ, P0, !PT ;  /* 0x0000000688887c10 */ /* 0x000fc600087fe4ff */
[----:B------:R1:W-:Y:S01]  /*37820*/  LDGSTS.E [R2+0x23c00], [R124.64], P3 ;  /* 0x23c000007c027fae */ /* 0x0003e20009921848 */
[----:B------:R-:W-:Y:S01]  /*37830*/  IADD3 R132, P1, R132, UR7, RZ ;  /* 0x0000000784847c10 */ /* 0x000fe2000ff3e0ff */
[----:B-1----:R-:W-:-:S04]  /*37840*/  IMAD.MOV.U32 R125, RZ, RZ, R136 ;  /* 0x000000ffff7d7224 */ /* 0x002fc800078e0088 */
[----:B------:R-:W-:Y:S04]  /*37850*/  STL [R1+0xaec], R132 ;  /* 0x000aec8401007387 */ /* 0x000fe80000100800 */
[----:B------:R1:W-:Y:S04]  /*37860*/  STL [R1+0xac8], R136 ;  /* 0x000ac88801007387 */ /* 0x0003e80000100800 */
[----:B------:R-:W3:Y:S01]  /*37870*/  LDL.LU R131, [R1+0xbac] ;  /* 0x000bac0001837983 */ /* 0x000ee20000300800 */
[----:B------:R-:W-:-:S03]  /*37880*/  IMAD.MOV.U32 R124, RZ, RZ, R129 ;  /* 0x000000ffff7c7224 */ /* 0x000fc600078e0081 */
[----:B-1----:R-:W3:Y:S01]  /*37890*/  LDL.LU R136, [R1+0xb88] ;  /* 0x000b880001887983 */ /* 0x002ee20000300800 */
[----:B------:R-:W-:-:S03]  /*378a0*/  IADD3.X R135, R135, UR6, RZ, P1, !PT ;  /* 0x0000000687877c10 */ /* 0x000fc60008ffe4ff */
[----:B------:R1:W-:Y:S02]  /*378b0*/  LDGSTS.E [R2+0x24400], [R124.64], P3 ;  /* 0x244000007c027fae */ /* 0x0003e40009921848 */
[----:B-1----:R-:W-:Y:S01]  /*378c0*/  IMAD.MOV.U32 R124, RZ, RZ, R132 ;  /* 0x000000ffff7c7224 */ /* 0x002fe200078e0084 */
[----:B------:R-:W-:-:S05]  /*378d0*/  MOV R125, R135 ;  /* 0x00000087007d7202 */ /* 0x000fca0000000f00 */
[----:B------:R1:W-:Y:S01]  /*378e0*/  LDGSTS.E [R2+0x24c00], [R124.64], P3 ;  /* 0x24c000007c027fae */ /* 0x0003e20009921848 */
[----:B--2---:R-:W-:-:S05]  /*378f0*/  IADD3 R127, P0, R127, UR7, RZ ;  /* 0x000000077f7f7c10 */ /* 0x004fca000ff1e0ff */
[----:B------:R-:W-:Y:S01]  /*37900*/  STL [R1+0xb0c], R127 ;  /* 0x000b0c7f01007387 */ /* 0x000fe20000100800 */
[----:B----4-:R-:W-:-:S03]  /*37910*/  IADD3.X R133, R133, UR6, RZ, P0, !PT ;  /* 0x0000000685857c10 */ /* 0x010fc600087fe4ff */
[----:B------:R2:W-:Y:S04]  /*37920*/  STL [R1+0xae8], R135 ;  /* 0x000ae88701007387 */ /* 0x0005e80000100800 */
[----:B------:R-:W4:Y:S04]  /*37930*/  LDL.LU R129, [R1+0xbcc] ;  /* 0x000bcc0001817983 */ /* 0x000f280000300800 */
[----:B------:R-:W4:Y:S01]  /*37940*/  LDL.LU R140, [R1+0xba8] ;  /* 0x000ba800018c7983 */ /* 0x000f220000300800 */
[----:B------:R-:W-:-:S05]  /*37950*/  IADD3 R134, P1, R134, UR7, RZ ;  /* 0x0000000786867c10 */ /* 0x000fca000ff3e0ff */
[----:B------:R-:W-:Y:S04]  /*37960*/  STL [R1+0xb2c], R134 ;  /* 0x000b2c8601007387 */ /* 0x000fe80000100800 */
[----:B------:R1:W-:Y:S04]  /*37970*/  STL [R1+0xb08], R133 ;  /* 0x000b088501007387 */ /* 0x0003e80000100800 */
[----:B------:R-:W4:Y:S04]  /*37980*/  LDL.LU R132, [R1+0xbec] ;  /* 0x000bec0001847983 */ /* 0x000f280000300800 */
[----:B--2---:R-:W2:Y:S01]  /*37990*/  LDL.LU R135, [R1+0xbc8] ;  /* 0x000bc80001877983 */ /* 0x004ea20000300800 */
[----:B---3--:R-:W-:Y:S01]  /*379a0*/  IADD3.X R139, R139, UR6, RZ, P1, !PT ;  /* 0x000000068b8b7c10 */ /* 0x008fe20008ffe4ff */
[----:B-1----:R-:W-:-:S02]  /*379b0*/  IMAD.MOV.U32 R125, RZ, RZ, R133 ;  /* 0x000000ffff7d7224 */ /* 0x002fc400078e0085 */
[----:B------:R-:W-:-:S05]  /*379c0*/  IMAD.MOV.U32 R124, RZ, RZ, R127 ;  /* 0x000000ffff7c7224 */ /* 0x000fca00078e007f */
[----:B------:R1:W-:Y:S01]  /*379d0*/  LDGSTS.E [R2+0x25400], [R124.64], P3 ;  /* 0x254000007c027fae */ /* 0x0003e20009921848 */
[----:B------:R-:W-:-:S05]  /*379e0*/  IADD3 R130, P0, R130, UR7, RZ ;  /* 0x0000000782827c10 */ /* 0x000fca000ff1e0ff */
[----:B------:R-:W-:Y:S04]  /*379f0*/  STL [R1+0xb4c], R130 ;  /* 0x000b4c8201007387 */ /* 0x000fe80000100800 */
[----:B------:R3:W-:Y:S04]  /*37a00*/  STL [R1+0xb28], R139 ;  /* 0x000b288b01007387 */ /* 0x0007e80000100800 */
[----:B------:R-:W2:Y:S04]  /*37a10*/  LDL.LU R133, [R1+0xbe8] ;  /* 0x000be80001857983 */ /* 0x000ea80000300800 */
[----:B------:R-:W2:Y:S01]  /*37a20*/  LDL.LU R127, [R1+0xc0c] ;  /* 0x000c0c00017f7983 */ /* 0x000ea20000300800 */
[----:B------:R-:W-:Y:S01]  /*37a30*/  IADD3 R126, P1, R126, UR7, RZ ;  /* 0x000000077e7e7c10 */ /* 0x000fe2000ff3e0ff */
[----:B-1----:R-:W-:-:S02]  /*37a40*/  IMAD.MOV.U32 R125, RZ, RZ, R139 ;  /* 0x000000ffff7d7224 */ /* 0x002fc400078e008b */
[----:B---3--:R-:W3:Y:S01]  /*37a50*/  LDL.LU R139, [R1+0xc08] ;  /* 0x000c0800018b7983 */ /* 0x008ee20000300800 */
[----:B------:R-:W-:Y:S01]  /*37a60*/  IMAD.MOV.U32 R124, RZ, RZ, R134 ;  /* 0x000000ffff7c7224 */ /* 0x000fe200078e0086 */
[----:B------:R-:W-:Y:S02]  /*37a70*/  IADD3.X R138, R138, UR6, RZ, P0, !PT ;  /* 0x000000068a8a7c10 */ /* 0x000fe400087fe4ff */
[----:B------:R-:W-:Y:S04]  /*37a80*/  STL [R1+0xb6c], R126 ;  /* 0x000b6c7e01007387 */ /* 0x000fe80000100800 */
[----:B------:R1:W-:Y:S04]  /*37a90*/  STL [R1+0xb48], R138 ;  /* 0x000b488a01007387 */ /* 0x0003e80000100800 */
[----:B------:R-:W3:Y:S04]  /*37aa0*/  LDL.LU R134, [R1+0xc2c] ;  /* 0x000c2c0001867983 */ /* 0x000ee80000300800 */
[----:B------:R1:W-:Y:S01]  /*37ab0*/  LDGSTS.E [R2+0x25c00], [R124.64], P3 ;  /* 0x25c000007c027fae */ /* 0x0003e20009921848 */
[----:B------:R-:W-:-:S02]  /*37ac0*/  IADD3 R3, P0, R3, UR7, RZ ;  /* 0x0000000703037c10 */ /* 0x000fc4000ff1e0ff */
[----:B------:R-:W-:Y:S01]  /*37ad0*/  IADD3.X R137, R137, UR6, RZ, P1, !PT ;  /* 0x0000000689897c10 */ /* 0x000fe20008ffe4ff */
[----:B-1----:R-:W-:Y:S02]  /*37ae0*/  IMAD.MOV.U32 R124, RZ, RZ, R130 ;  /* 0x000000ffff7c7224 */ /* 0x002fe400078e0082 */
[----:B------:R-:W-:Y:S02]  /*37af0*/  IMAD.MOV.U32 R125, RZ, RZ, R138 ;  /* 0x000000ffff7d7224 */ /* 0x000fe400078e008a */
[----:B------:R-:W3:Y:S04]  /*37b00*/  LDL.LU R138, [R1+0xc28] ;  /* 0x000c2800018a7983 */ /* 0x000ee80000300800 */
        /* <DEDUP_REMOVED lines=11> */
[----:B------:R1:W-:Y:S04]  /*37bc0*/  LDGSTS.E [R2+0x26c00], [R124.64], P3 ;  /* 0x26c000007c027fae */ /* 0x0003e80009921848 */
[----:B------:R-:W3:Y:S01]  /*37bd0*/  LDL.LU R126, [R1+0xc6c] ;  /* 0x000c6c00017e7983 */ /* 0x000ee20000300800 */
[----:B-1----:R-:W-:-:S02]  /*37be0*/  IMAD.MOV.U32 R124, RZ, RZ, R3 ;  /* 0x000000ffff7c7224 */ /* 0x002fc400078e0003 */
[----:B------:R-:W-:Y:S02]  /*37bf0*/  IMAD.MOV.U32 R125, RZ, RZ, R136 ;  /* 0x000000ffff7d7224 */ /* 0x000fe400078e0088 */
[----:B------:R-:W3:Y:S04]  /*37c00*/  LDL.LU R136, [R1+0xc68] ;  /* 0x000c680001887983 */ /* 0x000ee80000300800 */
[----:B------:R1:W-:Y:S02]  /*37c10*/  LDGSTS.E [R2+0x27400], [R124.64], P3 ;  /* 0x274000007c027fae */ /* 0x0003e40009921848 */
[----:B-1----:R-:W-:Y:S01]  /*37c20*/  IMAD.MOV.U32 R124, RZ, RZ, R131 ;  /* 0x000000ffff7c7224 */ /* 0x002fe200078e0083 */
[----:B----4-:R-:W-:Y:S02]  /*37c30*/  IADD3 R129, P0, R129, UR7, RZ ;  /* 0x0000000781817c10 */ /* 0x010fe4000ff1e0ff */
[----:B------:R-:W-:-:S03]  /*37c40*/  IADD3.X R140, R140, UR6, RZ, P1, !PT ;  /* 0x000000068c8c7c10 */ /* 0x000fc60008ffe4ff */
[----:B------:R-:W-:Y:S04]  /*37c50*/  STL [R1+0xbcc], R129 ;  /* 0x000bcc8101007387 */ /* 0x000fe80000100800 */
[----:B------:R-:W-:Y:S01]  /*37c60*/  STL [R1+0xba8], R140 ;  /* 0x000ba88c01007387 */ /* 0x000fe20000100800 */
[----:B------:R-:W-:-:S03]  /*37c70*/  IMAD.MOV.U32 R125, RZ, RZ, R140 ;  /* 0x000000ffff7d7224 */ /* 0x000fc600078e008c */
[----:B------:R-:W4:Y:S04]  /*37c80*/  LDL.LU R3, [R1+0xc8c] ;  /* 0x000c8c0001037983 */ /* 0x000f280000300800 */
[----:B------:R-:W4:Y:S01]  /*37c90*/  LDL.LU R131, [R1+0xcac] ;  /* 0x000cac0001837983 */ /* 0x000f220000300800 */
[----:B------:R-:W-:-:S03]  /*37ca0*/  IADD3 R132, P1, R132, UR7, RZ ;  /* 0x0000000784847c10 */ /* 0x000fc6000ff3e0ff */
[----:B------:R1:W-:Y:S01]  /*37cb0*/  LDGSTS.E [R2+0x27c00], [R124.64], P3 ;  /* 0x27c000007c027fae */ /* 0x0003e20009921848 */
[----:B--2---:R-:W-:-:S03]  /*37cc0*/  IADD3.X R135, R135, UR6, RZ, P0, !PT ;  /* 0x0000000687877c10 */ /* 0x004fc600087fe4ff */
[----:B------:R-:W-:Y:S04]  /*37cd0*/  STL [R1+0xbec], R132 ;  /* 0x000bec8401007387 */ /* 0x000fe80000100800 */
[----:B------:R2:W-:Y:S01]  /*37ce0*/  STL [R1+0xbc8], R135 ;  /* 0x000bc88701007387 */ /* 0x0005e20000100800 */
[----:B-1----:R-:W-:-:S03]  /*37cf0*/  IMAD.MOV.U32 R125, RZ, RZ, R135 ;  /* 0x000000ffff7d7224 */ /* 0x002fc600078e0087 */
[----:B--2---:R-:W2:Y:S01]  /*37d00*/  LDL.LU R135, [R1+0xc88] ;  /* 0x000c880001877983 */ /* 0x004ea20000300800 */
[----:B------:R-:W-:-:S05]  /*37d10*/  IMAD.MOV.U32 R124, RZ, RZ, R129 ;  /* 0x000000ffff7c7224 */ /* 0x000fca00078e0081 */
[----:B------:R1:W-:Y:S01]  /*37d20*/  LDGSTS.E [R2+0x28400], [R124.64], P3 ;  /* 0x284000007c027fae */ /* 0x0003e20009921848 */
[----:B------:R-:W-:Y:S02]  /*37d30*/  IADD3.X R133, R133, UR6, RZ, P1, !PT ;  /* 0x0000000685857c10 */ /* 0x000fe40008ffe4ff */
[----:B------:R-:W-:-:S03]  /*37d40*/  IADD3 R127, P0, R127, UR7, RZ ;  /* 0x000000077f7f7c10 */ /* 0x000fc6000ff1e0ff */
[----:B-1----:R-:W-:Y:S02]  /*37d50*/  IMAD.MOV.U32 R125, RZ, RZ, R133 ;  /* 0x000000ffff7d7224 */ /* 0x002fe400078e0085 */
[----:B------:R-:W-:Y:S04]  /*37d60*/  STL [R1+0xc0c], R127 ;  /* 0x000c0c7f01007387 */ /* 0x000fe80000100800 */
[----:B------:R1:W-:Y:S04]  /*37d70*/  STL [R1+0xbe8], R133 ;  /* 0x000be88501007387 */ /* 0x0003e80000100800 */
[----:B------:R-:W2:Y:S01]  /*37d80*/  LDL.LU R129, [R1+0xccc] ;  /* 0x000ccc0001817983 */ /* 0x000ea20000300800 */
[----:B---3--:R-:W-:-:S03]  /*37d90*/  IADD3.X R139, R139, UR6, RZ, P0, !PT ;  /* 0x000000068b8b7c10 */ /* 0x008fc600087fe4ff */
[----:B-1----:R-:W2:Y:S01]  /*37da0*/  LDL.LU R133, [R1+0xca8] ;  /* 0x000ca80001857983 */ /* 0x002ea20000300800 */
[----:B------:R-:W-:Y:S01]  /*37db0*/  IADD3 R134, P1, R134, UR7, RZ ;  /* 0x0000000786867c10 */ /* 0x000fe2000ff3e0ff */
[----:B------:R-:W-:-:S04]  /*37dc0*/  IMAD.MOV.U32 R124, RZ, RZ, R132 ;  /* 0x000000ffff7c7224 */ /* 0x000fc800078e0084 */
[----:B------:R-:W-:Y:S04]  /*37dd0*/  STL [R1+0xc2c], R134 ;  /* 0x000c2c8601007387 */ /* 0x000fe80000100800 */
[----:B------:R1:W-:Y:S04]  /*37de0*/  STL [R1+0xc08], R139 ;  /* 0x000c088b01007387 */ /* 0x0003e80000100800 */
[----:B------:R1:W-:Y:S04]  /*37df0*/  LDGSTS.E [R2+0x28c00], [R124.64], P3 ;  /* 0x28c000007c027fae */ /* 0x0003e80009921848 */
[----:B------:R-:W2:Y:S01]  /*37e00*/  LDL.LU R132, [R1+0xcec] ;  /* 0x000cec0001847983 */ /* 0x000ea20000300800 */
[----:B-1----:R-:W-:-:S03]  /*37e10*/  MOV R125, R139 ;  /* 0x0000008b007d7202 */ /* 0x002fc60000000f00 */
[----:B------:R-:W2:Y:S01]  /*37e20*/  LDL.LU R139, [R1+0xcc8] ;  /* 0x000cc800018b7983 */ /* 0x000ea20000300800 */
[----:B------:R-:W-:Y:S01]  /*37e30*/  IADD3.X R138, R138, UR6, RZ, P1, !PT ;  /* 0x000000068a8a7c10 */ /* 0x000fe20008ffe4ff */
[----:B------:R-:W-:Y:S01]  /*37e40*/  IMAD.MOV.U32 R124, RZ, RZ, R127 ;  /* 0x000000ffff7c7224 */ /* 0x000fe200078e007f */
[----:B------:R-:W-:-:S04]  /*37e50*/  IADD3 R130, P0, R130, UR7, RZ ;  /* 0x0000000782827c10 */ /* 0x000fc8000ff1e0ff */
[----:B------:R1:W-:Y:S04]  /*37e60*/  LDGSTS.E [R2+0x29400], [R124.64], P3 ;  /* 0x294000007c027fae */ /* 0x0003e80009921848 */
[----:B------:R-:W-:Y:S04]  /*37e70*/  STL [R1+0xc4c], R130 ;  /* 0x000c4c8201007387 */ /* 0x000fe80000100800 */
[----:B------:R-:W-:Y:S04]  /*37e80*/  STL [R1+0xc28], R138 ;  /* 0x000c288a01007387 */ /* 0x000fe80000100800 */
[----:B------:R-:W2:Y:S01]  /*37e90*/  LDL.LU R127, [R1+0xd0c] ;  /* 0x000d0c00017f7983 */ /* 0x000ea20000300800 */
[----:B-1----:R-:W-:-:S02]  /*37ea0*/  IMAD.MOV.U32 R124, RZ, RZ, R134 ;  /* 0x000000ffff7c7224 */ /* 0x002fc400078e0086 */
[----:B------:R-:W-:Y:S01]  /*37eb0*/  IMAD.MOV.U32 R125, RZ, RZ, R138 ;  /* 0x000000ffff7d7224 */ /* 0x000fe200078e008a */
[----:B------:R-:W2:Y:S01]  /*37ec0*/  LDL.LU R140, [R1+0xce8] ;  /* 0x000ce800018c7983 */ /* 0x000ea20000300800 */
[----:B------:R-:W-:-:S03]  /*37ed0*/  IADD3.X R137, R137, UR6, RZ, P0, !PT ;  /* 0x0000000689897c10 */ /* 0x000fc600087fe4ff */
[----:B------:R1:W-:Y:S01]  /*37ee0*/  LDGSTS.E [R2+0x29c00], [R124.64], P3 ;  /* 0x29c000007c027fae */ /* 0x0003e20009921848 */
[----:B------:R-:W-:Y:S01]  /*37ef0*/  IADD3 R126, P1, R126, UR7, RZ ;  /* 0x000000077e7e7c10 */ /* 0x000fe2000ff3e0ff */
[----:B-1----:R-:W-:-:S04]  /*37f00*/  IMAD.MOV.U32 R125, RZ, RZ, R137 ;  /* 0x000000ffff7d7224 */ /* 0x002fc800078e0089 */
[----:B------:R-:W-:Y:S01]  /*37f10*/  STL [R1+0xc6c], R126 ;  /* 0x000c6c7e01007387 */ /* 0x000fe20000100800 */
[----:B------:R-:W-:-:S03]  /*37f20*/  IMAD.MOV.U32 R124, RZ, RZ, R130 ;  /* 0x000000ffff7c7224 */ /* 0x000fc600078e0082 */
[----:B------:R1:W-:Y:S01]  /*37f30*/  STL [R1+0xc48], R137 ;  /* 0x000c488901007387 */ /* 0x0003e20000100800 */
[----:B------:R-:W-:-:S03]  /*37f40*/  IADD3.X R136, R136, UR6, RZ, P1, !PT ;  /* 0x0000000688887c10 */ /* 0x000fc60008ffe4ff */
[----:B------:R-:W2:Y:S04]  /*37f50*/  LDL.LU R134, [R1+0xd2c] ;  /* 0x000d2c0001867983 */ /* 0x000ea80000300800 */
[----:B------:R1:W-:Y:S04]  /*37f60*/  LDGSTS.E [R2+0x2a400], [R124.64], P3 ;  /* 0x2a4000007c027fae */ /* 0x0003e80009921848 */
[----:B-1----:R-:W2:Y:S01]  /*37f70*/  LDL.LU R137, [R1+0xd08] ;  /* 0x000d080001897983 */ /* 0x002ea20000300800 */
[----:B------:R-:W-:Y:S02]  /*37f80*/  IMAD.MOV.U32 R125, RZ, RZ, R136 ;  /* 0x000000ffff7d7224 */ /* 0x000fe400078e0088 */
[----:B------:R-:W-:-:S05]  /*37f90*/  IMAD.MOV.U32 R124, RZ, RZ, R126 ;  /* 0x000000ffff7c7224 */ /* 0x000fca00078e007e */
[----:B------:R1:W-:Y:S01]  /*37fa0*/  LDGSTS.E [R2+0x2ac00], [R124.64], P3 ;  /* 0x2ac000007c027fae */ /* 0x0003e20009921848 */
[----:B----4-:R-:W-:Y:S02]  /*37fb0*/  IADD3 R3, P0, R3, UR7, RZ ;  /* 0x0000000703037c10 */ /* 0x010fe4000ff1e0ff */
[----:B------:R-:W-:-:S03]  /*37fc0*/  IADD3 R131, P1, R131, UR7, RZ ;  /* 0x0000000783837c10 */ /* 0x000fc6000ff3e0ff */
[----:B------:R-:W-:Y:S04]  /*37fd0*/  STL [R1+0xc8c], R3 ;  /* 0x000c8c0301007387 */ /* 0x000fe80000100800 */
[----:B------:R4:W-:Y:S04]  /*37fe0*/  STL [R1+0xc68], R136 ;  /* 0x000c688801007387 */ /* 0x0009e80000100800 */
[----:B------:R-:W3:Y:S04]  /*37ff0*/  LDL.LU R138, [R1+0xd28] ;  /* 0x000d2800018a7983 */ /* 0x000ee80000300800 */
[----:B------:R-:W3:Y:S04]  /*38000*/  LDL.LU R130, [R1+0xd4c] ;  /* 0x000d4c0001827983 */ /* 0x000ee80000300800 */
[----:B----4-:R-:W4:Y:S01]  /*38010*/  LDL.LU R136, [R1+0xd48] ;  /* 0x000d480001887983 */ /* 0x010f220000300800 */
[----:B--2---:R-:W-:-:S03]  /*38020*/  IADD3.X R135, R135, UR6, RZ, P0, !PT ;  /* 0x0000000687877c10 */ /* 0x004fc600087fe4ff */
[----:B------:R-:W-:Y:S04]  /*38030*/  STL [R1+0xcac], R131 ;  /* 0x000cac8301007387 */ /* 0x000fe80000100800 */
[----:B------:R2:W-:Y:S04]  /*38040*/  STL [R1+0xc88], R135 ;  /* 0x000c888701007387 */ /* 0x0005e80000100800 */
[----:B------:R-:W4:Y:S01]  /*38050*/  LDL.LU R126, [R1+0xd6c] ;  /* 0x000d6c00017e7983 */ /* 0x000f220000300800 */
[----:B-1----:R-:W-:Y:S02]  /*38060*/  IMAD.MOV.U32 R125, RZ, RZ, R135 ;  /* 0x000000ffff7d7224 */ /* 0x002fe400078e0087 */
[----:B------:R-:W-:Y:S01]  /*38070*/  IMAD.MOV.U32 R124, RZ, RZ, R3 ;  /* 0x000000ffff7c7224 */ /* 0x000fe200078e0003 */
[----:B--2---:R-:W2:Y:S04]  /*38080*/  LDL.LU R135, [R1+0xd68] ;  /* 0x000d680001877983 */ /* 0x004ea80000300800 */
[----:B------:R1:W-:Y:S01]  /*38090*/  LDGSTS.E [R2+0x2b400], [R124.64], P3 ;  /* 0x2b4000007c027fae */ /* 0x0003e20009921848 */
[----:B------:R-:W-:-:S02]  /*380a0*/  IADD3 R129, P0, R129, UR7, RZ ;  /* 0x0000000781817c10 */ /* 0x000fc4000ff1e0ff */
[----:B------:R-:W-:-:S03]  /*380b0*/  IADD3.X R133, R133, UR6, RZ, P1, !PT ;  /* 0x0000000685857c10 */ /* 0x000fc60008ffe4ff */
[----:B------:R-:W-:Y:S04]  /*380c0*/  STL [R1+0xccc], R129 ;  /* 0x000ccc8101007387 */ /* 0x000fe80000100800 */
[----:B------:R1:W-:Y:S04]  /*380d0*/  STL [R1+0xca8], R133 ;  /* 0x000ca88501007387 */ /* 0x0003e80000100800 */
[----:B------:R-:W2:Y:S01]  /*380e0*/  LDL.LU R3, [R1+0xd8c] ;  /* 0x000d8c0001037983 */ /* 0x000ea20000300800 */
[----:B-1----:R-:W-:Y:S02]  /*380f0*/  IMAD.MOV.U32 R125, RZ, RZ, R133 ;  /* 0x000000ffff7d7224 */ /* 0x002fe400078e0085 */
[----:B------:R-:W-:Y:S01]  /*38100*/  IMAD.MOV.U32 R124, RZ, RZ, R131 ;  /* 0x000000ffff7c7224 */ /* 0x000fe200078e0083 */
[----:B------:R-:W2:Y:S01]  /*38110*/  LDL.LU R133, [R1+0xd88] ;  /* 0x000d880001857983 */ /* 0x000ea20000300800 */
[----:B------:R-:W-:-:S03]  /*38120*/  IADD3 R132, P1, R132, UR7, RZ ;  /* 0x0000000784847c10 */ /* 0x000fc6000ff3e0ff */
[----:B------:R1:W-:Y:S04]  /*38130*/  LDGSTS.E [R2+0x2bc00], [R124.64], P3 ;  /* 0x2bc000007c027fae */ /* 0x0003e80009921848 */
[----:B------:R-:W-:Y:S01]  /*38140*/  STL [R1+0xcec], R132 ;  /* 0x000cec8401007387 */ /* 0x000fe20000100800 */
[----:B------:R-:W-:-:S05]  /*38150*/  IADD3.X R139, R139, UR6, RZ, P0, !PT ;  /* 0x000000068b8b7c10 */ /* 0x000fca00087fe4ff */
[----:B------:R1:W-:Y:S04]  /*38160*/  STL [R1+0xcc8], R139 ;  /* 0x000cc88b01007387 */ /* 0x0003e80000100800 */
[----:B------:R-:W2:Y:S01]  /*38170*/  LDL.LU R131, [R1+0xdac] ;  /* 0x000dac0001837983 */ /* 0x000ea20000300800 */
[----:B-1----:R-:W-:Y:S02]  /*38180*/  IMAD.MOV.U32 R124, RZ, RZ, R129 ;  /* 0x000000ffff7c7224 */ /* 0x002fe400078e0081 */
[----:B------:R-:W-:Y:S02]  /*38190*/  IMAD.MOV.U32 R125, RZ, RZ, R139 ;  /* 0x000000ffff7d7224 */ /* 0x000fe400078e008b */
[----:B------:R-:W2:Y:S01]  /*381a0*/  LDL.LU R139, [R1+0xda8] ;  /* 0x000da800018b7983 */ /* 0x000ea20000300800 */
[----:B------:R-:W-:-:S03]  /*381b0*/  IADD3 R127, P0, R127, UR7, RZ ;  /* 0x000000077f7f7c10 */ /* 0x000fc6000ff1e0ff */
[----:B------:R1:W-:Y:S01]  /*381c0*/  LDGSTS.E [R2+0x2c400], [R124.64], P3 ;  /* 0x2c4000007c027fae */ /* 0x0003e20009921848 */
[----:B------:R-:W-:-:S03]  /*381d0*/  IADD3.X R140, R140, UR6, RZ, P1, !PT ;  /* 0x000000068c8c7c10 */ /* 0x000fc60008ffe4ff */
[----:B------:R-:W-:Y:S04]  /*381e0*/  STL [R1+0xd0c], R127 ;  /* 0x000d0c7f01007387 */ /* 0x000fe80000100800 */
[----:B------:R-:W-:Y:S04]  /*381f0*/  STL [R1+0xce8], R140 ;  /* 0x000ce88c01007387 */ /* 0x000fe80000100800 */
[----:B------:R-:W2:Y:S01]  /*38200*/  LDL.LU R129, [R1+0x9d4] ;  /* 0x0009d40001817983 */ /* 0x000ea20000300800 */
[----:B-1----:R-:W-:Y:S02]  /*38210*/  IMAD.MOV.U32 R124, RZ, RZ, R132 ;  /* 0x000000ffff7c7224 */ /* 0x002fe400078e0084 */
[----:B------:R-:W-:Y:S01]  /*38220*/  IMAD.MOV.U32 R125, RZ, RZ, R140 ;  /* 0x000000ffff7d7224 */ /* 0x000fe200078e008c */
[----:B------:R-:W2:Y:S04]  /*38230*/  LDL.LU R132, [R1+0x9f4] ;  /* 0x0009f40001847983 */ /* 0x000ea80000300800 */
[----:B------:R1:W-:Y:S01]  /*38240*/  LDGSTS.E [R2+0x2cc00], [R124.64], P3 ;  /* 0x2cc000007c027fae */ /* 0x0003e20009921848 */
[----:B------:R-:W-:Y:S01]  /*38250*/  IADD3 R134, P1, R134, UR7, RZ ;  /* 0x0000000786867c10 */ /* 0x000fe2000ff3e0ff */
[----:B-1----:R-:W-:Y:S01]  /*38260*/  IMAD.MOV.U32 R124, RZ, RZ, R127 ;  /* 0x000000ffff7c7224 */ /* 0x002fe200078e007f */
[----:B------:R-:W-:-:S03]  /*38270*/  IADD3.X R137, R137, UR6, RZ, P0, !PT ;  /* 0x0000000689897c10 */ /* 0x000fc600087fe4ff */
[----:B------:R-:W-:Y:S04]  /*38280*/  STL [R1+0xd2c], R134 ;  /* 0x000d2c8601007387 */ /* 0x000fe80000100800 */
[----:B------:R1:W-:Y:S01]  /*38290*/  STL [R1+0xd08], R137 ;  /* 0x000d088901007387 */ /* 0x0003e20000100800 */
[----:B------:R-:W-:-:S05]  /*382a0*/  IMAD.MOV.U32 R125, RZ, RZ, R137 ;  /* 0x000000ffff7d7224 */ /* 0x000fca00078e0089 */
[----:B------:R1:W-:Y:S04]  /*382b0*/  LDGSTS.E [R2+0x2d400], [R124.64], P3 ;  /* 0x2d4000007c027fae */ /* 0x0003e80009921848 */
[----:B-1----:R-:W2:Y:S01]  /*382c0*/  LDL.LU R137, [R1+0x9d0] ;  /* 0x0009d00001897983 */ /* 0x002ea20000300800 */
[----:B------:R-:W-:Y:S01]  /*382d0*/  IMAD.MOV.U32 R124, RZ, RZ, R134 ;  /* 0x000000ffff7c7224 */ /* 0x000fe200078e0086 */
[----:B---3--:R-:W-:Y:S02]  /*382e0*/  IADD3.X R138, R138, UR6, RZ, P1, !PT ;  /* 0x000000068a8a7c10 */ /* 0x008fe40008ffe4ff */
[----:B------:R-:W-:Y:S02]  /*382f0*/  IADD3 R130, P0, R130, UR7, RZ ;  /* 0x0000000782827c10 */ /* 0x000fe4000ff1e0ff */
[----:B------:R-:W-:-:S02]  /*38300*/  MOV R125, R138 ;  /* 0x0000008a007d7202 */ /* 0x000fc40000000f00 */
[----:B----4-:R-:W-:Y:S01]  /*38310*/  IADD3.X R136, R136, UR6, RZ, P0, !PT ;  /* 0x0000000688887c10 */ /* 0x010fe200087fe4ff */
[----:B------:R-:W-:Y:S04]  /*38320*/  STL [R1+0xd4c], R130 ;  /* 0x000d4c8201007387 */ /* 0x000fe80000100800 */
[----:B------:R-:W-:Y:S04]  /*38330*/  STL [R1+0xd28], R138 ;  /* 0x000d288a01007387 */ /* 0x000fe80000100800 */
[----:B------:R-:W3:Y:S04]  /*38340*/  LDL.LU R127, [R1+0xa14] ;  /* 0x000a1400017f7983 */ /* 0x000ee80000300800 */
[----:B------:R-:W4:Y:S01]  /*38350*/  LDL.LU R134, [R1+0x9f0] ;  /* 0x0009f00001867983 */ /* 0x000f220000300800 */
[----:B------:R-:W-:-:S03]  /*38360*/  IADD3 R126, P1, R126, UR7, RZ ;  /* 0x000000077e7e7c10 */ /* 0x000fc6000ff3e0ff */
[----:B------:R1:W-:Y:S04]  /*38370*/  LDGSTS.E [R2+0x2dc00], [R124.64], P3 ;  /* 0x2dc000007c027fae */ /* 0x0003e80009921848 */
[----:B------:R-:W-:Y:S04]  /*38380*/  STL [R1+0xd6c], R126 ;  /* 0x000d6c7e01007387 */ /* 0x000fe80000100800 */
[----:B------:R2:W-:Y:S04]  /*38390*/  STL [R1+0xd48], R136 ;  /* 0x000d488801007387 */ /* 0x0005e80000100800 */
[----:B------:R-:W4:Y:S01]  /*383a0*/  LDL.LU R140, [R1+0xa34] ;  /* 0x000a3400018c7983 */ /* 0x000f220000300800 */
[----:B-1----:R-:W-:-:S03]  /*383b0*/  IMAD.MOV.U32 R125, RZ, RZ, R136 ;  /* 0x000000ffff7d7224 */ /* 0x002fc600078e0088 */
[----:B--2---:R-:W2:Y:S01]  /*383c0*/  LDL.LU R136, [R1+0xa10] ;  /* 0x000a100001887983 */ /* 0x004ea20000300800 */
[----:B------:R-:W-:Y:S01]  /*383d0*/  IADD3.X R135, R135, UR6, RZ, P1, !PT ;  /* 0x0000000687877c10 */ /* 0x000fe20008ffe4ff */
[----:B------:R-:W-:-:S05]  /*383e0*/  IMAD.MOV.U32 R124, RZ, RZ, R130 ;  /* 0x000000ffff7c7224 */ /* 0x000fca00078e0082 */
[----:B------:R1:W-:Y:S01]  /*383f0*/  LDGSTS.E [R2+0x2e400], [R124.64], P3 ;  /* 0x2e4000007c027fae */ /* 0x0003e20009921848 */
[----:B------:R-:W-:-:S05]  /*38400*/  IADD3 R3, P0, R3, UR7, RZ ;  /* 0x0000000703037c10 */ /* 0x000fca000ff1e0ff */
[----:B------:R-:W-:Y:S04]  /*38410*/  STL [R1+0xd8c], R3 ;  /* 0x000d8c0301007387 */ /* 0x000fe80000100800 */
[----:B------:R1:W-:Y:S04]  /*38420*/  STL [R1+0xd68], R135 ;  /* 0x000d688701007387 */ /* 0x0003e80000100800 */
[----:B------:R-:W2:Y:S04]  /*38430*/  LDL.LU R130, [R1+0xa54] ;  /* 0x000a540001827983 */ /* 0x000ea80000300800 */
[----:B------:R-:W2:Y:S01]  /*38440*/  LDL.LU R141, [R1+0xa30] ;  /* 0x000a3000018d7983 */ /* 0x000ea20000300800 */
[----:B------:R-:W-:Y:S01]  /*38450*/  IADD3.X R133, R133, UR6, RZ, P0, !PT ;  /* 0x0000000685857c10 */ /* 0x000fe200087fe4ff */
        /* <DEDUP_REMOVED lines=8> */
[----:B-1----:R-:W-:Y:S01]  /*384e0*/  IMAD.MOV.U32 R125, RZ, RZ, R133 ;  /* 0x000000ffff7d7224 */ /* 0x002fe200078e0085 */
[----:B------:R-:W-:Y:S01]  /*384f0*/  SHF.R.S32.HI R133, RZ, 0x6, R252 ;  /* 0x00000006ff857819 */ /* 0x000fe200000114fc */
[----:B------:R-:W-:-:S02]  /*38500*/  IMAD.MOV.U32 R124, RZ, RZ, R3 ;  /* 0x000000ffff7c7224 */ /* 0x000fc400078e0003 */
[----:B------:R-:W-:Y:S01]  /*38510*/  IMAD.SHL.U32 R252, R142, 0x4, RZ ;  /* 0x000000048efc7824 */ /* 0x000fe200078e00ff */
[----:B------:R-:W-:Y:S02]  /*38520*/  IADD3 R129, P0, R129, UR7, RZ ;  /* 0x0000000781817c10 */ /* 0x000fe4000ff1e0ff */
[----:B------:R-:W-:Y:S01]  /*38530*/  SGXT R133, R133, 0x1 ;  /* 0x000000018585781a */ /* 0x000fe20000000200 */
[----:B------:R1:W-:Y:S01]  /*38540*/  LDGSTS.E [R2+0x2f400], [R124.64], P3 ;  /* 0x2f4000007c027fae */ /* 0x0003e20009921848 */
[----:B------:R-:W-:Y:S02]  /*38550*/  IADD3.X R139, R139, UR6, RZ, P1, !PT ;  /* 0x000000068b8b7c10 */ /* 0x000fe40008ffe4ff */
[----:B------:R-:W-:Y:S01]  /*38560*/  IADD3 R132, P1, R132, UR7, RZ ;  /* 0x0000000784847c10 */ /* 0x000fe2000ff3e0ff */
[----:B------:R-:W-:Y:S01]  /*38570*/  STL [R1+0x9d4], R129 ;  /* 0x0009d48101007387 */ /* 0x000fe20000100800 */
[----:B------:R-:W-:-:S03]  /*38580*/  IMAD.U32 R3, RZ, RZ, UR5 ;  /* 0x00000005ff037e24 */ /* 0x000fc6000f8e00ff */
[----:B------:R1:W-:Y:S02]  /*38590*/  STL [R1+0xda8], R139 ;  /* 0x000da88b01007387 */ /* 0x0003e40000100800 */
[----:B-1----:R-:W-:Y:S01]  /*385a0*/  IMAD.MOV.U32 R124, RZ, RZ, R131 ;  /* 0x000000ffff7c7224 */ /* 0x002fe200078e0083 */
[----:B------:R-:W-:Y:S01]  /*385b0*/  LOP3.LUT R131, R252, 0x110, R133, 0x78, !PT ;  /* 0x00000110fc837812 */ /* 0x000fe200078e7885 */
[----:B------:R-:W2:Y:S01]  /*385c0*/  LDL.LU R138, [R1+0xa94] ;  /* 0x000a9400018a7983 */ /* 0x000ea20000300800 */
[----:B------:R-:W-:Y:S02]  /*385d0*/  IMAD.MOV.U32 R125, RZ, RZ, R139 ;  /* 0x000000ffff7d7224 */ /* 0x000fe400078e008b */
[----:B------:R-:W-:Y:S01]  /*385e0*/  LOP3.LUT R131, R131, 0x60, RZ, 0x3c, !PT ;  /* 0x0000006083837812 */ /* 0x000fe200078e3cff */
[----:B------:R-:W2:Y:S04]  /*385f0*/  LDL.LU R133, [R1+0xa70] ;  /* 0x000a700001857983 */ /* 0x000ea80000300800 */
[----:B------:R-:W-:Y:S01]  /*38600*/  STL [R1+0x9f4], R132 ;  /* 0x0009f48401007387 */ /* 0x000fe20000100800 */
[----:B------:R-:W-:-:S03]  /*38610*/  IMAD R3, R3, 0x10000, R131 ;  /* 0x0001000003037824 */ /* 0x000fc600078e0283 */
[----:B------:R1:W-:Y:S01]  /*38620*/  LDGSTS.E [R2+0x2fc00], [R124.64], P3 ;  /* 0x2fc000007c027fae */ /* 0x0003e20009921848 */
[----:B------:R-:W-:Y:S01]  /*38630*/  IADD3.X R137, R137, UR6, RZ, P0, !PT ;  /* 0x0000000689897c10 */ /* 0x000fe200087fe4ff */
[----:B-1----:R-:W-:-:S04]  /*38640*/  IMAD.MOV.U32 R124, RZ, RZ, R129 ;  /* 0x000000ffff7c7224 */ /* 0x002fc800078e0081 */
[----:B------:R1:W-:Y:S01]  /*38650*/  STL [R1+0x9d0], R137 ;  /* 0x0009d08901007387 */ /* 0x0003e20000100800 */
[----:B------:R-:W-:-:S03]  /*38660*/  IMAD.MOV.U32 R125, RZ, RZ, R137 ;  /* 0x000000ffff7d7224 */ /* 0x000fc600078e0089 */
[----:B------:R-:W2:Y:S04]  /*38670*/  LDL.LU R139, [R1+0xa90] ;  /* 0x000a9000018b7983 */ /* 0x000ea80000300800 */
[----:B------:R-:W2:Y:S04]  /*38680*/  LDL.LU R131, [R1+0xab4] ;  /* 0x000ab40001837983 */ /* 0x000ea80000300800 */
[----:B-1----:R-:W2:Y:S04]  /*38690*/  LDL.LU R137, [R1+0xab0] ;  /* 0x000ab00001897983 */ /* 0x002ea80000300800 */
[----:B------:R1:W-:Y:S02]  /*386a0*/  LDGSTS.E [R3+0x20600], [R124.64], P3 ;  /* 0x206000007c037fae */ /* 0x0003e40009921848 */
[----:B-1----:R-:W-:Y:S01]  /*386b0*/  IMAD.MOV.U32 R124, RZ, RZ, R132 ;  /* 0x000000ffff7c7224 */ /* 0x002fe200078e0084 */
[----:B---3--:R-:W-:-:S02]  /*386c0*/  IADD3 R127, P0, R127, UR7, RZ ;  /* 0x000000077f7f7c10 */ /* 0x008fc4000ff1e0ff */
[----:B----4-:R-:W-:-:S03]  /*386d0*/  IADD3.X R134, R134, UR6, RZ, P1, !PT ;  /* 0x0000000686867c10 */ /* 0x010fc60008ffe4ff */
[----:B------:R-:W-:Y:S04]  /*386e0*/  STL [R1+0xa14], R127 ;  /* 0x000a147f01007387 */ /* 0x000fe80000100800 */
[----:B------:R1:W-:Y:S01]  /*386f0*/  STL [R1+0x9f0], R134 ;  /* 0x0009f08601007387 */ /* 0x0003e20000100800 */
[----:B------:R-:W-:-:S03]  /*38700*/  IMAD.MOV.U32 R125, RZ, RZ, R134 ;  /* 0x000000ffff7d7224 */ /* 0x000fc600078e0086 */
[----:B------:R-:W3:Y:S04]  /*38710*/  LDL.LU R129, [R1+0xad4] ;  /* 0x000ad40001817983 */ /* 0x000ee80000300800 */
[----:B------:R4:W-:Y:S01]  /*38720*/  LDGSTS.E [R3+0x20e00], [R124.64], P3 ;  /* 0x20e000007c037fae */ /* 0x0009e20009921848 */
[----:B------:R-:W-:-:S03]  /*38730*/  IADD3 R140, P1, R140, UR7, RZ ;  /* 0x000000078c8c7c10 */ /* 0x000fc6000ff3e0ff */
[----:B-1----:R-:W3:Y:S01]  /*38740*/  LDL.LU R134, [R1+0xad0] ;  /* 0x000ad00001867983 */ /* 0x002ee20000300800 */
[----:B--2---:R-:W-:-:S03]  /*38750*/  IADD3.X R136, R136, UR6, RZ, P0, !PT ;  /* 0x0000000688887c10 */ /* 0x004fc600087fe4ff */
[----:B------:R-:W-:Y:S04]  /*38760*/  STL [R1+0xa34], R140 ;  /* 0x000a348c01007387 */ /* 0x000fe80000100800 */
[----:B------:R1:W-:Y:S04]  /*38770*/  STL [R1+0xa10], R136 ;  /* 0x000a108801007387 */ /* 0x0003e80000100800 */
[----:B------:R-:W2:Y:S01]  /*38780*/  LDL.LU R132, [R1+0xaf4] ;  /* 0x000af40001847983 */ /* 0x000ea20000300800 */
[----:B----4-:R-:W-:Y:S02]  /*38790*/  IMAD.MOV.U32 R125, RZ, RZ, R136 ;  /* 0x000000ffff7d7224 */ /* 0x010fe400078e0088 */
[----:B------:R-:W-:Y:S01]  /*387a0*/  IMAD.MOV.U32 R124, RZ, RZ, R127 ;  /* 0x000000ffff7c7224 */ /* 0x000fe200078e007f */
[----:B-1----:R-:W3:Y:S04]  /*387b0*/  LDL.LU R136, [R1+0xaf0] ;  /* 0x000af00001887983 */ /* 0x002ee80000300800 */
[----:B------:R1:W-:Y:S01]  /*387c0*/  LDGSTS.E [R3+0x21600], [R124.64], P3 ;  /* 0x216000007c037fae */ /* 0x0003e20009921848 */
[----:B------:R-:W-:-:S02]  /*387d0*/  IADD3 R130, P0, R130, UR7, RZ ;  /* 0x0000000782827c10 */ /* 0x000fc4000ff1e0ff */
[----:B------:R-:W-:-:S03]  /*387e0*/  IADD3.X R141, R141, UR6, RZ, P1, !PT ;  /* 0x000000068d8d7c10 */ /* 0x000fc60008ffe4ff */
[----:B------:R-:W-:Y:S04]  /*387f0*/  STL [R1+0xa54], R130 ;  /* 0x000a548201007387 */ /* 0x000fe80000100800 */
[----:B------:R-:W-:Y:S04]  /*38800*/  STL [R1+0xa30], R141 ;  /* 0x000a308d01007387 */ /* 0x000fe80000100800 */
[----:B------:R-:W3:Y:S01]  /*38810*/  LDL.LU R127, [R1+0xb14] ;  /* 0x000b1400017f7983 */ /* 0x000ee20000300800 */
[----:B-1----:R-:W-:Y:S01]  /*38820*/  MOV R124, R140 ;  /* 0x0000008c007c7202 */ /* 0x002fe20000000f00 */
[----:B------:R-:W-:-:S02]  /*38830*/  IMAD.MOV.U32 R125, RZ, RZ, R141 ;  /* 0x000000ffff7d7224 */ /* 0x000fc400078e008d */
[----:B------:R-:W3:Y:S04]  /*38840*/  LDL.LU R2, [R1+0xb34] ;  /* 0x000b340001027983 */ /* 0x000ee80000300800 */
[----:B------:R1:W-:Y:S01]  /*38850*/  LDGSTS.E [R3+0x21e00], [R124.64], P3 ;  /* 0x21e000007c037fae */ /* 0x0003e20009921848 */
[----:B------:R-:W-:Y:S02]  /*38860*/  IADD3 R126, P1, R126, UR7, RZ ;  /* 0x000000077e7e7c10 */ /* 0x000fe4000ff3e0ff */
[----:B------:R-:W-:-:S03]  /*38870*/  IADD3.X R135, R135, UR6, RZ, P0, !PT ;  /* 0x0000000687877c10 */ /* 0x000fc600087fe4ff */
[----:B------:R-:W-:Y:S04]  /*38880*/  STL [R1+0xa74], R126 ;  /* 0x000a747e01007387 */ /* 0x000fe80000100800 */
[----:B------:R1:W-:Y:S02]  /*38890*/  STL [R1+0xa50], R135 ;  /* 0x000a508701007387 */ /* 0x0003e40000100800 */
[----:B-1----:R-:W-:Y:S02]  /*388a0*/  IMAD.MOV.U32 R125, RZ, RZ, R135 ;  /* 0x000000ffff7d7224 */ /* 0x002fe400078e0087 */
[----:B------:R-:W3:Y:S01]  /*388b0*/  LDL.LU R135, [R1+0xb10] ;  /* 0x000b100001877983 */ /* 0x000ee20000300800 */
[----:B------:R-:W-:-:S05]  /*388c0*/  IMAD.MOV.U32 R124, RZ, RZ, R130 ;  /* 0x000000ffff7c7224 */ /* 0x000fca00078e0082 */
[----:B------:R1:W-:Y:S01]  /*388d0*/  LDGSTS.E [R3+0x22600], [R124.64], P3 ;  /* 0x226000007c037fae */ /* 0x0003e20009921848 */
[----:B------:R-:W-:Y:S02]  /*388e0*/  IADD3 R138, P0, R138, UR7, RZ ;  /* 0x000000078a8a7c10 */ /* 0x000fe4000ff1e0ff */
[----:B------:R-:W-:-:S03]  /*388f0*/  IADD3.X R133, R133, UR6, RZ, P1, !PT ;  /* 0x0000000685857c10 */ /* 0x000fc60008ffe4ff */
[----:B------:R-:W-:Y:S04]  /*38900*/  STL [R1+0xa94], R138 ;  /* 0x000a948a01007387 */ /* 0x000fe80000100800 */
[----:B------:R1:W-:Y:S02]  /*38910*/  STL [R1+0xa70], R133 ;  /* 0x000a708501007387 */ /* 0x0003e40000100800 */
[----:B-1----:R-:W-:Y:S02]  /*38920*/  IMAD.MOV.U32 R125, RZ, RZ, R133 ;  /* 0x000000ffff7d7224 */ /* 0x002fe400078e0085 */
[----:B------:R-:W3:Y:S01]  /*38930*/  LDL.LU R130, [R1+0xb54] ;  /* 0x000b540001827983 */ /* 0x000ee20000300800 */
[----:B------:R-:W-:-:S03]  /*38940*/  IMAD.MOV.U32 R124, RZ, RZ, R126 ;  /* 0x000000ffff7c7224 */ /* 0x000fc600078e007e */
[----:B------:R-:W3:Y:S04]  /*38950*/  LDL.LU R133, [R1+0xb30] ;  /* 0x000b300001857983 */ /* 0x000ee80000300800 */
[----:B------:R1:W-:Y:S01]  /*38960*/  LDGSTS.E [R3+0x22e00], [R124.64], P3 ;  /* 0x22e000007c037fae */ /* 0x0003e20009921848 */
[----:B------:R-:W-:Y:S02]  /*38970*/  IADD3.X R139, R139, UR6, RZ, P0, !PT ;  /* 0x000000068b8b7c10 */ /* 0x000fe400087fe4ff */
[----:B------:R-:W-:Y:S01]  /*38980*/  IADD3 R131, P1, R131, UR7, RZ ;  /* 0x0000000783837c10 */ /* 0x000fe2000ff3e0ff */
[----:B-1----:R-:W-:-:S04]  /*38990*/  IMAD.MOV.U32 R124, RZ, RZ, R138 ;  /* 0x000000ffff7c7224 */ /* 0x002fc800078e008a */
[----:B------:R-:W-:Y:S01]  /*389a0*/  STL [R1+0xab4], R131 ;  /* 0x000ab48301007387 */ /* 0x000fe20000100800 */
[----:B------:R-:W-:-:S03]  /*389b0*/  IADD3.X R137, R137, UR6, RZ, P1, !PT ;  /* 0x0000000689897c10 */ /* 0x000fc60008ffe4ff */
[----:B------:R1:W-:Y:S01]  /*389c0*/  STL [R1+0xa90], R139 ;  /* 0x000a908b01007387 */ /* 0x0003e20000100800 */
[----:B------:R-:W-:-:S03]  /*389d0*/  IMAD.MOV.U32 R125, RZ, RZ, R139 ;  /* 0x000000ffff7d7224 */ /* 0x000fc600078e008b */
[----:B------:R-:W3:Y:S04]  /*389e0*/  LDL.LU R126, [R1+0xb74] ;  /* 0x000b7400017e7983 */ /* 0x000ee80000300800 */
[----:B------:R-:W3:Y:S04]  /*389f0*/  LDL.LU R141, [R1+0xb50] ;  /* 0x000b5000018d7983 */ /* 0x000ee80000300800 */
[----:B------:R1:W-:Y:S02]  /*38a00*/  LDGSTS.E [R3+0x23600], [R124.64], P3 ;  /* 0x236000007c037fae */ /* 0x0003e40009921848 */
[----:B-1----:R-:W-:-:S02]  /*38a10*/  IMAD.MOV.U32 R124, RZ, RZ, R131 ;  /* 0x000000ffff7c7224 */ /* 0x002fc400078e0083 */
[----:B------:R-:W-:-:S05]  /*38a20*/  IMAD.MOV.U32 R125, RZ, RZ, R137 ;  /* 0x000000ffff7d7224 */ /* 0x000fca00078e0089 */
[----:B------:R1:W-:Y:S01]  /*38a30*/  LDGSTS.E [R3+0x23e00], [R124.64], P3 ;  /* 0x23e000007c037fae */ /* 0x0003e20009921848 */
[----:B---3--:R-:W-:-:S05]  /*38a40*/  IADD3 R129, P0, R129, UR7, RZ ;  /* 0x0000000781817c10 */ /* 0x008fca000ff1e0ff */
[----:B------:R-:W-:Y:S01]  /*38a50*/  STL [R1+0xad4], R129 ;  /* 0x000ad48101007387 */ /* 0x000fe20000100800 */
[----:B------:R-:W-:-:S03]  /*38a60*/  IADD3.X R134, R134, UR6, RZ, P0, !PT ;  /* 0x0000000686867c10 */ /* 0x000fc600087fe4ff */
[----:B------:R3:W-:Y:S04]  /*38a70*/  STL [R1+0xab0], R137 ;  /* 0x000ab08901007387 */ /* 0x0007e80000100800 */
[----:B------:R-:W4:Y:S04]  /*38a80*/  LDL.LU R139, [R1+0xb94] ;  /* 0x000b9400018b7983 */ /* 0x000f280000300800 */
[----:B------:R-:W4:Y:S01]  /*38a90*/  LDL.LU R131, [R1+0xb70] ;  /* 0x000b700001837983 */ /* 0x000f220000300800 */
[----:B--2---:R-:W-:-:S05]  /*38aa0*/  IADD3 R132, P1, R132, UR7, RZ ;  /* 0x0000000784847c10 */ /* 0x004fca000ff3e0ff */
[----:B------:R-:W-:Y:S04]  /*38ab0*/  STL [R1+0xaf4], R132 ;  /* 0x000af48401007387 */ /* 0x000fe80000100800 */
[----:B------:R2:W-:Y:S04]  /*38ac0*/  STL [R1+0xad0], R134 ;  /* 0x000ad08601007387 */ /* 0x0005e80000100800 */
[----:B---3--:R-:W3:Y:S04]  /*38ad0*/  LDL.LU R137, [R1+0xbb4] ;  /* 0x000bb40001897983 */ /* 0x008ee80000300800 */
[----:B------:R-:W3:Y:S01]  /*38ae0*/  LDL.LU R140, [R1+0xb90] ;  /* 0x000b9000018c7983 */ /* 0x000ee20000300800 */
[----:B------:R-:W-:Y:S01]  /*38af0*/  IADD3.X R136, R136, UR6, RZ, P1, !PT ;  /* 0x0000000688887c10 */ /* 0x000fe20008ffe4ff */
[----:B-1----:R-:W-:-:S02]  /*38b00*/  IMAD.MOV.U32 R124, RZ, RZ, R129 ;  /* 0x000000ffff7c7224 */ /* 0x002fc400078e0081 */
[----:B------:R-:W-:-:S05]  /*38b10*/  IMAD.MOV.U32 R125, RZ, RZ, R134 ;  /* 0x000000ffff7d7224 */ /* 0x000fca00078e0086 */
[----:B------:R1:W-:Y:S01]  /*38b20*/  LDGSTS.E [R3+0x24600], [R124.64], P3 ;  /* 0x246000007c037fae */ /* 0x0003e20009921848 */
[----:B------:R-:W-:-:S05]  /*38b30*/  IADD3 R127, P0, R127, UR7, RZ ;  /* 0x000000077f7f7c10 */ /* 0x000fca000ff1e0ff */
[----:B------:R-:W-:Y:S04]  /*38b40*/  STL [R1+0xb14], R127 ;  /* 0x000b147f01007387 */ /* 0x000fe80000100800 */
[----:B------:R2:W-:Y:S04]  /*38b50*/  STL [R1+0xaf0], R136 ;  /* 0x000af08801007387 */ /* 0x0005e80000100800 */
[----:B------:R-:W3:Y:S01]  /*38b60*/  LDL.LU R138, [R1+0xbb0] ;  /* 0x000bb000018a7983 */ /* 0x000ee20000300800 */
[----:B------:R-:W-:-:S03]  /*38b70*/  IADD3 R2, P1, R2, UR7, RZ ;  /* 0x0000000702027c10 */ /* 0x000fc6000ff3e0ff */
[----:B------:R-:W3:Y:S01]  /*38b80*/  LDL.LU R129, [R1+0xbd4] ;  /* 0x000bd40001817983 */ /* 0x000ee20000300800 */
[----:B-1----:R-:W-:Y:S02]  /*38b90*/  IMAD.MOV.U32 R124, RZ, RZ, R132 ;  /* 0x000000ffff7c7224 */ /* 0x002fe400078e0084 */
[----:B------:R-:W-:Y:S01]  /*38ba0*/  IMAD.MOV.U32 R125, RZ, RZ, R136 ;  /* 0x000000ffff7d7224 */ /* 0x000fe200078e0088 */
[----:B--2---:R-:W3:Y:S04]  /*38bb0*/  LDL.LU R134, [R1+0xbf4] ;  /* 0x000bf40001867983 */ /* 0x004ee80000300800 */
[----:B------:R-:W3:Y:S04]  /*38bc0*/  LDL.LU R136, [R1+0xbd0] ;  /* 0x000bd00001887983 */ /* 0x000ee80000300800 */
[----:B------:R-:W-:Y:S04]  /*38bd0*/  STL [R1+0xb34], R2 ;  /* 0x000b340201007387 */ /* 0x000fe80000100800 */
[----:B------:R1:W-:Y:S01]  /*38be0*/  LDGSTS.E [R3+0x24e00], [R124.64], P3 ;  /* 0x24e000007c037fae */ /* 0x0003e20009921848 */
[----:B------:R-:W-:-:S05]  /*38bf0*/  IADD3.X R135, R135, UR6, RZ, P0, !PT ;  /* 0x0000000687877c10 */ /* 0x000fca00087fe4ff */
[----:B------:R1:W-:Y:S04]  /*38c00*/  STL [R1+0xb10], R135 ;  /* 0x000b108701007387 */ /* 0x0003e80000100800 */
[----:B------:R-:W3:Y:S01]  /*38c10*/  LDL.LU R132, [R1+0xc14] ;  /* 0x000c140001847983 */ /* 0x000ee20000300800 */
[----:B-1----:R-:W-:-:S03]  /*38c20*/  IMAD.MOV.U32 R125, RZ, RZ, R135 ;  /* 0x000000ffff7d7224 */ /* 0x002fc600078e0087 */
[----:B------:R-:W3:Y:S01]  /*38c30*/  LDL.LU R135, [R1+0xbf0] ;  /* 0x000bf00001877983 */ /* 0x000ee20000300800 */
[----:B------:R-:W-:Y:S01]  /*38c40*/  IMAD.MOV.U32 R124, RZ, RZ, R127 ;  /* 0x000000ffff7c7224 */ /* 0x000fe200078e007f */
[----:B------:R-:W-:-:S04]  /*38c50*/  IADD3 R130, P0, R130, UR7, RZ ;  /* 0x0000000782827c10 */ /* 0x000fc8000ff1e0ff */
[----:B------:R1:W-:Y:S01]  /*38c60*/  LDGSTS.E [R3+0x25600], [R124.64], P3 ;  /* 0x256000007c037fae */ /* 0x0003e20009921848 */
        /* <DEDUP_REMOVED lines=8> */
[----:B------:R-:W-:Y:S02]  /*38cf0*/  IADD3 R126, P1, R126, UR7, RZ ;  /* 0x000000077e7e7c10 */ /* 0x000fe4000ff3e0ff */
[----:B------:R-:W-:-:S03]  /*38d00*/  IADD3.X R141, R141, UR6, RZ, P0, !PT ;  /* 0x000000068d8d7c10 */ /* 0x000fc600087fe4ff */
[----:B------:R-:W-:Y:S01]  /*38d10*/  STL [R1+0xb74], R126 ;  /* 0x000b747e01007387 */ /* 0x000fe20000100800 */
[----:B-1----:R-:W-:-:S03]  /*38d20*/  MOV R124, R130 ;  /* 0x00000082007c7202 */ /* 0x002fc60000000f00 */
[----:B------:R-:W-:Y:S01]  /*38d30*/  STL [R1+0xb50], R141 ;  /* 0x000b508d01007387 */ /* 0x000fe20000100800 */
[----:B------:R-:W-:-:S03]  /*38d40*/  IMAD.MOV.U32 R125, RZ, RZ, R141 ;  /* 0x000000ffff7d7224 */ /* 0x000fc600078e008d */
[----:B------:R-:W3:Y:S04]  /*38d50*/  LDL.LU R2, [R1+0xc54] ;  /* 0x000c540001027983 */ /* 0x000ee80000300800 */
[----:B------:R-:W3:Y:S04]  /*38d60*/  LDL.LU R130, [R1+0xc30] ;  /* 0x000c300001827983 */ /* 0x000ee80000300800 */
[----:B------:R1:W-:Y:S02]  /*38d70*/  LDGSTS.E [R3+0x26600], [R124.64], P3 ;  /* 0x266000007c037fae */ /* 0x0003e40009921848 */
[----:B-1----:R-:W-:Y:S01]  /*38d80*/  IMAD.MOV.U32 R124, RZ, RZ, R126 ;  /* 0x000000ffff7c7224 */ /* 0x002fe200078e007e */
[----:B----4-:R-:W-:-:S02]  /*38d90*/  IADD3 R139, P0, R139, UR7, RZ ;  /* 0x000000078b8b7c10 */ /* 0x010fc4000ff1e0ff */
[----:B------:R-:W-:-:S03]  /*38da0*/  IADD3.X R131, R131, UR6, RZ, P1, !PT ;  /* 0x0000000683837c10 */ /* 0x000fc60008ffe4ff */
[----:B------:R-:W-:Y:S04]  /*38db0*/  STL [R1+0xb94], R139 ;  /* 0x000b948b01007387 */ /* 0x000fe80000100800 */
[----:B------:R1:W-:Y:S01]  /*38dc0*/  STL [R1+0xb70], R131 ;  /* 0x000b708301007387 */ /* 0x0003e20000100800 */
[----:B------:R-:W-:-:S05]  /*38dd0*/  IMAD.MOV.U32 R125, RZ, RZ, R131 ;  /* 0x000000ffff7d7224 */ /* 0x000fca00078e0083 */
[----:B------:R4:W-:Y:S04]  /*38de0*/  LDGSTS.E [R3+0x26e00], [R124.64], P3 ;  /* 0x26e000007c037fae */ /* 0x0009e80009921848 */
[----:B-1----:R-:W2:Y:S01]  /*38df0*/  LDL.LU R131, [R1+0xc50] ;  /* 0x000c500001837983 */ /* 0x002ea20000300800 */
[----:B---3--:R-:W-:Y:S02]  /*38e00*/  IADD3 R137, P1, R137, UR7, RZ ;  /* 0x0000000789897c10 */ /* 0x008fe4000ff3e0ff */
[----:B------:R-:W-:-:S03]  /*38e10*/  IADD3.X R140, R140, UR6, RZ, P0, !PT ;  /* 0x000000068c8c7c10 */ /* 0x000fc600087fe4ff */
[----:B------:R-:W-:Y:S04]  /*38e20*/  STL [R1+0xbb4], R137 ;  /* 0x000bb48901007387 */ /* 0x000fe80000100800 */
[----:B------:R-:W-:Y:S04]  /*38e30*/  STL [R1+0xb90], R140 ;  /* 0x000b908c01007387 */ /* 0x000fe80000100800 */
[----:B------:R-:W3:Y:S01]  /*38e40*/  LDL.LU R126, [R1+0xc74] ;  /* 0x000c7400017e7983 */ /* 0x000ee20000300800 */
[----:B----4-:R-:W-:Y:S02]  /*38e50*/  IMAD.MOV.U32 R124, RZ, RZ, R139 ;  /* 0x000000ffff7c7224 */ /* 0x010fe400078e008b */
[----:B------:R-:W-:-:S05]  /*38e60*/  IMAD.MOV.U32 R125, RZ, RZ, R140 ;  /* 0x000000ffff7d7224 */ /* 0x000fca00078e008c */
[----:B------:R1:W-:Y:S02]  /*38e70*/  LDGSTS.E [R3+0x27600], [R124.64], P3 ;  /* 0x276000007c037fae */ /* 0x0003e40009921848 */
[----:B-1----:R-:W-:Y:S01]  /*38e80*/  IMAD.MOV.U32 R124, RZ, RZ, R137 ;  /* 0x000000ffff7c7224 */ /* 0x002fe200078e0089 */
[----:B------:R-:W-:Y:S02]  /*38e90*/  IADD3.X R138, R138, UR6, RZ, P1, !PT ;  /* 0x000000068a8a7c10 */ /* 0x000fe40008ffe4ff */
[----:B------:R-:W-:-:S03]  /*38ea0*/  IADD3 R129, P0, R129, UR7, RZ ;  /* 0x0000000781817c10 */ /* 0x000fc6000ff1e0ff */
[----:B------:R-:W-:Y:S01]  /*38eb0*/  IMAD.MOV.U32 R125, RZ, RZ, R138 ;  /* 0x000000ffff7d7224 */ /* 0x000fe200078e008a */
[----:B------:R-:W-:Y:S01]  /*38ec0*/  IADD3 R134, P1, R134, UR7, RZ ;  /* 0x0000000786867c10 */ /* 0x000fe2000ff3e0ff */
[----:B------:R1:W-:Y:S01]  /*38ed0*/  STL [R1+0xbd4], R129 ;  /* 0x000bd48101007387 */ /* 0x0003e20000100800 */
[----:B------:R-:W-:-:S03]  /*38ee0*/  IADD3.X R136, R136, UR6, RZ, P0, !PT ;  /* 0x0000000688887c10 */ /* 0x000fc600087fe4ff */
[----:B------:R4:W-:Y:S04]  /*38ef0*/  STL [R1+0xbb0], R138 ;  /* 0x000bb08a01007387 */ /* 0x0009e80000100800 */
[----:B------:R-:W3:Y:S04]  /*38f00*/  LDL.LU R176, [R1+0xc94] ;  /* 0x000c940001b07983 */ /* 0x000ee80000300800 */
[----:B------:R-:W-:Y:S04]  /*38f10*/  STL [R1+0xbf4], R134 ;  /* 0x000bf48601007387 */ /* 0x000fe80000100800 */
[----:B------:R1:W-:Y:S04]  /*38f20*/  LDGSTS.E [R3+0x27e00], [R124.64], P3 ;  /* 0x27e000007c037fae */ /* 0x0003e80009921848 */
[----:B------:R4:W-:Y:S01]  /*38f30*/  STL [R1+0xbd0], R136 ;  /* 0x000bd08801007387 */ /* 0x0009e20000100800 */
[----:B------:R-:W-:-:S02]  /*38f40*/  IADD3 R132, P0, R132, UR7, RZ ;  /* 0x0000000784847c10 */ /* 0x000fc4000ff1e0ff */
[----:B------:R-:W-:Y:S01]  /*38f50*/  IADD3.X R135, R135, UR6, RZ, P1, !PT ;  /* 0x0000000687877c10 */ /* 0x000fe20008ffe4ff */
[----:B-1----:R-:W-:Y:S02]  /*38f60*/  IMAD.MOV.U32 R124, RZ, RZ, R129 ;  /* 0x000000ffff7c7224 */ /* 0x002fe400078e0081 */
[----:B------:R-:W3:Y:S04]  /*38f70*/  LDL.LU R129, [R1+0xc70] ;  /* 0x000c700001817983 */ /* 0x000ee80000300800 */
[----:B------:R-:W-:Y:S04]  /*38f80*/  STL [R1+0xc14], R132 ;  /* 0x000c148401007387 */ /* 0x000fe80000100800 */
[----:B------:R1:W-:Y:S04]  /*38f90*/  STL [R1+0xbf0], R135 ;  /* 0x000bf08701007387 */ /* 0x0003e80000100800 */
[----:B------:R-:W3:Y:S04]  /*38fa0*/  LDL.LU R142, [R1+0xcb4] ;  /* 0x000cb400018e7983 */ /* 0x000ee80000300800 */
[----:B------:R-:W3:Y:S01]  /*38fb0*/  LDL.LU R177, [R1+0xc90] ;  /* 0x000c900001b17983 */ /* 0x000ee20000300800 */
[----:B------:R-:W-:-:S02]  /*38fc0*/  IADD3 R127, P1, R127, UR7, RZ ;  /* 0x000000077f7f7c10 */ /* 0x000fc4000ff3e0ff */
[----:B------:R-:W-:-:S03]  /*38fd0*/  IADD3.X R133, R133, UR6, RZ, P0, !PT ;  /* 0x0000000685857c10 */ /* 0x000fc600087fe4ff */
[----:B------:R-:W-:Y:S04]  /*38fe0*/  STL [R1+0xc34], R127 ;  /* 0x000c347f01007387 */ /* 0x000fe80000100800 */
[----:B------:R-:W-:Y:S04]  /*38ff0*/  STL [R1+0xc10], R133 ;  /* 0x000c108501007387 */ /* 0x000fe80000100800 */
[----:B------:R-:W3:Y:S04]  /*39000*/  LDL.LU R140, [R1+0xcd4] ;  /* 0x000cd400018c7983 */ /* 0x000ee80000300800 */
[----:B------:R-:W3:Y:S01]  /*39010*/  LDL.LU R143, [R1+0xcb0] ;  /* 0x000cb000018f7983 */ /* 0x000ee20000300800 */
[----:B------:R-:W-:-:S05]  /*39020*/  IMAD.MOV.U32 R125, RZ, RZ, R136 ;  /* 0x000000ffff7d7224 */ /* 0x000fca00078e0088 */
[----:B------:R1:W-:Y:S01]  /*39030*/  LDGSTS.E [R3+0x28600], [R124.64], P3 ;  /* 0x286000007c037fae */ /* 0x0003e20009921848 */
[----:B------:R-:W-:Y:S02]  /*39040*/  IADD3 R2, P0, R2, UR7, RZ ;  /* 0x0000000702027c10 */ /* 0x000fe4000ff1e0ff */
[----:B------:R-:W-:-:S03]  /*39050*/  IADD3.X R130, R130, UR6, RZ, P1, !PT ;  /* 0x0000000682827c10 */ /* 0x000fc60008ffe4ff */
[----:B------:R-:W-:Y:S04]  /*39060*/  STL [R1+0xc54], R2 ;  /* 0x000c540201007387 */ /* 0x000fe80000100800 */
[----:B------:R1:W-:Y:S04]  /*39070*/  STL [R1+0xc30], R130 ;  /* 0x000c308201007387 */ /* 0x0003e80000100800 */
[----:B------:R-:W3:Y:S04]  /*39080*/  LDL.LU R141, [R1+0xcd0] ;  /* 0x000cd000018d7983 */ /* 0x000ee80000300800 */
[----:B----4-:R-:W4:Y:S04]  /*39090*/  LDL.LU R138, [R1+0xcf4] ;  /* 0x000cf400018a7983 */ /* 0x010f280000300800 */
[----:B------:R-:W4:Y:S01]  /*390a0*/  LDL.LU R136, [R1+0xd14] ;  /* 0x000d140001887983 */ /* 0x000f220000300800 */
        /* <DEDUP_REMOVED lines=8> */
[----:B------:R-:W-:-:S05]  /*39130*/  IMAD.MOV.U32 R124, RZ, RZ, R127 ;  /* 0x000000ffff7c7224 */ /* 0x000fca00078e007f */
[----:B------:R1:W-:Y:S02]  /*39140*/  LDGSTS.E [R3+0x29e00], [R124.64], P3 ;  /* 0x29e000007c037fae */ /* 0x0003e40009921848 */
[----:B-1----:R-:W-:Y:S01]  /*39150*/  IMAD.MOV.U32 R124, RZ, RZ, R2 ;  /* 0x000000ffff7c7224 */ /* 0x002fe200078e0002 */
[----:B--2---:R-:W-:Y:S02]  /*39160*/  IADD3.X R131, R131, UR6, RZ, P0, !PT ;  /* 0x0000000683837c10 */ /* 0x004fe400087fe4ff */
[----:B---3--:R-:W-:-:S05]  /*39170*/  IADD3 R126, P1, R126, UR7, RZ ;  /* 0x000000077e7e7c10 */ /* 0x008fca000ff3e0ff */
[----:B------:R-:W-:Y:S04]  /*39180*/  STL [R1+0xc74], R126 ;  /* 0x000c747e01007387 */ /* 0x000fe80000100800 */
[----:B------:R1:W-:Y:S04]  /*39190*/  STL [R1+0xc50], R131 ;  /* 0x000c508301007387 */ /* 0x0003e80000100800 */
[----:B------:R-:W2:Y:S04]  /*391a0*/  LDL.LU R137, [R1+0xd10] ;  /* 0x000d100001897983 */ /* 0x000ea80000300800 */
[----:B------:R-:W3:Y:S04]  /*391b0*/  LDL.LU R135, [R1+0xd30] ;  /* 0x000d300001877983 */ /* 0x000ee80000300800 */
[----:B------:R-:W3:Y:S04]  /*391c0*/  LDL.LU R134, [R1+0xd34] ;  /* 0x000d340001867983 */ /* 0x000ee80000300800 */
[----:B------:R-:W3:Y:S04]  /*391d0*/  LDL.LU R132, [R1+0xd54] ;  /* 0x000d540001847983 */ /* 0x000ee80000300800 */
[----:B------:R-:W3:Y:S04]  /*391e0*/  LDL.LU R130, [R1+0xd74] ;  /* 0x000d740001827983 */ /* 0x000ee80000300800 */
[----:B------:R-:W3:Y:S04]  /*391f0*/  LDL.LU R127, [R1+0xd94] ;  /* 0x000d9400017f7983 */ /* 0x000ee80000300800 */
[----:B------:R-:W3:Y:S01]  /*39200*/  LDL.LU R133, [R1+0xd50] ;  /* 0x000d500001857983 */ /* 0x000ee20000300800 */
[----:B------:R-:W-:-:S05]  /*39210*/  IMAD.MOV.U32 R125, RZ, RZ, R131 ;  /* 0x000000ffff7d7224 */ /* 0x000fca00078e0083 */
[----:B------:R1:W-:Y:S01]  /*39220*/  LDGSTS.E [R3+0x2a600], [R124.64], P3 ;  /* 0x2a6000007c037fae */ /* 0x0003e20009921848 */
[----:B------:R-:W-:-:S05]  /*39230*/  IADD3 R176, P0, R176, UR7, RZ ;  /* 0x00000007b0b07c10 */ /* 0x000fca000ff1e0ff */
[----:B------:R-:W-:Y:S01]  /*39240*/  STL [R1+0xc94], R176 ;  /* 0x000c94b001007387 */ /* 0x000fe20000100800 */
[----:B------:R-:W-:-:S05]  /*39250*/  IADD3.X R129, R129, UR6, RZ, P1, !PT ;  /* 0x0000000681817c10 */ /* 0x000fca0008ffe4ff */
[----:B------:R1:W-:Y:S04]  /*39260*/  STL [R1+0xc70], R129 ;  /* 0x000c708101007387 */ /* 0x0003e80000100800 */
[----:B------:R-:W3:Y:S01]  /*39270*/  LDL.LU R2, [R1+0xdb4] ;  /* 0x000db40001027983 */ /* 0x000ee20000300800 */
[----:B------:R-:W-:-:S03]  /*39280*/  IADD3 R142, P1, R142, UR7, RZ ;  /* 0x000000078e8e7c10 */ /* 0x000fc6000ff3e0ff */
[----:B-1----:R-:W3:Y:S01]  /*39290*/  LDL.LU R131, [R1+0xd70] ;  /* 0x000d700001837983 */ /* 0x002ee20000300800 */
[----:B------:R-:W-:-:S03]  /*392a0*/  IADD3.X R177, R177, UR6, RZ, P0, !PT ;  /* 0x00000006b1b17c10 */ /* 0x000fc600087fe4ff */
[----:B------:R-:W-:Y:S01]  /*392b0*/  STL [R1+0xcb4], R142 ;  /* 0x000cb48e01007387 */ /* 0x000fe20000100800 */
[----:B------:R-:W-:-:S03]  /*392c0*/  IMAD.MOV.U32 R125, RZ, RZ, R129 ;  /* 0x000000ffff7d7224 */ /* 0x000fc600078e0081 */
[----:B------:R-:W-:Y:S04]  /*392d0*/  STL [R1+0xc90], R177 ;  /* 0x000c90b101007387 */ /* 0x000fe80000100800 */
[----:B------:R-:W3:Y:S01]  /*392e0*/  LDL.LU R129, [R1+0xd90] ;  /* 0x000d900001817983 */ /* 0x000ee20000300800 */
[----:B------:R-:W-:-:S03]  /*392f0*/  MOV R124, R126 ;  /* 0x0000007e007c7202 */ /* 0x000fc60000000f00 */
[----:B------:R-:W3:Y:S04]  /*39300*/  LDL.LU R126, [R1+0xdb0] ;  /* 0x000db000017e7983 */ /* 0x000ee80000300800 */
[----:B------:R1:W-:Y:S01]  /*39310*/  LDGSTS.E [R3+0x2ae00], [R124.64], P3 ;  /* 0x2ae000007c037fae */ /* 0x0003e20009921848 */
[----:B------:R-:W-:Y:S02]  /*39320*/  IADD3 R140, P0, R140, UR7, RZ ;  /* 0x000000078c8c7c10 */ /* 0x000fe4000ff1e0ff */
[----:B------:R-:W-:Y:S01]  /*39330*/  IADD3.X R143, R143, UR6, RZ, P1, !PT ;  /* 0x000000068f8f7c10 */ /* 0x000fe20008ffe4ff */
[----:B-1----:R-:W-:Y:S02]  /*39340*/  IMAD.MOV.U32 R124, RZ, RZ, R176 ;  /* 0x000000ffff7c7224 */ /* 0x002fe400078e00b0 */
[----:B------:R-:W-:-:S05]  /*39350*/  IMAD.MOV.U32 R125, RZ, RZ, R177 ;  /* 0x000000ffff7d7224 */ /* 0x000fca00078e00b1 */
[----:B------:R1:W-:Y:S02]  /*39360*/  LDGSTS.E [R3+0x2b600], [R124.64], P3 ;  /* 0x2b6000007c037fae */ /* 0x0003e40009921848 */
[----:B-1----:R-:W-:Y:S02]  /*39370*/  IMAD.MOV.U32 R124, RZ, RZ, R142 ;  /* 0x000000ffff7c7224 */ /* 0x002fe400078e008e */
[----:B------:R-:W-:Y:S01]  /*39380*/  IMAD.MOV.U32 R125, RZ, RZ, R143 ;  /* 0x000000ffff7d7224 */ /* 0x000fe200078e008f */
[----:B------:R-:W-:-:S04]  /*39390*/  IADD3.X R141, R141, UR6, RZ, P0, !PT ;  /* 0x000000068d8d7c10 */ /* 0x000fc800087fe4ff */
[----:B------:R1:W-:Y:S01]  /*393a0*/  LDGSTS.E [R3+0x2be00], [R124.64], P3 ;  /* 0x2be000007c037fae */ /* 0x0003e20009921848 */
[----:B----4-:R-:W-:Y:S02]  /*393b0*/  IADD3 R138, P1, R138, UR7, RZ ;  /* 0x000000078a8a7c10 */ /* 0x010fe4000ff3e0ff */
[----:B------:R-:W-:Y:S02]  /*393c0*/  IADD3 R136, P0, R136, UR7, RZ ;  /* 0x0000000788887c10 */ /* 0x000fe4000ff1e0ff */
[----:B------:R-:W-:Y:S01]  /*393d0*/  IADD3.X R139, R139, UR6, RZ, P1, !PT ;  /* 0x000000068b8b7c10 */ /* 0x000fe20008ffe4ff */
[----:B-1----:R-:W-:Y:S02]  /*393e0*/  IMAD.MOV.U32 R124, RZ, RZ, R140 ;  /* 0x000000ffff7c7224 */ /* 0x002fe400078e008c */
[----:B------:R-:W-:-:S05]  /*393f0*/  IMAD.MOV.U32 R125, RZ, RZ, R141 ;  /* 0x000000ffff7d7224 */ /* 0x000fca00078e008d */
[----:B------:R1:W-:Y:S02]  /*39400*/  LDGSTS.E [R3+0x2c600], [R124.64], P3 ;  /* 0x2c6000007c037fae */ /* 0x0003e40009921848 */
[----:B-1----:R-:W-:Y:S02]  /*39410*/  IMAD.MOV.U32 R124, RZ, RZ, R138 ;  /* 0x000000ffff7c7224 */ /* 0x002fe400078e008a */
[----:B------:R-:W-:-:S05]  /*39420*/  IMAD.MOV.U32 R125, RZ, RZ, R139 ;  /* 0x000000ffff7d7224 */ /* 0x000fca00078e008b */
[----:B------:R1:W-:Y:S02]  /*39430*/  LDGSTS.E [R3+0x2ce00], [R124.64], P3 ;  /* 0x2ce000007c037fae */ /* 0x0003e40009921848 */
[----:B-1----:R-:W-:Y:S02]  /*39440*/  IMAD.MOV.U32 R124, RZ, RZ, R136 ;  /* 0x000000ffff7c7224 */ /* 0x002fe400078e0088 */
[----:B------:R-:W-:Y:S04]  /*39450*/  STL [R1+0xcd4], R140 ;  /* 0x000cd48c01007387 */ /* 0x000fe80000100800 */
[----:B------:R-:W-:Y:S04]  /*39460*/  STL [R1+0xcb0], R143 ;  /* 0x000cb08f01007387 */ /* 0x000fe80000100800 */
[----:B------:R-:W-:Y:S01]  /*39470*/  STL [R1+0xcf4], R138 ;  /* 0x000cf48a01007387 */ /* 0x000fe20000100800 */
[----:B------:R-:W-:-:S03]  /*39480*/  MOV R252, 0x3f ;  /* 0x0000003f00fc7802 */ /* 0x000fc60000000f00 */
[----:B------:R-:W-:Y:S04]  /*39490*/  STL [R1+0xcd0], R141 ;  /* 0x000cd08d01007387 */ /* 0x000fe80000100800 */
[----:B------:R-:W-:Y:S04]  /*394a0*/  STL [R1+0xd14], R136 ;  /* 0x000d148801007387 */ /* 0x000fe80000100800 */
[----:B------:R-:W-:Y:S01]  /*394b0*/  STL [R1+0xcf0], R139 ;  /* 0x000cf08b01007387 */ /* 0x000fe20000100800 */
[----:B------:R-:W-:Y:S02]  /*394c0*/  IADD3 R252, R252, c[0x0][0x180], RZ ;  /* 0x00006000fcfc7a10 */ /* 0x000fe40007ffe0ff */
[----:B------:R-:W-:-:S02]  /*394d0*/  IADD3 R128, R128, 0x1, RZ ;  /* 0x0000000180807810 */ /* 0x000fc40007ffe0ff */
[----:B--2---:R-:W-:-:S05]  /*394e0*/  IADD3.X R137, R137, UR6, RZ, P0, !PT ;  /* 0x0000000689897c10 */ /* 0x004fca00087fe4ff */
[----:B------:R-:W-:Y:S01]  /*394f0*/  IMAD.MOV.U32 R125, RZ, RZ, R137 ;  /* 0x000000ffff7d7224 */ /* 0x000fe200078e0089 */
[----:B---3--:R-:W-:-:S04]  /*39500*/  IADD3 R134, P1, R134, UR7, RZ ;  /* 0x0000000786867c10 */ /* 0x008fc8000ff3e0ff */
[----:B------:R1:W-:Y:S01]  /*39510*/  LDGSTS.E [R3+0x2d600], [R124.64], P3 ;  /* 0x2d6000007c037fae */ /* 0x0003e20009921848 */
[----:B------:R-:W-:Y:S02]  /*39520*/  IADD3.X R135, R135, UR6, RZ, P1, !PT ;  /* 0x0000000687877c10 */ /* 0x000fe40008ffe4ff */
[----:B------:R-:W-:Y:S02]  /*39530*/  IADD3 R132, P0, R132, UR7, RZ ;  /* 0x0000000784847c10 */ /* 0x000fe4000ff1e0ff */
[----:B------:R-:W-:Y:S01]  /*39540*/  IADD3 R130, P1, R130, UR7, RZ ;  /* 0x0000000782827c10 */ /* 0x000fe2000ff3e0ff */
[----:B-1----:R-:W-:Y:S02]  /*39550*/  IMAD.MOV.U32 R124, RZ, RZ, R134 ;  /* 0x000000ffff7c7224 */ /* 0x002fe400078e0086 */
[----:B------:R-:W-:Y:S01]  /*39560*/  IMAD.MOV.U32 R125, RZ, RZ, R135 ;  /* 0x000000ffff7d7224 */ /* 0x000fe200078e0087 */
[----:B------:R-:W-:-:S04]  /*39570*/  IADD3.X R133, R133, UR6, RZ, P0, !PT ;  /* 0x0000000685857c10 */ /* 0x000fc800087fe4ff */
[----:B------:R1:W-:Y:S01]  /*39580*/  LDGSTS.E [R3+0x2de00], [R124.64], P3 ;  /* 0x2de000007c037fae */ /* 0x0003e20009921848 */
[----:B------:R-:W-:Y:S01]  /*39590*/  IADD3 R127, P2, R127, UR7, RZ ;  /* 0x000000077f7f7c10 */ /* 0x000fe2000ff5e0ff */
[----:B-1----:R-:W-:Y:S02]  /*395a0*/  IMAD.MOV.U32 R124, RZ, RZ, R132 ;  /* 0x000000ffff7c7224 */ /* 0x002fe400078e0084 */
[----:B------:R-:W-:-:S05]  /*395b0*/  IMAD.MOV.U32 R125, RZ, RZ, R133 ;  /* 0x000000ffff7d7224 */ /* 0x000fca00078e0085 */
[----:B------:R1:W-:Y:S04]  /*395c0*/  LDGSTS.E [R3+0x2e600], [R124.64], P3 ;  /* 0x2e6000007c037fae */ /* 0x0003e80009921848 */
[----:B------:R-:W-:Y:S01]  /*395d0*/  STL [R1+0xd34], R134 ;  /* 0x000d348601007387 */ /* 0x000fe20000100800 */
[----:B-1----:R-:W-:Y:S01]  /*395e0*/  IMAD.MOV.U32 R124, RZ, RZ, R130 ;  /* 0x000000ffff7c7224 */ /* 0x002fe200078e0082 */
[----:B------:R-:W-:-:S05]  /*395f0*/  IADD3.X R131, R131, UR6, RZ, P1, !PT ;  /* 0x0000000683837c10 */ /* 0x000fca0008ffe4ff */
[----:B------:R-:W-:Y:S01]  /*39600*/  IMAD.MOV.U32 R125, RZ, RZ, R131 ;  /* 0x000000ffff7d7224 */ /* 0x000fe200078e0083 */
[----:B------:R-:W-:Y:S01]  /*39610*/  STL [R1+0xd10], R137 ;  /* 0x000d108901007387 */ /* 0x000fe20000100800 */
[----:B------:R-:W-:-:S03]  /*39620*/  IADD3 R2, P0, R2, UR7, RZ ;  /* 0x0000000702027c10 */ /* 0x000fc6000ff1e0ff */
[----:B------:R1:W-:Y:S01]  /*39630*/  LDGSTS.E [R3+0x2ee00], [R124.64], P3 ;  /* 0x2ee000007c037fae */ /* 0x0003e20009921848 */
[----:B------:R-:W-:-:S03]  /*39640*/  IADD3.X R129, R129, UR6, RZ, P2, !PT ;  /* 0x0000000681817c10 */ /* 0x000fc600097fe4ff */
[----:B------:R-:W-:Y:S04]  /*39650*/  STL [R1+0xd54], R132 ;  /* 0x000d548401007387 */ /* 0x000fe80000100800 */
[----:B------:R-:W-:Y:S01]  /*39660*/  STL [R1+0xd30], R135 ;  /* 0x000d308701007387 */ /* 0x000fe20000100800 */
[----:B-1----:R-:W-:Y:S02]  /*39670*/  IMAD.MOV.U32 R124, RZ, RZ, R127 ;  /* 0x000000ffff7c7224 */ /* 0x002fe400078e007f */
[----:B------:R-:W-:Y:S01]  /*39680*/  IMAD.MOV.U32 R125, RZ, RZ, R129 ;  /* 0x000000ffff7d7224 */ /* 0x000fe200078e0081 */
[----:B------:R-:W-:Y:S04]  /*39690*/  STL [R1+0xd74], R130 ;  /* 0x000d748201007387 */ /* 0x000fe80000100800 */
[----:B------:R-:W-:Y:S01]  /*396a0*/  STL [R1+0xd50], R133 ;  /* 0x000d508501007387 */ /* 0x000fe20000100800 */
[----:B------:R-:W-:-:S03]  /*396b0*/  IADD3.X R126, R126, UR6, RZ, P0, !PT ;  /* 0x000000067e7e7c10 */ /* 0x000fc600087fe4ff */
[----:B------:R-:W-:Y:S04]  /*396c0*/  STL [R1+0xd94], R127 ;  /* 0x000d947f01007387 */ /* 0x000fe80000100800 */
[----:B------:R1:W-:Y:S04]  /*396d0*/  LDGSTS.E [R3+0x2f600], [R124.64], P3 ;  /* 0x2f6000007c037fae */ /* 0x0003e80009921848 */
[----:B------:R2:W-:Y:S01]  /*396e0*/  STL [R1+0xdb4], R2 ;  /* 0x000db40201007387 */ /* 0x0005e20000100800 */
[----:B-1----:R-:W-:Y:S01]  /*396f0*/  IMAD.MOV.U32 R124, RZ, RZ, R2 ;  /* 0x000000ffff7c7224 */ /* 0x002fe200078e0002 */
[----:B--2---:R-:W-:-:S02]  /*39700*/  SHF.R.S32.HI R2, RZ, 0x1f, R252 ;  /* 0x0000001fff027819 */ /* 0x004fc400000114fc */
[----:B------:R1:W-:Y:S02]  /*39710*/  STL [R1+0xd70], R131 ;  /* 0x000d708301007387 */ /* 0x0003e40000100800 */
[----:B------:R-:W-:Y:S02]  /*39720*/  LEA.HI R2, R2, R252, RZ, 0x6 ;  /* 0x000000fc02027211 */ /* 0x000fe400078f30ff */
[----:B------:R1:W-:Y:S04]  /*39730*/  STL [R1+0xd90], R129 ;  /* 0x000d908101007387 */ /* 0x0003e80000100800 */
[----:B------:R1:W-:Y:S01]  /*39740*/  STL [R1+0xdb0], R126 ;  /* 0x000db07e01007387 */ /* 0x0003e20000100800 */
[----:B------:R-:W-:-:S03]  /*39750*/  SHF.R.S32.HI R2, RZ, 0x6, R2 ;  /* 0x00000006ff027819 */ /* 0x000fc60000011402 */
[----:B------:R1:W-:Y:S01]  /*39760*/  STL [R1+0x938], R128 ;  /* 0x0009388001007387 */ /* 0x0003e20000100800 */
[----:B------:R-:W-:Y:S01]  /*39770*/  ISETP.NE.U32.AND P0, PT, R128, R2, PT ;  /* 0x000000028000720c */ /* 0x000fe20003f05070 */
[----:B------:R-:W-:-:S05]  /*39780*/  IMAD.MOV.U32 R125, RZ, RZ, R126 ;  /* 0x000000ffff7d7224 */ /* 0x000fca00078e007e */
[----:B------:R1:W-:Y:S04]  /*39790*/  LDGSTS.E [R3+0x2fe00], [R124.64], P3 ;  /* 0x2fe000007c037fae */ /* 0x0003e80009921848 */
[----:B------:R-:W0:Y:S03]  /*397a0*/  LDGDEPBAR ;  /* 0x00000000000079af */ /* 0x000e260000000000 */
[----:B------:R-:W-:Y:S01]  /*397b0*/  @!P0 CALL.REL.NOINC `(.L_x_1) ;  /* 0x0000001000008944 */ /* 0x000fe20003c00000 */
[----:B------:R-:W-:Y:S05]  /*397c0*/  BRA `(.L_x_2) ;  /* 0xfffdc0d000007947 */ /* 0x000fea000383ffff */
.L_x_1:
[----:B-1----:R-:W2:Y:S01]  /*397d0*/  LDL.LU R3, [R1+0x1168] ;  /* 0x0011680001037983 */ /* 0x002ea20000300800 */
[----:B------:R-:W-:-:S04]  /*397e0*/  DEPBAR.LE SB0, 0x0 ;  /* 0x000080000000791a */ /* 0x000fc80000000000 */
[----:B------:R-:W3:Y:S04]  /*397f0*/  LDL.LU R124, [R1+0x3f0] ;  /* 0x0003f000017c7983 */ /* 0x000ee80000300800 */
[----:B------:R-:W3:Y:S04]  /*39800*/  LDL.LU R125, [R1+0x3f4] ;  /* 0x0003f400017d7983 */ /* 0x000ee80000300800 */
[----:B------:R-:W3:Y:S04]  /*39810*/  LDL.LU R126, [R1+0x310] ;  /* 0x00031000017e7983 */ /* 0x000ee80000300800 */
[----:B------:R-:W3:Y:S04]  /*39820*/  LDL.LU R127, [R1+0x314] ;  /* 0x00031400017f7983 */ /* 0x000ee80000300800 */
[----:B------:R-:W1:Y:S04]  /*39830*/  S2R R132, SR_TID.X ;  /* 0x0000000000847919 */ /* 0x000e680000002100 */
[----:B------:R-:W4:Y:S04]  /*39840*/  LDL.LU R128, [R1+0x3f8] ;  /* 0x0003f80001807983 */ /* 0x000f280000300800 */
[----:B------:R-:W4:Y:S04]  /*39850*/  LDL.LU R129, [R1+0x3fc] ;  /* 0x0003fc0001817983 */ /* 0x000f280000300800 */
[----:B------:R-:W4:Y:S04]  /*39860*/  LDL.LU R130, [R1+0x318] ;  /* 0x0003180001827983 */ /* 0x000f280000300800 */
[----:B------:R-:W4:Y:S01]  /*39870*/  LDL.LU R131, [R1+0x31c] ;  /* 0x00031c0001837983 */ /* 0x000f220000300800 */
[----:B-1----:R-:W-:-:S02]  /*39880*/  IMAD.SHL.U32 R0, R132, 0x200, RZ ;  /* 0x0000020084007824 */ /* 0x002fc400078e00ff */
[----:B------:R-:W-:-:S03]  /*39890*/  IMAD.SHL.U32 R2, R132, 0x20, RZ ;  /* 0x0000002084027824 */ /* 0x000fc600078e00ff */
[----:B------:R-:W-:-:S04]  /*398a0*/  LOP3.LUT R0, R0, 0x3000, RZ, 0xc0, !PT ;  /* 0x0000300000007812 */ /* 0x000fc800078ec0ff */
[----:B------:R-:W-:Y:S01]  /*398b0*/  LOP3.LUT R0, R0, 0x60, R2, 0xf8, !PT ;  /* 0x0000006000007812 */ /* 0x000fe200078ef802 */
[----:B------:R-:W-:-:S05]  /*398c0*/  IMAD.SHL.U32 R2, R132, 0x4, RZ ;  /* 0x0000000484027824 */ /* 0x000fca00078e00ff */
[----:B------:R-:W-:Y:S01]  /*398d0*/  LOP3.LUT R0, R0, 0x170, R2, 0x78, !PT ;  /* 0x0000017000007812 */ /* 0x000fe200078e7802 */
[----:B------:R-:W-:Y:S04]  /*398e0*/  BAR.SYNC.DEFER_BLOCKING 0x0 ;  /* 0x0000000000007b1d */ /* 0x000fe80000010000 */
[----:B--2---:R-:W-:-:S05]  /*398f0*/  IMAD.IADD R0, R0, 0x1, R3 ;  /* 0x0000000100007824 */ /* 0x004fca00078e0203 */
[----:B---3--:R1:W-:Y:S04]  /*39900*/  STS.128 [R0], R124 ;  /* 0x0000007c00007388 */ /* 0x0083e80000000c00 */
[----:B-1----:R-:W2:Y:S04]  /*39910*/  LDL.LU R124, [R1+0x160] ;  /* 0x00016000017c7983 */ /* 0x002ea80000300800 */
[----:B------:R-:W2:Y:S04]  /*39920*/  LDL.LU R125, [R1+0x164] ;  /* 0x00016400017d7983 */ /* 0x000ea80000300800 */
[----:B------:R-:W2:Y:S04]  /*39930*/  LDL.LU R126, [R1+0x150] ;  /* 0x00015000017e7983 */ /* 0x000ea80000300800 */
[----:B------:R-:W2:Y:S04]  /*39940*/  LDL.LU R127, [R1+0x154] ;  /* 0x00015400017f7983 */ /* 0x000ea80000300800 */
[----:B--2---:R1:W-:Y:S04]  /*39950*/  STS.128 [R0+0x200], R124 ;  /* 0x0002007c00007388 */ /* 0x0043e80000000c00 */
[----:B-1----:R-:W2:Y:S04]  /*39960*/  LDL.LU R124, [R1+0x168] ;  /* 0x00016800017c7983 */ /* 0x002ea80000300800 */
[----:B------:R-:W2:Y:S04]  /*39970*/  LDL.LU R125, [R1+0x16c] ;  /* 0x00016c00017d7983 */ /* 0x000ea80000300800 */
[----:B------:R-:W2:Y:S04]  /*39980*/  LDL.LU R126, [R1+0x158] ;  /* 0x00015800017e7983 */ /* 0x000ea80000300800 */
[----:B------:R-:W2:Y:S04]  /*39990*/  LDL.LU R127, [R1+0x15c] ;  /* 0x00015c00017f7983 */ /* 0x000ea80000300800 */
[----:B----4-:R1:W-:Y:S04]  /*399a0*/  STS.128 [R0+0x80], R128 ;  /* 0x0000808000007388 */ /* 0x0103e80000000c00 */
[----:B-1----:R-:W3:Y:S04]  /*399b0*/  LDL.LU R128, [R1+0x70] ;  /* 0x0000700001807983 */ /* 0x002ee80000300800 */
[----:B------:R-:W3:Y:S04]  /*399c0*/  LDL.LU R129, [R1+0x74] ;  /* 0x0000740001817983 */ /* 0x000ee80000300800 */
[----:B------:R-:W3:Y:S04]  /*399d0*/  LDL.LU R130, [R1+0x60] ;  /* 0x0000600001827983 */ /* 0x000ee80000300800 */
[----:B------:R-:W3:Y:S04]  /*399e0*/  LDL.LU R131, [R1+0x64] ;  /* 0x0000640001837983 */ /* 0x000ee80000300800 */
[----:B--2---:R1:W-:Y:S04]  /*399f0*/  STS.128 [R0+0x280], R124 ;  /* 0x0002807c00007388 */ /* 0x0043e80000000c00 */
[----:B-1----:R-:W2:Y:S04]  /*39a00*/  LDL.LU R124, [R1+0x78] ;  /* 0x00007800017c7983 */ /* 0x002ea80000300800 */
[----:B------:R-:W2:Y:S04]  /*39a10*/  LDL.LU R125, [R1+0x7c] ;  /* 0x00007c00017d7983 */ /* 0x000ea80000300800 */
[----:B------:R-:W2:Y:S04]  /*39a20*/  LDL.LU R126, [R1+0x68] ;  /* 0x00006800017e7983 */ /* 0x000ea80000300800 */
[----:B------:R-:W2:Y:S04]  /*39a30*/  LDL.LU R127, [R1+0x6c] ;  /* 0x00006c00017f7983 */ /* 0x000ea80000300800 */
[----:B---3--:R-:W-:Y:S01]  /*39a40*/  STS.128 [R0+0x400], R128 ;  /* 0x0004008000007388 */ /* 0x008fe20000000c00 */
[C---:B------:R-:W-:Y:S01]  /*39a50*/  IMAD.SHL.U32 R2, R132.reuse, 0x800, RZ ;  /* 0x0000080084027824 */ /* 0x040fe200078e00ff */
[----:B------:R-:W-:-:S04]  /*39a60*/  LOP3.LUT R3, R132, 0x7f, RZ, 0xc0, !PT ;  /* 0x0000007f84037812 */ /* 0x000fc800078ec0ff */
[----:B------:R-:W-:-:S05]  /*39a70*/  LOP3.LUT R2, R2, 0x3000, RZ, 0xc0, !PT ;  /* 0x0000300002027812 */ /* 0x000fca00078ec0ff */
[----:B------:R-:W-:-:S05]  /*39a80*/  IMAD R2, R3, 0x10, R2 ;  /* 0x0000001003027824 */ /* 0x000fca00078e0202 */
[C---:B------:R-:W-:Y:S02]  /*39a90*/  LOP3.LUT R3, R2.reuse, 0x40, RZ, 0x3c, !PT ;  /* 0x0000004002037812 */ /* 0x040fe400078e3cff */
[----:B------:R-:W-:Y:S01]  /*39aa0*/  LOP3.LUT R252, R2, 0x60, RZ, 0x3c, !PT ;  /* 0x0000006002fc7812 */ /* 0x000fe200078e3cff */
[----:B--2---:R1:W-:Y:S02]  /*39ab0*/  STS.128 [R0+0x480], R124 ;  /* 0x0004807c00007388 */ /* 0x0043e40000000c00 */
[----:B-1---5:R-:W-:Y:S02]  /*39ac0*/  IMAD.MOV.U32 R126, RZ, RZ, R8 ;  /* 0x000000ffff7e7224 */ /* 0x022fe400078e0008 */
[----:B------:R-:W-:Y:S02]  /*39ad0*/  IMAD.MOV.U32 R127, RZ, RZ, R9 ;  /* 0x000000ffff7f7224 */ /* 0x000fe400078e0009 */
[----:B------:R-:W-:Y:S02]  /*39ae0*/  IMAD.MOV.U32 R124, RZ, RZ, R12 ;  /* 0x000000ffff7c7224 */ /* 0x000fe400078e000c */
[----:B------:R-:W-:-:S02]  /*39af0*/  IMAD.MOV.U32 R125, RZ, RZ, R13 ;  /* 0x000000ffff7d7224 */ /* 0x000fc400078e000d */
[----:B------:R-:W-:Y:S02]  /*39b00*/  IMAD.MOV.U32 R8, RZ, RZ, R14 ;  /* 0x000000ffff087224 */ /* 0x000fe400078e000e */
[----:B------:R-:W-:Y:S01]  /*39b10*/  IMAD.MOV.U32 R9, RZ, RZ, R15 ;  /* 0x000000ffff097224 */ /* 0x000fe200078e000f */
[----:B------:R1:W-:Y:S04]  /*39b20*/  STS.128 [R0+0x600], R124 ;  /* 0x0006007c00007388 */ /* 0x0003e80000000c00 */
[----:B------:R-:W-:Y:S04]  /*39b30*/  STS.128 [R0+0x680], R8 ;  /* 0x0006800800007388 */ /* 0x000fe80000000c00 */
[----:B------:R-:W-:Y:S06]  /*39b40*/  BAR.SYNC.DEFER_BLOCKING 0x0 ;  /* 0x0000000000007b1d */ /* 0x000fec0000010000 */
[----:B------:R-:W2:Y:S04]  /*39b50*/  LDS.128 R128, [R2] ;  /* 0x0000000002807984 */ /* 0x000ea80000000c00 */
[----:B------:R-:W3:Y:S01]  /*39b60*/  LDS.128 R8, [R2+0x800] ;  /* 0x0008000002087984 */ /* 0x000ee20000000c00 */
[----:B-1----:R-:W-:-:S05]  /*39b70*/  LOP3.LUT R124, R2, 0x20, RZ, 0x3c, !PT ;  /* 0x00000020027c7812 */ /* 0x002fca00078e3cff */
[----:B------:R-:W1:Y:S04]  /*39b80*/  LDS.128 R132, [R124] ;  /* 0x000000007c847984 */ /* 0x000e680000000c00 */
[----:B--2---:R-:W-:Y:S04]  /*39b90*/  STL.64 [R1+0xb0], R128 ;  /* 0x0000b08001007387 */ /* 0x004fe80000100a00 */
[----:B------:R-:W-:Y:S04]  /*39ba0*/  STL.64 [R1+0xb8], R130 ;  /* 0x0000b88201007387 */ /* 0x000fe80000100a00 */
[----:B------:R-:W2:Y:S04]  /*39bb0*/  LDS.128 R128, [R124+0x800] ;  /* 0x000800007c807984 */ /* 0x000ea80000000c00 */
[----:B---3--:R-:W-:Y:S04]  /*39bc0*/  STL.64 [R1+0x130], R8 ;  /* 0x0001300801007387 */ /* 0x008fe80000100a00 */
[----:B------:R-:W-:Y:S04]  /*39bd0*/  STL.64 [R1+0x138], R10 ;  /* 0x0001380a01007387 */ /* 0x000fe80000100a00 */
[----:B------:R-:W3:Y:S04]  /*39be0*/  LDS.128 R8, [R3] ;  /* 0x0000000003087984 */ /* 0x000ee80000000c00 */
[----:B-1----:R-:W-:Y:S04]  /*39bf0*/  STL.64 [R1+0xd0], R132 ;  /* 0x0000d08401007387 */ /* 0x002fe80000100a00 */
[----:B------:R-:W-:Y:S04]  /*39c00*/  STL.64 [R1+0xd8], R134 ;  /* 0x0000d88601007387 */ /* 0x000fe80000100a00 */
[----:B------:R-:W1:Y:S04]  /*39c10*/  LDS.128 R132, [R3+0x800] ;  /* 0x0008000003847984 */ /* 0x000e680000000c00 */
[----:B--2---:R-:W-:Y:S04]  /*39c20*/  STL.64 [R1+0x160], R128 ;  /* 0x0001608001007387 */ /* 0x004fe80000100a00 */
[----:B------:R-:W-:Y:S04]  /*39c30*/  STL.64 [R1+0x168], R130 ;  /* 0x0001688201007387 */ /* 0x000fe80000100a00 */
[----:B------:R-:W2:Y:S04]  /*39c40*/  LDS.128 R128, [R252] ;  /* 0x00000000fc807984 */ /* 0x000ea80000000c00 */
[----:B---3--:R-:W-:Y:S04]  /*39c50*/  STL.64 [R1+0xf0], R8 ;  /* 0x0000f00801007387 */ /* 0x008fe80000100a00 */
[----:B------:R-:W-:Y:S04]  /*39c60*/  STL.64 [R1+0xf8], R10 ;  /* 0x0000f80a01007387 */ /* 0x000fe80000100a00 */
[----:B------:R-:W3:Y:S04]  /*39c70*/  LDS.128 R8, [R252+0x800] ;  /* 0x00080000fc087984 */ /* 0x000ee80000000c00 */
[----:B-1----:R-:W-:Y:S04]  /*39c80*/  STL.64 [R1+0x180], R132 ;  /* 0x0001808401007387 */ /* 0x002fe80000100a00 */
[----:B------:R-:W-:Y:S04]  /*39c90*/  STL.64 [R1+0x188], R134 ;  /* 0x0001888601007387 */ /* 0x000fe80000100a00 */
[----:B--2---:R-:W-:Y:S04]  /*39ca0*/  STL.64 [R1+0x110], R128 ;  /* 0x0001108001007387 */ /* 0x004fe80000100a00 */
[----:B------:R-:W-:Y:S04]  /*39cb0*/  STL.64 [R1+0x118], R130 ;  /* 0x0001188201007387 */ /* 0x000fe80000100a00 */
[----:B------:R-:W-:Y:S06]  /*39cc0*/  BAR.SYNC.DEFER_BLOCKING 0x0 ;  /* 0x0000000000007b1d */ /* 0x000fec0000010000 */
[----:B---3--:R1:W-:Y:S04]  /*39cd0*/  STL.64 [R1+0x1a0], R8 ;  /* 0x0001a00801007387 */ /* 0x0083e80000100a00 */
[----:B------:R2:W-:Y:S01]  /*39ce0*/  STL.64 [R1+0x1a8], R10 ;  /* 0x0001a80a01007387 */ /* 0x0005e20000100a00 */
[----:B-1----:R-:W-:-:S02]  /*39cf0*/  IMAD.MOV.U32 R8, RZ, RZ, R164 ;  /* 0x000000ffff087224 */ /* 0x002fc400078e00a4 */
[----:B------:R-:W-:Y:S02]  /*39d00*/  IMAD.MOV.U32 R9, RZ, RZ, R165 ;  /* 0x000000ffff097224 */ /* 0x000fe400078e00a5 */
[----:B--2---:R-:W-:Y:S02]  /*39d10*/  IMAD.MOV.U32 R10, RZ, RZ, R152 ;  /* 0x000000ffff0a7224 */ /* 0x004fe400078e0098 */
[----:B------:R-:W-:-:S05]  /*39d20*/  IMAD.MOV.U32 R11, RZ, RZ, R153 ;  /* 0x000000ffff0b7224 */ /* 0x000fca00078e0099 */
[----:B------:R1:W-:Y:S02]  /*39d30*/  STS.128 [R0+0x200], R8 ;  /* 0x0002000800007388 */ /* 0x0003e40000000c00 */
[----:B-1----:R-:W-:Y:S02]  /*39d40*/  IMAD.MOV.U32 R8, RZ, RZ, R160 ;  /* 0x000000ffff087224 */ /* 0x002fe400078e00a0 */
[----:B------:R-:W-:Y:S02]  /*39d50*/  IMAD.MOV.U32 R9, RZ, RZ, R161 ;  /* 0x000000ffff097224 */ /* 0x000fe400078e00a1 */
[----:B------:R-:W-:Y:S02]  /*39d60*/  IMAD.MOV.U32 R10, RZ, RZ, R172 ;  /* 0x000000ffff0a7224 */ /* 0x000fe400078e00ac */
[----:B------:R-:W-:-:S05]  /*39d70*/  IMAD.MOV.U32 R11, RZ, RZ, R173 ;  /* 0x000000ffff0b7224 */ /* 0x000fca00078e00ad */
[----:B------:R1:W-:Y:S02]  /*39d80*/  STS.128 [R0+0x400], R8 ;  /* 0x0004000800007388 */ /* 0x0003e40000000c00 */
[----:B-1----:R-:W-:Y:S01]  /*39d90*/  IMAD.MOV.U32 R8, RZ, RZ, R16 ;  /* 0x000000ffff087224 */ /* 0x002fe200078e0010 */
[----:B------:R-:W-:Y:S01]  /*39da0*/  MOV R9, R17 ;  /* 0x0000001100097202 */ /* 0x000fe20000000f00 */
[----:B------:R-:W-:Y:S02]  /*39db0*/  IMAD.MOV.U32 R10, RZ, RZ, R20 ;  /* 0x000000ffff0a7224 */ /* 0x000fe400078e0014 */
[----:B------:R-:W-:-:S05]  /*39dc0*/  IMAD.MOV.U32 R11, RZ, RZ, R21 ;  /* 0x000000ffff0b7224 */ /* 0x000fca00078e0015 */
[----:B------:R1:W-:Y:S04]  /*39dd0*/  STS.128 [R0+0x600], R8 ;  /* 0x0006000800007388 */ /* 0x0003e80000000c00 */
[----:B-1----:R-:W2:Y:S04]  /*39de0*/  LDL.LU R8, [R1+0x430] ;  /* 0x0004300001087983 */ /* 0x002ea80000300800 */
[----:B------:R-:W2:Y:S04]  /*39df0*/  LDL.LU R9, [R1+0x434] ;  /* 0x0004340001097983 */ /* 0x000ea80000300800 */
[----:B------:R-:W2:Y:S04]  /*39e00*/  LDL.LU R10, [R1+0x590] ;  /* 0x00059000010a7983 */ /* 0x000ea80000300800 */
[----:B------:R-:W2:Y:S01]  /*39e10*/  LDL.LU R11, [R1+0x594] ;  /* 0x00059400010b7983 */ /* 0x000ea20000300800 */
[----:B------:R-:W-:Y:S01]  /*39e20*/  IMAD.MOV.U32 R14, RZ, RZ, R80 ;  /* 0x000000ffff0e7224 */ /* 0x000fe200078e0050 */
[----:B------:R-:W-:Y:S01]  /*39e30*/  MOV R13, R85 ;  /* 0x00000055000d7202 */ /* 0x000fe20000000f00 */
[----:B------:R-:W-:-:S02]  /*39e40*/  IMAD.MOV.U32 R15, RZ, RZ, R81 ;  /* 0x000000ffff0f7224 */ /* 0x000fc400078e0051 */
[----:B------:R-:W-:Y:S02]  /*39e50*/  IMAD.MOV.U32 R12, RZ, RZ, R84 ;  /* 0x000000ffff0c7224 */ /* 0x000fe400078e0054 */
[----:B------:R-:W-:Y:S02]  /*39e60*/  IMAD.MOV.U32 R80, RZ, RZ, R86 ;  /* 0x000000ffff507224 */ /* 0x000fe400078e0056 */
[----:B------:R-:W-:Y:S02]  /*39e70*/  IMAD.MOV.U32 R81, RZ, RZ, R87 ;  /* 0x000000ffff517224 */ /* 0x000fe400078e0057 */
[----:B------:R-:W-:Y:S02]  /*39e80*/  IMAD.MOV.U32 R152, RZ, RZ, R166 ;  /* 0x000000ffff987224 */ /* 0x000fe400078e00a6 */
[----:B------:R-:W-:Y:S02]  /*39e90*/  IMAD.MOV.U32 R153, RZ, RZ, R167 ;  /* 0x000000ffff997224 */ /* 0x000fe400078e00a7 */
[----:B------:R-:W-:-:S02]  /*39ea0*/  IMAD.MOV.U32 R172, RZ, RZ, R162 ;  /* 0x000000ffffac7224 */ /* 0x000fc400078e00a2 */
[----:B------:R-:W-:Y:S02]  /*39eb0*/  IMAD.MOV.U32 R173, RZ, RZ, R163 ;  /* 0x000000ffffad7224 */ /* 0x000fe400078e00a3 */
[----:B------:R-:W-:Y:S02]  /*39ec0*/  IMAD.MOV.U32 R20, RZ, RZ, R18 ;  /* 0x000000ffff147224 */ /* 0x000fe400078e0012 */
[----:B------:R-:W-:Y:S01]  /*39ed0*/  IMAD.MOV.U32 R21, RZ, RZ, R19 ;  /* 0x000000ffff157224 */ /* 0x000fe200078e0013 */
[----:B------:R-:W-:Y:S04]  /*39ee0*/  STS.128 [R0], R12 ;  /* 0x0000000c00007388 */ /* 0x000fe80000000c00 */
[----:B------:R-:W-:Y:S04]  /*39ef0*/  STS.128 [R0+0x80], R80 ;  /* 0x0000805000007388 */ /* 0x000fe80000000c00 */
[----:B------:R-:W-:Y:S04]  /*39f00*/  STS.128 [R0+0x280], R152 ;  /* 0x0002809800007388 */ /* 0x000fe80000000c00 */
[----:B------:R-:W-:Y:S04]  /*39f10*/  STS.128 [R0+0x480], R172 ;  /* 0x000480ac00007388 */ /* 0x000fe80000000c00 */
[----:B------:R-:W-:Y:S04]  /*39f20*/  STS.128 [R0+0x680], R20 ;  /* 0x0006801400007388 */ /* 0x000fe80000000c00 */
[----:B------:R-:W-:Y:S06]  /*39f30*/  BAR.SYNC.DEFER_BLOCKING 0x0 ;  /* 0x0000000000007b1d */ /* 0x000fec0000010000 */
[----:B------:R-:W1:Y:S04]  /*39f40*/  LDS.128 R16, [R2] ;  /* 0x0000000002107984 */ /* 0x000e680000000c00 */
[----:B------:R-:W3:Y:S04]  /*39f50*/  LDS.128 R12, [R2+0x800] ;  /* 0x00080000020c7984 */ /* 0x000ee80000000c00 */
[----:B------:R-:W4:Y:S04]  /*39f60*/  LDS.128 R20, [R124] ;  /* 0x000000007c147984 */ /* 0x000f280000000c00 */
[----:B-1----:R-:W-:Y:S04]  /*39f70*/  STL.64 [R1+0x50], R16 ;  /* 0x0000501001007387 */ /* 0x002fe80000100a00 */
[----:B------:R-:W-:Y:S04]  /*39f80*/  STL.64 [R1+0x58], R18 ;  /* 0x0000581201007387 */ /* 0x000fe80000100a00 */
[----:B------:R-:W1:Y:S04]  /*39f90*/  LDS.128 R16, [R124+0x800] ;  /* 0x000800007c107984 */ /* 0x000e680000000c00 */
[----:B---3--:R-:W-:Y:S04]  /*39fa0*/  STL.64 [R1+0xc0], R12 ;  /* 0x0000c00c01007387 */ /* 0x008fe80000100a00 */
[----:B------:R-:W-:Y:S04]  /*39fb0*/  STL.64 [R1+0xc8], R14 ;  /* 0x0000c80e01007387 */ /* 0x000fe80000100a00 */
[----:B------:R-:W3:Y:S04]  /*39fc0*/  LDS.128 R12, [R3] ;  /* 0x00000000030c7984 */ /* 0x000ee80000000c00 */
[----:B----4-:R-:W-:Y:S04]  /*39fd0*/  STL.64 [R1+0x60], R20 ;  /* 0x0000601401007387 */ /* 0x010fe80000100a00 */
[----:B------:R-:W-:Y:S04]  /*39fe0*/  STL.64 [R1+0x68], R22 ;  /* 0x0000681601007387 */ /* 0x000fe80000100a00 */
[----:B------:R-:W4:Y:S04]  /*39ff0*/  LDS.128 R20, [R3+0x800] ;  /* 0x0008000003147984 */ /* 0x000f280000000c00 */
[----:B-1----:R-:W-:Y:S04]  /*3a000*/  STL.64 [R1+0xe0], R16 ;  /* 0x0000e01001007387 */ /* 0x002fe80000100a00 */
[----:B------:R-:W-:Y:S04]  /*3a010*/  STL.64 [R1+0xe8], R18 ;  /* 0x0000e81201007387 */ /* 0x000fe80000100a00 */
[----:B------:R-:W1:Y:S04]  /*3a020*/  LDS.128 R16, [R252] ;  /* 0x00000000fc107984 */ /* 0x000e680000000c00 */
[----:B---3--:R-:W-:Y:S04]  /*3a030*/  STL.64 [R1+0x70], R12 ;  /* 0x0000700c01007387 */ /* 0x008fe80000100a00 */
[----:B------:R-:W-:Y:S04]  /*3a040*/  STL.64 [R1+0x78], R14 ;  /* 0x0000780e01007387 */ /* 0x000fe80000100a00 */
[----:B------:R-:W3:Y:S04]  /*3a050*/  LDS.128 R12, [R252+0x800] ;  /* 0x00080000fc0c7984 */ /* 0x000ee80000000c00 */
[----:B------:R-:W-:Y:S06]  /*3a060*/  BAR.SYNC.DEFER_BLOCKING 0x0 ;  /* 0x0000000000007b1d */ /* 0x000fec0000010000 */
[----:B----4-:R-:W-:Y:S04]  /*3a070*/  STL.64 [R1+0x100], R20 ;  /* 0x0001001401007387 */ /* 0x010fe80000100a00 */
[----:B------:R-:W-:Y:S04]  /*3a080*/  STL.64 [R1+0x108], R22 ;  /* 0x0001081601007387 */ /* 0x000fe80000100a00 */
[----:B-1----:R-:W-:Y:S04]  /*3a090*/  STL.64 [R1+0xa0], R16 ;  /* 0x0000a01001007387 */ /* 0x002fe80000100a00 */
[----:B------:R-:W-:Y:S04]  /*3a0a0*/  STL.64 [R1+0xa8], R18 ;  /* 0x0000a81201007387 */ /* 0x000fe80000100a00 */
[----:B---3--:R1:W-:Y:S04]  /*3a0b0*/  STL.64 [R1+0x150], R12 ;  /* 0x0001500c01007387 */ /* 0x0083e80000100a00 */
[----:B------:R3:W-:Y:S04]  /*3a0c0*/  STL.64 [R1+0x158], R14 ;  /* 0x0001580e01007387 */ /* 0x0007e80000100a00 */
[----:B-1----:R-:W4:Y:S04]  /*3a0d0*/  LDL.LU R12, [R1+0x438] ;  /* 0x00043800010c7983 */ /* 0x002f280000300800 */
[----:B------:R-:W4:Y:S04]  /*3a0e0*/  LDL.LU R13, [R1+0x43c] ;  /* 0x00043c00010d7983 */ /* 0x000f280000300800 */
[----:B---3--:R-:W4:Y:S04]  /*3a0f0*/  LDL.LU R14, [R1+0x598] ;  /* 0x00059800010e7983 */ /* 0x008f280000300800 */
[----:B------:R-:W4:Y:S04]  /*3a100*/  LDL.LU R15, [R1+0x59c] ;  /* 0x00059c00010f7983 */ /* 0x000f280000300800 */
[----:B--2---:R1:W-:Y:S04]  /*3a110*/  STS.128 [R0], R8 ;  /* 0x0000000800007388 */ /* 0x0043e80000000c00 */
        /* <DEDUP_REMOVED lines=19> */
[----:B--2---:R1:W-:Y:S02]  /*3a250*/  STS.128 [R0+0x480], R8 ;  /* 0x0004800800007388 */ /* 0x0043e40000000c00 */
[----:B-1----:R-:W-:-:S02]  /*3a260*/  IMAD.MOV.U32 R8, RZ, RZ, R4 ;  /* 0x000000ffff087224 */ /* 0x002fc400078e0004 */
[----:B------:R-:W2:Y:S01]  /*3a270*/  LDL.LU R10, [R1+0x10] ;  /* 0x00001000010a7983 */ /* 0x000ea20000300800 */
[----:B------:R-:W-:Y:S02]  /*3a280*/  IMAD.MOV.U32 R9, RZ, RZ, R5 ;  /* 0x000000ffff097224 */ /* 0x000fe400078e0005 */
[----:B------:R-:W-:Y:S01]  /*3a290*/  IMAD.MOV.U32 R4, RZ, RZ, R6 ;  /* 0x000000ffff047224 */ /* 0x000fe200078e0006 */
[----:B------:R-:W2:Y:S01]  /*3a2a0*/  LDL.LU R11, [R1+0x14] ;  /* 0x00001400010b7983 */ /* 0x000ea20000300800 */
[----:B------:R-:W-:-:S03]  /*3a2b0*/  IMAD.MOV.U32 R5, RZ, RZ, R7 ;  /* 0x000000ffff057224 */ /* 0x000fc600078e0007 */
[----:B------:R-:W4:Y:S04]  /*3a2c0*/  LDL.LU R6, [R1+0x18] ;  /* 0x0000180001067983 */ /* 0x000f280000300800 */
[----:B------:R-:W4:Y:S04]  /*3a2d0*/  LDL.LU R7, [R1+0x1c] ;  /* 0x00001c0001077983 */ /* 0x000f280000300800 */
[----:B---3--:R-:W-:Y:S04]  /*3a2e0*/  STS.128 [R0+0x400], R12 ;  /* 0x0004000c00007388 */ /* 0x008fe80000000c00 */
[----:B--2---:R-:W-:Y:S04]  /*3a2f0*/  STS.128 [R0+0x600], R8 ;  /* 0x0006000800007388 */ /* 0x004fe80000000c00 */
[----:B----4-:R-:W-:Y:S04]  /*3a300*/  STS.128 [R0+0x680], R4 ;  /* 0x0006800400007388 */ /* 0x010fe80000000c00 */
[----:B------:R-:W-:Y:S06]  /*3a310*/  BAR.SYNC.DEFER_BLOCKING 0x0 ;  /* 0x0000000000007b1d */ /* 0x000fec0000010000 */
[----:B------:R-:W1:Y:S04]  /*3a320*/  LDS.128 R12, [R2] ;  /* 0x00000000020c7984 */ /* 0x000e680000000c00 */
[----:B------:R-:W2:Y:S04]  /*3a330*/  LDS.128 R8, [R2+0x800] ;  /* 0x0008000002087984 */ /* 0x000ea80000000c00 */
        /* <DEDUP_REMOVED lines=12> */
[----:B------:R-:W1:Y:S04]  /*3a400*/  LDS.128 R12, [R252] ;  /* 0x00000000fc0c7984 */ /* 0x000e680000000c00 */
[----:B--2---:R-:W-:Y:S04]  /*3a410*/  STL.64 [R1+0x290], R8 ;  /* 0x0002900801007387 */ /* 0x004fe80000100a00 */
[----:B------:R-:W-:Y:S04]  /*3a420*/  STL.64 [R1+0x298], R10 ;  /* 0x0002980a01007387 */ /* 0x000fe80000100a00 */
[----:B------:R-:W2:Y:S01]  /*3a430*/  LDS.128 R8, [R252+0x800] ;  /* 0x00080000fc087984 */ /* 0x000ea20000000c00 */
[----:B------:R-:W-:-:S02]  /*3a440*/  IMAD.MOV.U32 R4, RZ, RZ, R76 ;  /* 0x000000ffff047224 */ /* 0x000fc400078e004c */
[----:B------:R-:W-:Y:S02]  /*3a450*/  IMAD.MOV.U32 R5, RZ, RZ, R77 ;  /* 0x000000ffff057224 */ /* 0x000fe400078e004d */
[----:B------:R-:W-:Y:S02]  /*3a460*/  IMAD.MOV.U32 R6, RZ, RZ, R72 ;  /* 0x000000ffff067224 */ /* 0x000fe400078e0048 */
[----:B------:R-:W-:Y:S01]  /*3a470*/  IMAD.MOV.U32 R7, RZ, RZ, R73 ;  /* 0x000000ffff077224 */ /* 0x000fe200078e0049 */
[----:B------:R-:W-:Y:S06]  /*3a480*/  BAR.SYNC.DEFER_BLOCKING 0x0 ;  /* 0x0000000000007b1d */ /* 0x000fec0000010000 */
[----:B---3--:R-:W-:Y:S04]  /*3a490*/  STL.64 [R1+0x2f0], R16 ;  /* 0x0002f01001007387 */ /* 0x008fe80000100a00 */
[----:B------:R-:W-:Y:S04]  /*3a4a0*/  STL.64 [R1+0x2f8], R18 ;  /* 0x0002f81201007387 */ /* 0x000fe80000100a00 */
[----:B------:R3:W-:Y:S02]  /*3a4b0*/  STS.128 [R0], R4 ;  /* 0x0000000400007388 */ /* 0x0007e40000000c00 */
[----:B---3--:R-:W-:Y:S01]  /*3a4c0*/  IMAD.MOV.U32 R4, RZ, RZ, R148 ;  /* 0x000000ffff047224 */ /* 0x008fe200078e0094 */
[----:B------:R-:W-:Y:S01]  /*3a4d0*/  MOV R7, R109 ;  /* 0x0000006d00077202 */ /* 0x000fe20000000f00 */
[----:B------:R-:W-:-:S02]  /*3a4e0*/  IMAD.MOV.U32 R5, RZ, RZ, R149 ;  /* 0x000000ffff057224 */ /* 0x000fc400078e0095 */
[----:B------:R-:W-:-:S05]  /*3a4f0*/  IMAD.MOV.U32 R6, RZ, RZ, R108 ;  /* 0x000000ffff067224 */ /* 0x000fca00078e006c */
[----:B------:R3:W-:Y:S04]  /*3a500*/  STS.128 [R0+0x200], R4 ;  /* 0x0002000400007388 */ /* 0x0007e80000000c00 */
[----:B-1----:R-:W-:Y:S01]  /*3a510*/  STL.64 [R1+0x2b0], R12 ;  /* 0x0002b00c01007387 */ /* 0x002fe20000100a00 */
[----:B---3--:R-:W-:Y:S02]  /*3a520*/  IMAD.MOV.U32 R4, RZ, RZ, R156 ;  /* 0x000000ffff047224 */ /* 0x008fe400078e009c */
[----:B------:R-:W-:Y:S02]  /*3a530*/  IMAD.MOV.U32 R5, RZ, RZ, R157 ;  /* 0x000000ffff057224 */ /* 0x000fe400078e009d */
[----:B------:R-:W-:Y:S02]  /*3a540*/  IMAD.MOV.U32 R6, RZ, RZ, R104 ;  /* 0x000000ffff067224 */ /* 0x000fe400078e0068 */
[----:B------:R-:W-:Y:S01]  /*3a550*/  IMAD.MOV.U32 R7, RZ, RZ, R105 ;  /* 0x000000ffff077224 */ /* 0x000fe200078e0069 */
[----:B------:R-:W-:Y:S04]  /*3a560*/  STL.64 [R1+0x2b8], R14 ;  /* 0x0002b80e01007387 */ /* 0x000fe80000100a00 */
[----:B------:R1:W-:Y:S04]  /*3a570*/  STS.128 [R0+0x400], R4 ;  /* 0x0004000400007388 */ /* 0x0003e80000000c00 */
[----:B--2---:R-:W-:Y:S04]  /*3a580*/  STL.64 [R1+0x300], R8 ;  /* 0x0003000801007387 */ /* 0x004fe80000100a00 */
[----:B------:R-:W-:Y:S01]  /*3a590*/  STL.64 [R1+0x308], R10 ;  /* 0x0003080a01007387 */ /* 0x000fe20000100a00 */
[----:B-1----:R-:W-:-:S02]  /*3a5a0*/  IMAD.MOV.U32 R4, RZ, RZ, R24 ;  /* 0x000000ffff047224 */ /* 0x002fc400078e0018 */
[----:B------:R-:W-:Y:S02]  /*3a5b0*/  IMAD.MOV.U32 R5, RZ, RZ, R25 ;  /* 0x000000ffff057224 */ /* 0x000fe400078e0019 */
[----:B------:R-:W-:Y:S02]  /*3a5c0*/  IMAD.MOV.U32 R6, RZ, RZ, R28 ;  /* 0x000000ffff067224 */ /* 0x000fe400078e001c */
[----:B------:R-:W-:-:S05]  /*3a5d0*/  IMAD.MOV.U32 R7, RZ, RZ, R29 ;  /* 0x000000ffff077224 */ /* 0x000fca00078e001d */
[----:B------:R1:W-:Y:S04]  /*3a5e0*/  STS.128 [R0+0x600], R4 ;  /* 0x0006000400007388 */ /* 0x0003e80000000c00 */
[----:B-1----:R-:W2:Y:S04]  /*3a5f0*/  LDL.LU R4, [R1+0x670] ;  /* 0x0006700001047983 */ /* 0x002ea80000300800 */
        /* <DEDUP_REMOVED lines=9> */
[----:B------:R-:W-:-:S02]  /*3a690*/  IMAD.MOV.U32 R28, RZ, RZ, R26 ;  /* 0x000000ffff1c7224 */ /* 0x000fc400078e001a */
[----:B------:R-:W-:Y:S01]  /*3a6a0*/  IMAD.MOV.U32 R29, RZ, RZ, R27 ;  /* 0x000000ffff1d7224 */ /* 0x000fe200078e001b */
        /* <DEDUP_REMOVED lines=54> */
[----:B--2---:R1:W-:Y:S04]  /*3aa10*/  STS.128 [R0+0x480], R4 ;  /* 0x0004800400007388 */ /* 0x0043e80000000c00 */
[----:B-1----:R-:W2:Y:S01]  /*3aa20*/  LDL.LU R4, [R1] ;  /* 0x0000000001047983 */ /* 0x002ea20000300800 */
[----:B------:R-:W-:-:S02]  /*3aa30*/  IMAD.MOV.U32 R6, RZ, RZ, R248 ;  /* 0x000000ffff067224 */ /* 0x000fc400078e00f8 */
[----:B------:R-:W-:Y:S01]  /*3aa40*/  IMAD.MOV.U32 R7, RZ, RZ, R249 ;  /* 0x000000ffff077224 */ /* 0x000fe200078e00f9 */
[----:B------:R-:W2:Y:S04]  /*3aa50*/  LDL.LU R5, [R1+0x4] ;  /* 0x0000040001057983 */ /* 0x000ea80000300800 */
        /* <DEDUP_REMOVED lines=24> */
[----:B------:R-:W-:Y:S01]  /*3abe0*/  IMAD.MOV.U32 R4, RZ, RZ, R44 ;  /* 0x000000ffff047224 */ /* 0x000fe200078e002c */
[----:B------:R-:W-:Y:S01]  /*3abf0*/  MOV R5, R45 ;  /* 0x0000002d00057202 */ /* 0x000fe20000000f00 */
[----:B------:R-:W-:-:S02]  /*3ac00*/  IMAD.MOV.U32 R6, RZ, RZ, R48 ;  /* 0x000000ffff067224 */ /* 0x000fc400078e0030 */
[----:B------:R-:W-:Y:S01]  /*3ac10*/  IMAD.MOV.U32 R7, RZ, RZ, R49 ;  /* 0x000000ffff077224 */ /* 0x000fe200078e0031 */
[----:B------:R-:W-:Y:S01]  /*3ac20*/  BAR.SYNC.DEFER_BLOCKING 0x0 ;  /* 0x0000000000007b1d */ /* 0x000fe20000010000 */
[----:B------:R-:W-:Y:S02]  /*3ac30*/  IMAD.MOV.U32 R48, RZ, RZ, R46 ;  /* 0x000000ffff307224 */ /* 0x000fe400078e002e */
[----:B------:R-:W-:-:S03]  /*3ac40*/  IMAD.MOV.U32 R49, RZ, RZ, R47 ;  /* 0x000000ffff317224 */ /* 0x000fc600078e002f */
[----:B------:R4:W-:Y:S02]  /*3ac50*/  STS.128 [R0], R4 ;  /* 0x0000000400007388 */ /* 0x0009e40000000c00 */
[----:B----4-:R-:W-:Y:S02]  /*3ac60*/  IMAD.MOV.U32 R4, RZ, RZ, R88 ;  /* 0x000000ffff047224 */ /* 0x010fe400078e0058 */
[----:B------:R-:W-:Y:S02]  /*3ac70*/  IMAD.MOV.U32 R5, RZ, RZ, R89 ;  /* 0x000000ffff057224 */ /* 0x000fe400078e0059 */
[----:B------:R-:W-:Y:S02]  /*3ac80*/  IMAD.MOV.U32 R6, RZ, RZ, R92 ;  /* 0x000000ffff067224 */ /* 0x000fe400078e005c */
[----:B------:R-:W-:-:S05]  /*3ac90*/  IMAD.MOV.U32 R7, RZ, RZ, R93 ;  /* 0x000000ffff077224 */ /* 0x000fca00078e005d */
[----:B------:R4:W-:Y:S01]  /*3aca0*/  STS.128 [R0+0x200], R4 ;  /* 0x0002000400007388 */ /* 0x0009e20000000c00 */
[----:B------:R-:W-:Y:S02]  /*3acb0*/  IMAD.MOV.U32 R92, RZ, RZ, R90 ;  /* 0x000000ffff5c7224 */ /* 0x000fe400078e005a */
[----:B------:R-:W-:Y:S01]  /*3acc0*/  IMAD.MOV.U32 R93, RZ, RZ, R91 ;  /* 0x000000ffff5d7224 */ /* 0x000fe200078e005b */
[----:B------:R-:W-:Y:S01]  /*3acd0*/  STS.128 [R0+0x80], R48 ;  /* 0x0000803000007388 */ /* 0x000fe20000000c00 */
[----:B----4-:R-:W-:Y:S02]  /*3ace0*/  IMAD.MOV.U32 R4, RZ, RZ, R168 ;  /* 0x000000ffff047224 */ /* 0x010fe400078e00a8 */
[----:B------:R-:W-:Y:S02]  /*3acf0*/  IMAD.MOV.U32 R5, RZ, RZ, R169 ;  /* 0x000000ffff057224 */ /* 0x000fe400078e00a9 */
[----:B------:R-:W-:Y:S02]  /*3ad00*/  IMAD.MOV.U32 R6, RZ, RZ, R112 ;  /* 0x000000ffff067224 */ /* 0x000fe400078e0070 */
[----:B------:R-:W-:-:S02]  /*3ad10*/  IMAD.MOV.U32 R7, RZ, RZ, R113 ;  /* 0x000000ffff077224 */ /* 0x000fc400078e0071 */
[----:B------:R-:W-:-:S03]  /*3ad20*/  IMAD.MOV.U32 R112, RZ, RZ, R170 ;  /* 0x000000ffff707224 */ /* 0x000fc600078e00aa */
[----:B------:R4:W-:Y:S01]  /*3ad30*/  STS.128 [R0+0x400], R4 ;  /* 0x0004000400007388 */ /* 0x0009e20000000c00 */
[----:B------:R-:W-:-:S03]  /*3ad40*/  IMAD.MOV.U32 R113, RZ, RZ, R171 ;  /* 0x000000ffff717224 */ /* 0x000fc600078e00ab */
[----:B------:R-:W-:Y:S04]  /*3ad50*/  STS.128 [R0+0x280], R92 ;  /* 0x0002805c00007388 */ /* 0x000fe80000000c00 */
[----:B------:R-:W-:Y:S01]  /*3ad60*/  STS.128 [R0+0x480], R112 ;  /* 0x0004807000007388 */ /* 0x000fe20000000c00 */
[----:B----4-:R-:W-:Y:S01]  /*3ad70*/  IMAD.MOV.U32 R6, RZ, RZ, R36 ;  /* 0x000000ffff067224 */ /* 0x010fe200078e0024 */
[----:B------:R-:W-:Y:S01]  /*3ad80*/  MOV R5, R33 ;  /* 0x0000002100057202 */ /* 0x000fe20000000f00 */
[----:B------:R-:W-:Y:S02]  /*3ad90*/  IMAD.MOV.U32 R7, RZ, RZ, R37 ;  /* 0x000000ffff077224 */ /* 0x000fe400078e0025 */
[----:B------:R-:W-:Y:S02]  /*3ada0*/  IMAD.MOV.U32 R4, RZ, RZ, R32 ;  /* 0x000000ffff047224 */ /* 0x000fe400078e0020 */
[----:B------:R-:W-:-:S02]  /*3adb0*/  IMAD.MOV.U32 R36, RZ, RZ, R34 ;  /* 0x000000ffff247224 */ /* 0x000fc400078e0022 */
[----:B------:R-:W-:Y:S01]  /*3adc0*/  IMAD.MOV.U32 R37, RZ, RZ, R35 ;  /* 0x000000ffff257224 */ /* 0x000fe200078e0023 */
[----:B------:R-:W-:Y:S04]  /*3add0*/  STS.128 [R0+0x600], R4 ;  /* 0x0006000400007388 */ /* 0x000fe80000000c00 */
[----:B------:R-:W-:Y:S04]  /*3ade0*/  STS.128 [R0+0x680], R36 ;  /* 0x0006802400007388 */ /* 0x000fe80000000c00 */
[----:B------:R-:W-:Y:S06]  /*3adf0*/  BAR.SYNC.DEFER_BLOCKING 0x0 ;  /* 0x0000000000007b1d */ /* 0x000fec0000010000 */
[----:B---3--:R-:W-:Y:S04]  /*3ae00*/  STL.64 [R1+0x400], R16 ;  /* 0x0004001001007387 */ /* 0x008fe80000100a00 */
[----:B------:R-:W-:Y:S04]  /*3ae10*/  STL.64 [R1+0x408], R18 ;  /* 0x0004081201007387 */ /* 0x000fe80000100a00 */
[----:B-1----:R-:W-:Y:S04]  /*3ae20*/  STL.64 [R1+0x380], R12 ;  /* 0x0003800c01007387 */ /* 0x002fe80000100a00 */
[----:B------:R-:W-:Y:S04]  /*3ae30*/  STL.64 [R1+0x388], R14 ;  /* 0x0003880e01007387 */ /* 0x000fe80000100a00 */
[----:B------:R-:W1:Y:S04]  /*3ae40*/  LDS.128 R12, [R2] ;  /* 0x00000000020c7984 */ /* 0x000e680000000c00 */
[----:B------:R-:W3:Y:S04]  /*3ae50*/  LDS.128 R4, [R2+0x800] ;  /* 0x0008000002047984 */ /* 0x000ee80000000c00 */
[----:B--2---:R2:W-:Y:S04]  /*3ae60*/  STL.64 [R1+0x410], R8 ;  /* 0x0004100801007387 */ /* 0x0045e80000100a00 */
[----:B------:R4:W-:Y:S04]  /*3ae70*/  STL.64 [R1+0x418], R10 ;  /* 0x0004180a01007387 */ /* 0x0009e80000100a00 */
[----:B------:R-:W3:Y:S04]  /*3ae80*/  LDS.128 R16, [R124] ;  /* 0x000000007c107984 */ /* 0x000ee80000000c00 */
[----:B--2---:R-:W2:Y:S04]  /*3ae90*/  LDL.LU R8, [R1+0x720] ;  /* 0x0007200001087983 */ /* 0x004ea80000300800 */
[----:B------:R-:W2:Y:S04]  /*3aea0*/  LDL.LU R9, [R1+0x724] ;  /* 0x0007240001097983 */ /* 0x000ea80000300800 */
[----:B----4-:R-:W2:Y:S04]  /*3aeb0*/  LDL.LU R10, [R1+0x7a0] ;  /* 0x0007a000010a7983 */ /* 0x010ea80000300800 */
[----:B------:R-:W2:Y:S04]  /*3aec0*/  LDL.LU R11, [R1+0x7a4] ;  /* 0x0007a400010b7983 */ /* 0x000ea80000300800 */
[----:B-1----:R-:W-:Y:S04]  /*3aed0*/  STL.64 [R1+0x90], R12 ;  /* 0x0000900c01007387 */ /* 0x002fe80000100a00 */
[----:B------:R-:W-:Y:S04]  /*3aee0*/  STL.64 [R1+0x98], R14 ;  /* 0x0000980e01007387 */ /* 0x000fe80000100a00 */
[----:B------:R-:W1:Y:S04]  /*3aef0*/  LDS.128 R12, [R124+0x800] ;  /* 0x000800007c0c7984 */ /* 0x000e680000000c00 */
[----:B---3--:R-:W-:Y:S04]  /*3af00*/  STL.64 [R1+0x350], R4 ;  /* 0x0003500401007387 */ /* 0x008fe80000100a00 */
[----:B------:R-:W-:Y:S04]  /*3af10*/  STL.64 [R1+0x358], R6 ;  /* 0x0003580601007387 */ /* 0x000fe80000100a00 */
[----:B------:R-:W3:Y:S04]  /*3af20*/  LDS.128 R4, [R3] ;  /* 0x0000000003047984 */ /* 0x000ee80000000c00 */
[----:B------:R-:W-:Y:S04]  /*3af30*/  STL.64 [R1+0x140], R16 ;  /* 0x0001401001007387 */ /* 0x000fe80000100a00 */
        /* <DEDUP_REMOVED lines=8> */
[----:B----4-:R-:W-:Y:S04]  /*3afc0*/  STL.64 [R1+0x3b0], R16 ;  /* 0x0003b01001007387 */ /* 0x010fe80000100a00 */
[----:B------:R-:W-:Y:S04]  /*3afd0*/  STL.64 [R1+0x3b8], R18 ;  /* 0x0003b81201007387 */ /* 0x000fe80000100a00 */
[----:B------:R-:W-:Y:S06]  /*3afe0*/  BAR.SYNC.DEFER_BLOCKING 0x0 ;  /* 0x0000000000007b1d */ /* 0x000fec0000010000 */
        /* <DEDUP_REMOVED lines=8> */
[----:B----4-:R1:W-:Y:S04]  /*3b070*/  STS.128 [R0+0x80], R4 ;  /* 0x0000800400007388 */ /* 0x0103e80000000c00 */
[----:B-1----:R-:W3:Y:S04]  /*3b080*/  LDL.LU R4, [R1+0x650] ;  /* 0x0006500001047983 */ /* 0x002ee80000300800 */
[----:B------:R-:W3:Y:S04]  /*3b090*/  LDL.LU R5, [R1+0x654] ;  /* 0x0006540001057983 */ /* 0x000ee80000300800 */
[----:B------:R-:W3:Y:S04]  /*3b0a0*/  LDL.LU R6, [R1+0x6d0] ;  /* 0x0006d00001067983 */ /* 0x000ee80000300800 */
[----:B------:R-:W3:Y:S04]  /*3b0b0*/  LDL.LU R7, [R1+0x6d4] ;  /* 0x0006d40001077983 */ /* 0x000ee80000300800 */
[----:B--2---:R1:W-:Y:S04]  /*3b0c0*/  STS.128 [R0], R8 ;  /* 0x0000000800007388 */ /* 0x0043e80000000c00 */
[----:B-1----:R-:W2:Y:S04]  /*3b0d0*/  LDL.LU R8, [R1+0x658] ;  /* 0x0006580001087983 */ /* 0x002ea80000300800 */
[----:B------:R-:W2:Y:S04]  /*3b0e0*/  LDL.LU R9, [R1+0x65c] ;  /* 0x00065c0001097983 */ /* 0x000ea80000300800 */
[----:B------:R-:W2:Y:S04]  /*3b0f0*/  LDL.LU R10, [R1+0x6d8] ;  /* 0x0006d800010a7983 */ /* 0x000ea80000300800 */
[----:B------:R-:W2:Y:S04]  /*3b100*/  LDL.LU R11, [R1+0x6dc] ;  /* 0x0006dc00010b7983 */ /* 0x000ea80000300800 */
[----:B---3--:R1:W-:Y:S04]  /*3b110*/  STS.128 [R0+0x200], R4 ;  /* 0x0002000400007388 */ /* 0x0083e80000000c00 */
[----:B-1----:R-:W3:Y:S04]  /*3b120*/  LDL.LU R4, [R1+0x3a0] ;  /* 0x0003a00001047983 */ /* 0x002ee80000300800 */
[----:B------:R-:W3:Y:S04]  /*3b130*/  LDL.LU R5, [R1+0x3a4] ;  /* 0x0003a40001057983 */ /* 0x000ee80000300800 */
[----:B------:R-:W3:Y:S04]  /*3b140*/  LDL.LU R6, [R1+0x5d0] ;  /* 0x0005d00001067983 */ /* 0x000ee80000300800 */
[----:B------:R-:W3:Y:S04]  /*3b150*/  LDL.LU R7, [R1+0x5d4] ;  /* 0x0005d40001077983 */ /* 0x000ee80000300800 */
[----:B---3--:R1:W-:Y:S04]  /*3b160*/  STS.128 [R0+0x400], R4 ;  /* 0x0004000400007388 */ /* 0x0083e80000000c00 */
[----:B-1----:R-:W3:Y:S04]  /*3b170*/  LDL.LU R4, [R1+0x3a8] ;  /* 0x0003a80001047983 */ /* 0x002ee80000300800 */
[----:B------:R-:W3:Y:S04]  /*3b180*/  LDL.LU R5, [R1+0x3ac] ;  /* 0x0003ac0001057983 */ /* 0x000ee80000300800 */
[----:B------:R-:W3:Y:S04]  /*3b190*/  LDL.LU R6, [R1+0x5d8] ;  /* 0x0005d80001067983 */ /* 0x000ee80000300800 */
[----:B------:R-:W3:Y:S04]  /*3b1a0*/  LDL.LU R7, [R1+0x5dc] ;  /* 0x0005dc0001077983 */ /* 0x000ee80000300800 */
[----:B--2---:R1:W-:Y:S04]  /*3b1b0*/  STS.128 [R0+0x280], R8 ;  /* 0x0002800800007388 */ /* 0x0043e80000000c00 */
[----:B-1----:R-:W2:Y:S04]  /*3b1c0*/  LDL.LU R10, [R1+0x240] ;  /* 0x00024000010a7983 */ /* 0x002ea80000300800 */
[----:B------:R-:W2:Y:S04]  /*3b1d0*/  LDL.LU R11, [R1+0x244] ;  /* 0x00024400010b7983 */ /* 0x000ea80000300800 */
[----:B---3--:R1:W-:Y:S04]  /*3b1e0*/  STS.128 [R0+0x480], R4 ;  /* 0x0004800400007388 */ /* 0x0083e80000000c00 */
[----:B-1----:R-:W3:Y:S04]  /*3b1f0*/  LDL.LU R6, [R1+0x248] ;  /* 0x0002480001067983 */ /* 0x002ee80000300800 */
[----:B------:R-:W3:Y:S01]  /*3b200*/  LDL.LU R7, [R1+0x24c] ;  /* 0x00024c0001077983 */ /* 0x000ee20000300800 */
[----:B------:R-:W-:-:S02]  /*3b210*/  IMAD.MOV.U32 R8, RZ, RZ, R240 ;  /* 0x000000ffff087224 */ /* 0x000fc400078e00f0 */
[----:B------:R-:W-:Y:S02]  /*3b220*/  IMAD.MOV.U32 R9, RZ, RZ, R241 ;  /* 0x000000ffff097224 */ /* 0x000fe400078e00f1 */
[----:B------:R-:W-:Y:S02]  /*3b230*/  IMAD.MOV.U32 R4, RZ, RZ, R242 ;  /* 0x000000ffff047224 */ /* 0x000fe400078e00f2 */
[----:B------:R-:W-:Y:S01]  /*3b240*/  IMAD.MOV.U32 R5, RZ, RZ, R243 ;  /* 0x000000ffff057224 */ /* 0x000fe200078e00f3 */
[----:B--2---:R-:W-:Y:S04]  /*3b250*/  STS.128 [R0+0x600], R8 ;  /* 0x0006000800007388 */ /* 0x004fe80000000c00 */
[----:B---3--:R-:W-:Y:S04]  /*3b260*/  STS.128 [R0+0x680], R4 ;  /* 0x0006800400007388 */ /* 0x008fe80000000c00 */
        /* <DEDUP_REMOVED lines=86> */
[----:B---3--:R-:W-:Y:S04]  /*3b7d0*/  STL.64 [R1+0x30], R8 ;  /* 0x0000300801007387 */ /* 0x008fe80000100a00 */
[----:B------:R-:W-:Y:S04]  /*3b7e0*/  STL.64 [R1+0x38], R10 ;  /* 0x0000380a01007387 */ /* 0x000fe80000100a00 */
[----:B--2---:R1:W-:Y:S04]  /*3b7f0*/  STS.128 [R0], R4 ;  /* 0x0000000400007388 */ /* 0x0043e80000000c00 */
[----:B-1----:R-:W2:Y:S04]  /*3b800*/  LDL.LU R4, [R1+0x7c8] ;  /* 0x0007c80001047983 */ /* 0x002ea80000300800 */
[----:B------:R-:W2:Y:S04]  /*3b810*/  LDL.LU R5, [R1+0x7cc] ;  /* 0x0007cc0001057983 */ /* 0x000ea80000300800 */
[----:B------:R-:W2:Y:S04]  /*3b820*/  LDL.LU R6, [R1+0x828] ;  /* 0x0008280001067983 */ /* 0x000ea80000300800 */
[----:B------:R-:W2:Y:S04]  /*3b830*/  LDL.LU R7, [R1+0x82c] ;  /* 0x00082c0001077983 */ /* 0x000ea80000300800 */
[----:B------:R-:W3:Y:S04]  /*3b840*/  LDL.LU R8, [R1+0x730] ;  /* 0x0007300001087983 */ /* 0x000ee80000300800 */
        /* <DEDUP_REMOVED lines=27> */
[----:B---3--:R-:W-:Y:S04]  /*3ba00*/  STS.128 [R0+0x480], R8 ;  /* 0x0004800800007388 */ /* 0x008fe80000000c00 */
[----:B--2---:R1:W-:Y:S04]  /*3ba10*/  STS.128 [R0+0x600], R4 ;  /* 0x0006000400007388 */ /* 0x0043e80000000c00 */
[----:B-1----:R-:W2:Y:S04]  /*3ba20*/  LDL.LU R4, [R1+0x20] ;  /* 0x0000200001047983 */ /* 0x002ea80000300800 */
[----:B------:R-:W2:Y:S04]  /*3ba30*/  LDL.LU R5, [R1+0x24] ;  /* 0x0000240001057983 */ /* 0x000ea80000300800 */
[----:B------:R-:W2:Y:S04]  /*3ba40*/  LDL.LU R6, [R1+0x170] ;  /* 0x0001700001067983 */ /* 0x000ea80000300800 */
[----:B------:R-:W2:Y:S04]  /*3ba50*/  LDL.LU R7, [R1+0x174] ;  /* 0x0001740001077983 */ /* 0x000ea80000300800 */
[----:B----4-:R-:W-:Y:S04]  /*3ba60*/  STS.128 [R0+0x680], R12 ;  /* 0x0006800c00007388 */ /* 0x010fe80000000c00 */
[----:B------:R-:W-:Y:S06]  /*3ba70*/  BAR.SYNC.DEFER_BLOCKING 0x0 ;  /* 0x0000000000007b1d */ /* 0x000fec0000010000 */
[----:B------:R-:W1:Y:S04]  /*3ba80*/  LDS.128 R12, [R2] ;  /* 0x00000000020c7984 */ /* 0x000e680000000c00 */
[----:B------:R-:W3:Y:S04]  /*3ba90*/  LDS.128 R8, [R2+0x800] ;  /* 0x0008000002087984 */ /* 0x000ee80000000c00 */
[----:B------:R-:W-:Y:S04]  /*3baa0*/  LDS.128 R248, [R124] ;  /* 0x000000007cf87984 */ /* 0x000fe80000000c00 */
[----:B------:R-:W-:Y:S04]  /*3bab0*/  LDS.128 R240, [R124+0x800] ;  /* 0x000800007cf07984 */ /* 0x000fe80000000c00 */
[----:B------:R-:W-:Y:S04]  /*3bac0*/  LDS.128 R236, [R3] ;  /* 0x0000000003ec7984 */ /* 0x000fe80000000c00 */
[----:B------:R-:W-:Y:S04]  /*3bad0*/  LDS.128 R232, [R3+0x800] ;  /* 0x0008000003e87984 */ /* 0x000fe80000000c00 */
[----:B------:R-:W-:Y:S04]  /*3bae0*/  LDS.128 R228, [R252] ;  /* 0x00000000fce47984 */ /* 0x000fe80000000c00 */
[----:B------:R-:W-:Y:S04]  /*3baf0*/  LDS.128 R204, [R252+0x800] ;  /* 0x00080000fccc7984 */ /* 0x000fe80000000c00 */
[----:B------:R-:W-:Y:S06]  /*3bb00*/  BAR.SYNC.DEFER_BLOCKING 0x0 ;  /* 0x0000000000007b1d */ /* 0x000fec0000010000 */
[----:B-1----:R-:W-:Y:S04]  /*3bb10*/  STL.64 [R1+0x10], R12 ;  /* 0x0000100c01007387 */ /* 0x002fe80000100a00 */
[----:B------:R-:W-:Y:S04]  /*3bb20*/  STL.64 [R1+0x18], R14 ;  /* 0x0000180e01007387 */ /* 0x000fe80000100a00 */
[----:B---3--:R-:W-:Y:S04]  /*3bb30*/  STL.64 [R1], R8 ;  /* 0x0000000801007387 */ /* 0x008fe80000100a00 */
        /* <DEDUP_REMOVED lines=9> */
[----:B------:R-:W3:Y:S01]  /*3bbd0*/  LDL.LU R39, [R1+0x8d4] ;  /* 0x0008d40001277983 */ /* 0x000ee20000300800 */
[----:B------:R-:W-:Y:S01]  /*3bbe0*/  IMAD.MOV.U32 R10, RZ, RZ, R212 ;  /* 0x000000ffff0a7224 */ /* 0x000fe200078e00d4 */
[----:B------:R-:W-:Y:S01]  /*3bbf0*/  MOV R11, R213 ;  /* 0x000000d5000b7202 */ /* 0x000fe20000000f00 */
[----:B------:R-:W-:-:S02]  /*3bc00*/  IMAD.MOV.U32 R8, RZ, RZ, R200 ;  /* 0x000000ffff087224 */ /* 0x000fc400078e00c8 */
[----:B------:R-:W-:Y:S02]  /*3bc10*/  IMAD.MOV.U32 R9, RZ, RZ, R201 ;  /* 0x000000ffff097224 */ /* 0x000fe400078e00c9 */
[----:B------:R-:W-:Y:S02]  /*3bc20*/  IMAD.MOV.U32 R212, RZ, RZ, R202 ;  /* 0x000000ffffd47224 */ /* 0x000fe400078e00ca */
[----:B------:R-:W-:Y:S01]  /*3bc30*/  IMAD.MOV.U32 R213, RZ, RZ, R203 ;  /* 0x000000ffffd57224 */ /* 0x000fe200078e00cb */
[----:B------:R-:W-:Y:S04]  /*3bc40*/  STS.128 [R0+0x200], R8 ;  /* 0x0002000800007388 */ /* 0x000fe80000000c00 */
[----:B------:R-:W-:Y:S04]  /*3bc50*/  STS.128 [R0+0x280], R212 ;  /* 0x000280d400007388 */ /* 0x000fe80000000c00 */
[----:B--2---:R1:W-:Y:S02]  /*3bc60*/  STS.128 [R0+0x80], R4 ;  /* 0x0000800400007388 */ /* 0x0043e40000000c00 */
[----:B-1----:R-:W-:-:S02]  /*3bc70*/  IMAD.MOV.U32 R4, RZ, RZ, R144 ;  /* 0x000000ffff047224 */ /* 0x002fc400078e0090 */
[----:B------:R-:W-:Y:S02]  /*3bc80*/  IMAD.MOV.U32 R5, RZ, RZ, R145 ;  /* 0x000000ffff057224 */ /* 0x000fe400078e0091 */
[----:B------:R-:W-:Y:S02]  /*3bc90*/  IMAD.MOV.U32 R6, RZ, RZ, R208 ;  /* 0x000000ffff067224 */ /* 0x000fe400078e00d0 */
[----:B------:R-:W-:Y:S02]  /*3bca0*/  IMAD.MOV.U32 R7, RZ, RZ, R209 ;  /* 0x000000ffff077224 */ /* 0x000fe400078e00d1 */
[----:B------:R-:W-:-:S03]  /*3bcb0*/  IMAD.MOV.U32 R208, RZ, RZ, R146 ;  /* 0x000000ffffd07224 */ /* 0x000fc600078e0092 */
[----:B------:R1:W-:Y:S01]  /*3bcc0*/  STS.128 [R0+0x400], R4 ;  /* 0x0004000400007388 */ /* 0x0003e20000000c00 */
[----:B------:R-:W-:-:S05]  /*3bcd0*/  IMAD.MOV.U32 R209, RZ, RZ, R147 ;  /* 0x000000ffffd17224 */ /* 0x000fca00078e0093 */
[----:B------:R-:W-:Y:S01]  /*3bce0*/  STS.128 [R0+0x480], R208 ;  /* 0x000480d000007388 */ /* 0x000fe20000000c00 */
[----:B-1----:R-:W-:Y:S02]  /*3bcf0*/  IMAD.MOV.U32 R6, RZ, RZ, R60 ;  /* 0x000000ffff067224 */ /* 0x002fe400078e003c */
[----:B------:R-:W-:Y:S02]  /*3bd00*/  IMAD.MOV.U32 R7, RZ, RZ, R61 ;  /* 0x000000ffff077224 */ /* 0x000fe400078e003d */
[----:B------:R-:W-:Y:S02]  /*3bd10*/  IMAD.MOV.U32 R4, RZ, RZ, R56 ;  /* 0x000000ffff047224 */ /* 0x000fe400078e0038 */
[----:B------:R-:W-:Y:S02]  /*3bd20*/  IMAD.MOV.U32 R5, RZ, RZ, R57 ;  /* 0x000000ffff057224 */ /* 0x000fe400078e0039 */
[----:B------:R-:W-:Y:S02]  /*3bd30*/  IMAD.MOV.U32 R60, RZ, RZ, R58 ;  /* 0x000000ffff3c7224 */ /* 0x000fe400078e003a */
[----:B------:R-:W-:Y:S01]  /*3bd40*/  IMAD.MOV.U32 R61, RZ, RZ, R59 ;  /* 0x000000ffff3d7224 */ /* 0x000fe200078e003b */
[----:B------:R-:W-:Y:S04]  /*3bd50*/  STS.128 [R0+0x600], R4 ;  /* 0x0006000400007388 */ /* 0x000fe80000000c00 */
[----:B------:R-:W-:Y:S04]  /*3bd60*/  STS.128 [R0+0x680], R60 ;  /* 0x0006803c00007388 */ /* 0x000fe80000000c00 */
[----:B------:R-:W-:Y:S06]  /*3bd70*/  BAR.SYNC.DEFER_BLOCKING 0x0 ;  /* 0x0000000000007b1d */ /* 0x000fec0000010000 */
[----:B------:R-:W1:Y:S04]  /*3bd80*/  LDS.128 R32, [R2] ;  /* 0x0000000002207984 */ /* 0x000e680000000c00 */
[----:B------:R-:W-:Y:S04]  /*3bd90*/  LDS.128 R16, [R2+0x800] ;  /* 0x0008000002107984 */ /* 0x000fe80000000c00 */
[----:B------:R-:W2:Y:S04]  /*3bda0*/  LDS.128 R28, [R124] ;  /* 0x000000007c1c7984 */ /* 0x000ea80000000c00 */
[----:B------:R-:W-:Y:S04]  /*3bdb0*/  LDS.128 R12, [R124+0x800] ;  /* 0x000800007c0c7984 */ /* 0x000fe80000000c00 */
[----:B------:R-:W4:Y:S04]  /*3bdc0*/  LDS.128 R24, [R3] ;  /* 0x0000000003187984 */ /* 0x000f280000000c00 */
[----:B------:R-:W-:Y:S04]  /*3bdd0*/  LDS.128 R8, [R3+0x800] ;  /* 0x0008000003087984 */ /* 0x000fe80000000c00 */
[----:B------:R-:W1:Y:S04]  /*3bde0*/  LDS.128 R20, [R252] ;  /* 0x00000000fc147984 */ /* 0x000e680000000c00 */
[----:B------:R-:W1:Y:S04]  /*3bdf0*/  LDS.128 R4, [R252+0x800] ;  /* 0x00080000fc047984 */ /* 0x000e680000000c00 */
[----:B------:R-:W-:Y:S06]  /*3be00*/  BAR.SYNC.DEFER_BLOCKING 0x0 ;  /* 0x0000000000007b1d */ /* 0x000fec0000010000 */
[----:B---3--:R3:W-:Y:S04]  /*3be10*/  STS.128 [R0], R36 ;  /* 0x0000002400007388 */ /* 0x0087e80000000c00 */
        /* <DEDUP_REMOVED lines=8> */
[----:B---3--:R3:W-:Y:S04]  /*3bea0*/  STS.128 [R0+0x80], R36 ;  /* 0x0000802400007388 */ /* 0x0087e80000000c00 */
[----:B---3--:R-:W3:Y:S04]  /*3beb0*/  LDL.LU R36, [R1+0x7b8] ;  /* 0x0007b80001247983 */ /* 0x008ee80000300800 */
[----:B------:R-:W3:Y:S04]  /*3bec0*/  LDL.LU R37, [R1+0x7bc] ;  /* 0x0007bc0001257983 */ /* 0x000ee80000300800 */
[----:B------:R-:W3:Y:S04]  /*3bed0*/  LDL.LU R38, [R1+0x878] ;  /* 0x0008780001267983 */ /* 0x000ee80000300800 */
[----:B------:R-:W3:Y:S04]  /*3bee0*/  LDL.LU R39, [R1+0x87c] ;  /* 0x00087c0001277983 */ /* 0x000ee80000300800 */
[----:B---3--:R3:W-:Y:S04]  /*3bef0*/  STS.128 [R0+0x280], R36 ;  /* 0x0002802400007388 */ /* 0x0087e80000000c00 */
[----:B---3--:R-:W3:Y:S04]  /*3bf00*/  LDL.LU R36, [R1+0x710] ;  /* 0x0007100001247983 */ /* 0x008ee80000300800 */
[----:B------:R-:W3:Y:S04]  /*3bf10*/  LDL.LU R37, [R1+0x714] ;  /* 0x0007140001257983 */ /* 0x000ee80000300800 */
[----:B------:R-:W3:Y:S04]  /*3bf20*/  LDL.LU R38, [R1+0x810] ;  /* 0x0008100001267983 */ /* 0x000ee80000300800 */
[----:B------:R-:W3:Y:S04]  /*3bf30*/  LDL.LU R39, [R1+0x814] ;  /* 0x0008140001277983 */ /* 0x000ee80000300800 */
[----:B--2---:R2:W-:Y:S04]  /*3bf40*/  STS.128 [R0+0x200], R40 ;  /* 0x0002002800007388 */ /* 0x0045e80000000c00 */
[----:B--2---:R-:W2:Y:S04]  /*3bf50*/  LDL.LU R40, [R1+0x718] ;  /* 0x0007180001287983 */ /* 0x004ea80000300800 */
        /* <DEDUP_REMOVED lines=13> */
[----:B------:R-:W4:Y:S04]  /*3c030*/  LDL.LU R72, [R1+0x280] ;  /* 0x0002800001487983 */ /* 0x000f280000300800 */
[----:B------:R-:W4:Y:S04]  /*3c040*/  LDL.LU R73, [R1+0x284] ;  /* 0x0002840001497983 */ /* 0x000f280000300800 */
[----:B------:R-:W4:Y:S04]  /*3c050*/  LDL.LU R74, [R1+0x700] ;  /* 0x00070000014a7983 */ /* 0x000f280000300800 */
[----:B------:R-:W4:Y:S04]  /*3c060*/  LDL.LU R75, [R1+0x704] ;  /* 0x00070400014b7983 */ /* 0x000f280000300800 */
[----:B--2---:R-:W-:Y:S04]  /*3c070*/  STS.128 [R0+0x480], R40 ;  /* 0x0004802800007388 */ /* 0x004fe80000000c00 */
[----:B---3--:R-:W-:Y:S04]  /*3c080*/  STS.128 [R0+0x680], R36 ;  /* 0x0006802400007388 */ /* 0x008fe80000000c00 */
[----:B------:R-:W-:Y:S06]  /*3c090*/  BAR.SYNC.DEFER_BLOCKING 0x0 ;  /* 0x0000000000007b1d */ /* 0x000fec0000010000 */
[----:B------:R-:W2:Y:S04]  /*3c0a0*/  LDS.128 R68, [R2] ;  /* 0x0000000002447984 */ /* 0x000ea80000000c00 */
[----:B------:R-:W-:Y:S04]  /*3c0b0*/  LDS.128 R48, [R2+0x800] ;  /* 0x0008000002307984 */ /* 0x000fe80000000c00 */
[----:B------:R-:W-:Y:S04]  /*3c0c0*/  LDS.128 R60, [R124] ;  /* 0x000000007c3c7984 */ /* 0x000fe80000000c00 */
[----:B------:R-:W-:Y:S04]  /*3c0d0*/  LDS.128 R44, [R124+0x800] ;  /* 0x000800007c2c7984 */ /* 0x000fe80000000c00 */
[----:B------:R-:W-:Y:S04]  /*3c0e0*/  LDS.128 R56, [R3] ;  /* 0x0000000003387984 */ /* 0x000fe80000000c00 */
[----:B------:R-:W-:Y:S04]  /*3c0f0*/  LDS.128 R40, [R3+0x800] ;  /* 0x0008000003287984 */ /* 0x000fe80000000c00 */
[----:B------:R-:W-:Y:S04]  /*3c100*/  LDS.128 R52, [R252] ;  /* 0x00000000fc347984 */ /* 0x000fe80000000c00 */
[----:B------:R-:W-:Y:S04]  /*3c110*/  LDS.128 R36, [R252+0x800] ;  /* 0x00080000fc247984 */ /* 0x000fe80000000c00 */
[----:B------:R-:W-:Y:S06]  /*3c120*/  BAR.SYNC.DEFER_BLOCKING 0x0 ;  /* 0x0000000000007b1d */ /* 0x000fec0000010000 */
[----:B----4-:R3:W-:Y:S04]  /*3c130*/  STS.128 [R0], R72 ;  /* 0x0000004800007388 */ /* 0x0107e80000000c00 */
[----:B---3--:R-:W3:Y:S04]  /*3c140*/  LDL.LU R72, [R1+0x288] ;  /* 0x0002880001487983 */ /* 0x008ee80000300800 */
[----:B------:R-:W3:Y:S04]  /*3c150*/  LDL.LU R73, [R1+0x28c] ;  /* 0x00028c0001497983 */ /* 0x000ee80000300800 */
[----:B------:R-:W3:Y:S04]  /*3c160*/  LDL.LU R74, [R1+0x708] ;  /* 0x00070800014a7983 */ /* 0x000ee80000300800 */
[----:B------:R-:W3:Y:S04]  /*3c170*/  LDL.LU R75, [R1+0x70c] ;  /* 0x00070c00014b7983 */ /* 0x000ee80000300800 */
[----:B------:R-:W4:Y:S04]  /*3c180*/  LDL.LU R78, [R1+0x5f0] ;  /* 0x0005f000014e7983 */ /* 0x000f280000300800 */
[----:B------:R-:W4:Y:S04]  /*3c190*/  LDL.LU R79, [R1+0x5f4] ;  /* 0x0005f400014f7983 */ /* 0x000f280000300800 */
[----:B---3--:R3:W-:Y:S04]  /*3c1a0*/  STS.128 [R0+0x80], R72 ;  /* 0x0000804800007388 */ /* 0x0087e80000000c00 */
[----:B---3--:R-:W3:Y:S04]  /*3c1b0*/  LDL.LU R74, [R1+0x5f8] ;  /* 0x0005f800014a7983 */ /* 0x008ee80000300800 */
[----:B------:R-:W3:Y:S01]  /*3c1c0*/  LDL.LU R75, [R1+0x5fc] ;  /* 0x0005fc00014b7983 */ /* 0x000ee20000300800 */
[----:B------:R-:W-:Y:S01]  /*3c1d0*/  IMAD.MOV.U32 R72, RZ, RZ, R222 ;  /* 0x000000ffff487224 */ /* 0x000fe200078e00de */
[----:B------:R-:W-:Y:S01]  /*3c1e0*/  MOV R73, R223 ;  /* 0x000000df00497202 */ /* 0x000fe20000000f00 */
[----:B------:R-:W-:-:S02]  /*3c1f0*/  IMAD.MOV.U32 R76, RZ, RZ, R220 ;  /* 0x000000ffff4c7224 */ /* 0x000fc400078e00dc */
[----:B------:R-:W-:Y:S02]  /*3c200*/  IMAD.MOV.U32 R77, RZ, RZ, R221 ;  /* 0x000000ffff4d7224 */ /* 0x000fe400078e00dd */
[----:B---3--:R3:W-:Y:S04]  /*3c210*/  STS.128 [R0+0x280], R72 ;  /* 0x0002804800007388 */ /* 0x0087e80000000c00 */
[----:B---3--:R-:W3:Y:S04]  /*3c220*/  LDL.LU R74, [R1+0x250] ;  /* 0x00025000014a7983 */ /* 0x008ee80000300800 */
[----:B------:R-:W3:Y:S01]  /*3c230*/  LDL.LU R75, [R1+0x254] ;  /* 0x00025400014b7983 */ /* 0x000ee20000300800 */
[----:B------:R-:W-:-:S02]  /*3c240*/  IMAD.MOV.U32 R72, RZ, RZ, R216 ;  /* 0x000000ffff487224 */ /* 0x000fc400078e00d8 */
[----:B------:R-:W-:Y:S01]  /*3c250*/  IMAD.MOV.U32 R73, RZ, RZ, R217 ;  /* 0x000000ffff497224 */ /* 0x000fe200078e00d9 */
[----:B----4-:R4:W-:Y:S04]  /*3c260*/  STS.128 [R0+0x200], R76 ;  /* 0x0002004c00007388 */ /* 0x0109e80000000c00 */
[----:B----4-:R-:W4:Y:S04]  /*3c270*/  LDL.LU R78, [R1+0x258] ;  /* 0x00025800014e7983 */ /* 0x010f280000300800 */
[----:B------:R-:W4:Y:S04]  /*3c280*/  LDL.LU R79, [R1+0x25c] ;  /* 0x00025c00014f7983 */ /* 0x000f280000300800 */
[----:B---3--:R3:W-:Y:S02]  /*3c290*/  STS.128 [R0+0x400], R72 ;  /* 0x0004004800007388 */ /* 0x0087e40000000c00 */
[----:B---3--:R-:W-:-:S02]  /*3c2a0*/  IMAD.MOV.U32 R72, RZ, RZ, R64 ;  /* 0x000000ffff487224 */ /* 0x008fc400078e0040 */
[----:B------:R-:W3:Y:S01]  /*3c2b0*/  LDL.LU R74, [R1+0x220] ;  /* 0x00022000014a7983 */ /* 0x000ee20000300800 */
[----:B------:R-:W-:Y:S02]  /*3c2c0*/  IMAD.MOV.U32 R73, RZ, RZ, R65 ;  /* 0x000000ffff497224 */ /* 0x000fe400078e0041 */
[----:B------:R-:W-:Y:S01]  /*3c2d0*/  IMAD.MOV.U32 R64, RZ, RZ, R66 ;  /* 0x000000ffff407224 */ /* 0x000fe200078e0042 */
[----:B------:R-:W3:Y:S01]  /*3c2e0*/  LDL.LU R75, [R1+0x224] ;  /* 0x00022400014b7983 */ /* 0x000ee20000300800 */
[----:B------:R-:W-:-:S03]  /*3c2f0*/  IMAD.MOV.U32 R65, RZ, RZ, R67 ;  /* 0x000000ffff417224 */ /* 0x000fc600078e0043 */
        /* <DEDUP_REMOVED lines=8> */
[----:B----4-:R-:W-:Y:S01]  /*3c380*/  STS.128 [R0+0x480], R76 ;  /* 0x0004804c00007388 */ /* 0x010fe20000000c00 */
[C---:B------:R-:W-:Y:S02]  /*3c390*/  LOP3.LUT R221, R2.reuse, 0x20, RZ, 0x3c, !PT ;  /* 0x0000002002dd7812 */ /* 0x040fe400078e3cff */
[----:B------:R-:W-:Y:S01]  /*3c3a0*/  LOP3.LUT R220, R2, 0x40, RZ, 0x3c, !PT ;  /* 0x0000004002dc7812 */ /* 0x000fe200078e3cff */
[----:B---3--:R-:W-:Y:S04]  /*3c3b0*/  STS.128 [R0+0x600], R72 ;  /* 0x0006004800007388 */ /* 0x008fe80000000c00 */
[----:B--2---:R-:W-:Y:S04]  /*3c3c0*/  STS.128 [R0+0x680], R64 ;  /* 0x0006804000007388 */ /* 0x004fe80000000c00 */
[----:B------:R-:W-:Y:S06]  /*3c3d0*/  BAR.SYNC.DEFER_BLOCKING 0x0 ;  /* 0x0000000000007b1d */ /* 0x000fec0000010000 */
[----:B------:R-:W2:Y:S04]  /*3c3e0*/  LDS.128 R96, [R2] ;  /* 0x0000000002607984 */ /* 0x000ea80000000c00 */
[----:B------:R-:W-:Y:S04]  /*3c3f0*/  LDS.128 R80, [R2+0x800] ;  /* 0x0008000002507984 */ /* 0x000fe80000000c00 */
[----:B------:R-:W3:Y:S04]  /*3c400*/  LDS.128 R92, [R221] ;  /* 0x00000000dd5c7984 */ /* 0x000ee80000000c00 */
[----:B------:R-:W-:Y:S04]  /*3c410*/  LDS.128 R76, [R221+0x800] ;  /* 0x00080000dd4c7984 */ /* 0x000fe80000000c00 */
[----:B------:R-:W4:Y:S04]  /*3c420*/  LDS.128 R88, [R220] ;  /* 0x00000000dc587984 */ /* 0x000f280000000c00 */
[----:B------:R-:W-:Y:S04]  /*3c430*/  LDS.128 R72, [R220+0x800] ;  /* 0x00080000dc487984 */ /* 0x000fe80000000c00 */
[----:B------:R-:W1:Y:S04]  /*3c440*/  LDS.128 R84, [R252] ;  /* 0x00000000fc547984 */ /* 0x000e680000000c00 */
[----:B------:R-:W1:Y:S04]  /*3c450*/  LDS.128 R64, [R252+0x800] ;  /* 0x00080000fc407984 */ /* 0x000e680000000c00 */
[----:B------:R-:W-:Y:S06]  /*3c460*/  BAR.SYNC.DEFER_BLOCKING 0x0 ;  /* 0x0000000000007b1d */ /* 0x000fec0000010000 */
[----:B------:R1:W-:Y:S04]  /*3c470*/  STS.128 [R0], R100 ;  /* 0x0000006400007388 */ /* 0x0003e80000000c00 */
        /* <DEDUP_REMOVED lines=33> */
[----:B------:R-:W4:Y:S04]  /*3c690*/  LDL.LU R134, [R1+0x6f0] ;  /* 0x0006f00001867983 */ /* 0x000f280000300800 */
[----:B------:R-:W4:Y:S04]  /*3c6a0*/  LDL.LU R135, [R1+0x6f4] ;  /* 0x0006f40001877983 */ /* 0x000f280000300800 */
[----:B---3--:R-:W-:Y:S01]  /*3c6b0*/  STS.128 [R0+0x480], R104 ;  /* 0x0004806800007388 */ /* 0x008fe20000000c00 */
[----:B------:R-:W-:-:S02]  /*3c6c0*/  IMAD.MOV.U32 R132, RZ, RZ, R224 ;  /* 0x000000ffff847224 */ /* 0x000fc400078e00e0 */
[----:B------:R-:W-:Y:S01]  /*3c6d0*/  IMAD.MOV.U32 R133, RZ, RZ, R225 ;  /* 0x000000ffff857224 */ /* 0x000fe200078e00e1 */
[----:B--2---:R-:W-:Y:S04]  /*3c6e0*/  STS.128 [R0+0x680], R100 ;  /* 0x0006806400007388 */ /* 0x004fe80000000c00 */
[----:B------:R-:W-:Y:S06]  /*3c6f0*/  BAR.SYNC.DEFER_BLOCKING 0x0 ;  /* 0x0000000000007b1d */ /* 0x000fec0000010000 */
[----:B------:R-:W1:Y:S04]  /*3c700*/  LDS.128 R128, [R2] ;  /* 0x0000000002807984 */ /* 0x000e680000000c00 */
        /* <DEDUP_REMOVED lines=9> */
[----:B--2---:R-:W2:Y:S04]  /*3c7a0*/  LDL.LU R134, [R1+0x6f8] ;  /* 0x0006f80001867983 */ /* 0x004ea80000300800 */
[----:B------:R-:W2:Y:S01]  /*3c7b0*/  LDL.LU R135, [R1+0x6fc] ;  /* 0x0006fc0001877983 */ /* 0x000ea20000300800 */
[----:B------:R-:W-:-:S02]  /*3c7c0*/  IMAD.MOV.U32 R132, RZ, RZ, R226 ;  /* 0x000000ffff847224 */ /* 0x000fc400078e00e2 */
[----:B------:R-:W-:Y:S01]  /*3c7d0*/  IMAD.MOV.U32 R133, RZ, RZ, R227 ;  /* 0x000000ffff857224 */ /* 0x000fe200078e00e3 */
[----:B------:R-:W3:Y:S04]  /*3c7e0*/  LDL.LU R136, [R1+0x5e0] ;  /* 0x0005e00001887983 */ /* 0x000ee80000300800 */
        /* <DEDUP_REMOVED lines=33> */
[----:B--2---:R-:W-:Y:S04]  /*3ca00*/  STS.128 [R0+0x680], R132 ;  /* 0x0006808400007388 */ /* 0x004fe80000000c00 */
[----:B------:R-:W-:Y:S06]  /*3ca10*/  BAR.SYNC.DEFER_BLOCKING 0x0 ;  /* 0x0000000000007b1d */ /* 0x000fec0000010000 */
[----:B------:R-:W2:Y:S04]  /*3ca20*/  LDS.128 R160, [R2] ;  /* 0x0000000002a07984 */ /* 0x000ea80000000c00 */
[----:B------:R-:W-:Y:S04]  /*3ca30*/  LDS.128 R144, [R2+0x800] ;  /* 0x0008000002907984 */ /* 0x000fe80000000c00 */
[----:B------:R-:W3:Y:S04]  /*3ca40*/  LDS.128 R156, [R221] ;  /* 0x00000000dd9c7984 */ /* 0x000ee80000000c00 */
[----:B------:R-:W-:Y:S04]  /*3ca50*/  LDS.128 R140, [R221+0x800] ;  /* 0x00080000dd8c7984 */ /* 0x000fe80000000c00 */
[----:B------:R-:W1:Y:S04]  /*3ca60*/  LDS.128 R152, [R220] ;  /* 0x00000000dc987984 */ /* 0x000e680000000c00 */
[----:B------:R-:W-:Y:S04]  /*3ca70*/  LDS.128 R136, [R220+0x800] ;  /* 0x00080000dc887984 */ /* 0x000fe80000000c00 */
[----:B------:R-:W1:Y:S04]  /*3ca80*/  LDS.128 R148, [R252] ;  /* 0x00000000fc947984 */ /* 0x000e680000000c00 */
[----:B------:R-:W1:Y:S04]  /*3ca90*/  LDS.128 R132, [R252+0x800] ;  /* 0x00080000fc847984 */ /* 0x000e680000000c00 */
[----:B------:R-:W-:Y:S06]  /*3caa0*/  BAR.SYNC.DEFER_BLOCKING 0x0 ;  /* 0x0000000000007b1d */ /* 0x000fec0000010000 */
[----:B----4-:R4:W-:Y:S04]  /*3cab0*/  STS.128 [R0], R164 ;  /* 0x000000a400007388 */ /* 0x0109e80000000c00 */
        /* <DEDUP_REMOVED lines=8> */
[----:B----4-:R4:W-:Y:S04]  /*3cb40*/  STS.128 [R0+0x80], R164 ;  /* 0x000080a400007388 */ /* 0x0109e80000000c00 */
[----:B----4-:R-:W4:Y:S04]  /*3cb50*/  LDL.LU R164, [R1+0x848] ;  /* 0x0008480001a47983 */ /* 0x010f280000300800 */
[----:B------:R-:W4:Y:S04]  /*3cb60*/  LDL.LU R165, [R1+0x84c] ;  /* 0x00084c0001a57983 */ /* 0x000f280000300800 */
[----:B------:R-:W4:Y:S04]  /*3cb70*/  LDL.LU R166, [R1+0x838] ;  /* 0x0008380001a67983 */ /* 0x000f280000300800 */
[----:B------:R-:W4:Y:S04]  /*3cb80*/  LDL.LU R167, [R1+0x83c] ;  /* 0x00083c0001a77983 */ /* 0x000f280000300800 */
[----:B--2---:R-:W-:Y:S04]  /*3cb90*/  STS.128 [R0+0x200], R168 ;  /* 0x000200a800007388 */ /* 0x004fe80000000c00 */
[----:B----4-:R2:W-:Y:S04]  /*3cba0*/  STS.128 [R0+0x280], R164 ;  /* 0x000280a400007388 */ /* 0x0105e80000000c00 */
        /* <DEDUP_REMOVED lines=21> */
[----:B----4-:R-:W-:Y:S04]  /*3cd00*/  STS.128 [R0+0x480], R168 ;  /* 0x000480a800007388 */ /* 0x010fe80000000c00 */
[----:B---3--:R-:W-:Y:S04]  /*3cd10*/  STS.128 [R0+0x600], R172 ;  /* 0x000600ac00007388 */ /* 0x008fe80000000c00 */
[----:B------:R-:W-:Y:S04]  /*3cd20*/  STS.128 [R0+0x680], R188 ;  /* 0x000680bc00007388 */ /* 0x000fe80000000c00 */
[----:B------:R-:W-:Y:S06]  /*3cd30*/  BAR.SYNC.DEFER_BLOCKING 0x0 ;  /* 0x0000000000007b1d */ /* 0x000fec0000010000 */
[----:B------:R-:W3:Y:S04]  /*3cd40*/  LDS.128 R168, [R2] ;  /* 0x0000000002a87984 */ /* 0x000ee80000000c00 */
        /* <DEDUP_REMOVED lines=8> */
[----:B--2---:R2:W-:Y:S04]  /*3cdd0*/  STS.128 [R0], R164 ;  /* 0x000000a400007388 */ /* 0x0045e80000000c00 */
[----:B--2---:R-:W2:Y:S04]  /*3cde0*/  LDL.LU R164, [R1+0x6e8] ;  /* 0x0006e80001a47983 */ /* 0x004ea80000300800 */
[----:B------:R-:W2:Y:S04]  /*3cdf0*/  LDL.LU R165, [R1+0x6ec] ;  /* 0x0006ec0001a57983 */ /* 0x000ea80000300800 */
[----:B------:R-:W2:Y:S04]  /*3ce00*/  LDL.LU R166, [R1+0x6b8] ;  /* 0x0006b80001a67983 */ /* 0x000ea80000300800 */
[----:B------:R-:W2:Y:S01]  /*3ce10*/  LDL.LU R167, [R1+0x6bc] ;  /* 0x0006bc0001a77983 */ /* 0x000ea20000300800 */
[----:B------:R-:W-:-:S03]  /*3ce20*/  IMAD.MOV.U32 R202, RZ, RZ, R244 ;  /* 0x000000ffffca7224 */ /* 0x000fc600078e00f4 */
[----:B------:R-:W4:Y:S01]  /*3ce30*/  LDL.LU R200, [R1+0x500] ;  /* 0x0005000001c87983 */ /* 0x000f220000300800 */
[----:B------:R-:W-:-:S03]  /*3ce40*/  IMAD.MOV.U32 R203, RZ, RZ, R245 ;  /* 0x000000ffffcb7224 */ /* 0x000fc600078e00f5 */
[----:B------:R-:W4:Y:S04]  /*3ce50*/  LDL.LU R201, [R1+0x504] ;  /* 0x0005040001c97983 */ /* 0x000f280000300800 */
        /* <DEDUP_REMOVED lines=14> */
[----:B------:R-:W3:Y:S04]  /*3cf40*/  LDL.LU R208, [R1+0x50] ;  /* 0x0000500001d07983 */ /* 0x000ee80000300800 */
[----:B----4-:R4:W-:Y:S04]  /*3cf50*/  STS.128 [R0+0x200], R200 ;  /* 0x000200c800007388 */ /* 0x0109e80000000c00 */
[----:B------:R-:W3:Y:S04]  /*3cf60*/  LDL.LU R215, [R1+0x914] ;  /* 0x0009140001d77983 */ /* 0x000ee80000300800 */
[----:B----4-:R-:W4:Y:S04]  /*3cf70*/  LDL.LU R200, [R1+0x1d0] ;  /* 0x0001d00001c87983 */ /* 0x010f280000300800 */
[----:B------:R-:W4:Y:S04]  /*3cf80*/  LDL.LU R201, [R1+0x1d4] ;  /* 0x0001d40001c97983 */ /* 0x000f280000300800 */
[----:B------:R-:W4:Y:S04]  /*3cf90*/  LDL.LU R202, [R1+0x190] ;  /* 0x0001900001ca7983 */ /* 0x000f280000300800 */
[----:B------:R-:W4:Y:S04]  /*3cfa0*/  LDL.LU R203, [R1+0x194] ;  /* 0x0001940001cb7983 */ /* 0x000f280000300800 */
[----:B--2---:R2:W-:Y:S04]  /*3cfb0*/  STS.128 [R0+0x480], R164 ;  /* 0x000480a400007388 */ /* 0x0045e80000000c00 */
[----:B--2---:R-:W2:Y:S04]  /*3cfc0*/  LDL.LU R164, [R1+0x1d8] ;  /* 0x0001d80001a47983 */ /* 0x004ea80000300800 */
[----:B------:R-:W2:Y:S04]  /*3cfd0*/  LDL.LU R165, [R1+0x1dc] ;  /* 0x0001dc0001a57983 */ /* 0x000ea80000300800 */
[----:B------:R-:W2:Y:S04]  /*3cfe0*/  LDL.LU R210, [R1+0xb4] ;  /* 0x0000b40001d27983 */ /* 0x000ea80000300800 */
[----:B------:R-:W2:Y:S04]  /*3cff0*/  LDL.LU R211, [R1+0x54] ;  /* 0x0000540001d37983 */ /* 0x000ea80000300800 */
[----:B------:R-:W2:Y:S04]  /*3d000*/  LDL.LU R212, [R1+0x91c] ;  /* 0x00091c0001d47983 */ /* 0x000ea80000300800 */
[----:B------:R-:W2:Y:S04]  /*3d010*/  LDL.LU R166, [R1+0x198] ;  /* 0x0001980001a67983 */ /* 0x000ea80000300800 */
[----:B------:R-:W2:Y:S04]  /*3d020*/  LDL.LU R167, [R1+0x19c] ;  /* 0x00019c0001a77983 */ /* 0x000ea80000300800 */
[----:B---3--:R-:W-:Y:S04]  /*3d030*/  STS.128 [R0+0x280], R244 ;  /* 0x000280f400007388 */ /* 0x008fe80000000c00 */
[----:B----4-:R-:W-:Y:S01]  /*3d040*/  STS.128 [R0+0x600], R200 ;  /* 0x000600c800007388 */ /* 0x010fe20000000c00 */
[----:B------:R-:W-:Y:S01]  /*3d050*/  ISETP.GE.AND P0, PT, R214, c[0x0][0x178], PT ;  /* 0x00005e00d6007a0c */ /* 0x000fe20003f06270 */
[----:B------:R-:W-:-:S02]  /*3d060*/  IMAD R3, R215, c[0x0][0x198], RZ ;  /* 0x00006600d7037a24 */ /* 0x000fc400078e02ff */
[----:B------:R-:W3:Y:S01]  /*3d070*/  LDL.LU R222, [R1+0xd0] ;  /* 0x0000d00001de7983 */ /* 0x000ee20000300800 */
[----:B------:R-:W-:-:S03]  /*3d080*/  ISETP.LT.AND P0, PT, R215, c[0x0][0x17c], !P0 ;  /* 0x00005f00d7007a0c */ /* 0x000fc60004701270 */
[----:B------:R-:W4:Y:S04]  /*3d090*/  LDL.LU R209, [R1+0x60] ;  /* 0x0000600001d17983 */ /* 0x000f280000300800 */
[----:B------:R-:W3:Y:S04]  /*3d0a0*/  LDL.LU R213, [R1+0xd4] ;  /* 0x0000d40001d57983 */ /* 0x000ee80000300800 */
[----:B--2---:R2:W-:Y:S02]  /*3d0b0*/  STS.128 [R0+0x680], R164 ;  /* 0x000680a400007388 */ /* 0x0045e40000000c00 */
[----:B--2---:R-:W-:-:S02]  /*3d0c0*/  IMAD R0, R214, c[0x0][0x194], RZ ;  /* 0x00006500d6007a24 */ /* 0x004fc400078e02ff */
[----:B------:R-:W-:Y:S03]  /*3d0d0*/  BAR.SYNC.DEFER_BLOCKING 0x0 ;  /* 0x0000000000007b1d */ /* 0x000fe60000010000 */
[----:B------:R-:W-:-:S04]  /*3d0e0*/  LEA R166, P1, R0, c[0x0][0x170], 0x2 ;  /* 0x00005c0000a67a11 */ /* 0x000fc800078210ff */
[----:B------:R-:W-:-:S05]  /*3d0f0*/  LEA.HI.X.SX32 R167, R0, c[0x0][0x174], 0x2, P1 ;  /* 0x00005d0000a77a11 */ /* 0x000fca00008f16ff */
[----:B------:R-:W-:-:S05]  /*3d100*/  IMAD.WIDE R164, R3, 0x4, R166 ;  /* 0x0000000403a47825 */ /* 0x000fca00078e02a6 */
[----:B------:R2:W-:Y:S01]  /*3d110*/  @P0 STG.E [R164.64], R223 ;  /* 0x000000dfa4000986 */ /* 0x0005e2000c101908 */
[----:B------:R-:W-:Y:S01]  /*3d120*/  ISETP.GE.AND P0, PT, R215, c[0x0][0x17c], PT ;  /* 0x00005f00d7007a0c */ /* 0x000fe20003f06270 */
[----:B--2---:R-:W-:-:S04]  /*3d130*/  IMAD.MOV.U32 R164, RZ, RZ, c[0x0][0x194] ;  /* 0x00006500ffa47624 */ /* 0x004fc800078e00ff */
[----:B------:R-:W-:Y:S01]  /*3d140*/  IMAD R0, R164, 0x80, R0 ;  /* 0x00000080a4007824 */ /* 0x000fe200078e0200 */
[----:B------:R-:W-:-:S04]  /*3d150*/  ISETP.LT.AND P0, PT, R212, c[0x0][0x178], !P0 ;  /* 0x00005e00d4007a0c */ /* 0x000fc80004701270 */
[----:B------:R-:W-:-:S04]  /*3d160*/  LEA R164, P1, R0, c[0x0][0x170], 0x2 ;  /* 0x00005c0000a47a11 */ /* 0x000fc800078210ff */
[----:B------:R-:W-:Y:S02]  /*3d170*/  LEA.HI.X.SX32 R165, R0, c[0x0][0x174], 0x2, P1 ;  /* 0x00005d0000a57a11 */ /* 0x000fe400008f16ff */
[----:B------:R-:W-:-:S03]  /*3d180*/  IADD3 R0, R215, 0x1, RZ ;  /* 0x00000001d7007810 */ /* 0x000fc60007ffe0ff */
[----:B------:R-:W-:-:S05]  /*3d190*/  IMAD.WIDE R200, R3, 0x4, R164 ;  /* 0x0000000403c87825 */ /* 0x000fca00078e02a4 */
[----:B------:R2:W-:Y:S01]  /*3d1a0*/  @P0 STG.E [R200.64], R208 ;  /* 0x000000d0c8000986 */ /* 0x0005e2000c101908 */
[----:B------:R-:W-:-:S04]  /*3d1b0*/  ISETP.GE.AND P0, PT, R0, c[0x0][0x17c], PT ;  /* 0x00005f0000007a0c */ /* 0x000fc80003f06270 */
[----:B------:R-:W-:Y:S02]  /*3d1c0*/  ISETP.LT.AND P1, PT, R214, c[0x0][0x178], !P0 ;  /* 0x00005e00d6007a0c */ /* 0x000fe40004721270 */
[----:B------:R-:W-:Y:S02]  /*3d1d0*/  IADD3 R0, R3, c[0x0][0x198], RZ ;  /* 0x0000660003007a10 */ /* 0x000fe40007ffe0ff */
[----:B------:R-:W-:-:S03]  /*3d1e0*/  ISETP.LT.AND P0, PT, R212, c[0x0][0x178], !P0 ;  /* 0x00005e00d4007a0c */ /* 0x000fc60004701270 */
[----:B--2---:R-:W-:-:S06]  /*3d1f0*/  IMAD.WIDE R200, R0, 0x4, R166 ;  /* 0x0000000400c87825 */ /* 0x004fcc00078e02a6 */
[----:B------:R2:W-:Y:S02]  /*3d200*/  @P1 STG.E [R200.64], R210 ;  /* 0x000000d2c8001986 */ /* 0x0005e4000c101908 */
[----:B--2---:R-:W-:-:S05]  /*3d210*/  IMAD.WIDE R200, R0, 0x4, R164 ;  /* 0x0000000400c87825 */ /* 0x004fca00078e02a4 */
[----:B------:R2:W-:Y:S04]  /*3d220*/  @P0 STG.E [R200.64], R211 ;  /* 0x000000d3c8000986 */ /* 0x0005e8000c101908 */
[----:B--2---:R-:W2:Y:S01]  /*3d230*/  LDL.LU R211, [R1+0x64] ;  /* 0x0000640001d37983 */ /* 0x004ea20000300800 */
[----:B------:R-:W-:Y:S02]  /*3d240*/  IADD3 R3, R215, 0x2, RZ ;  /* 0x00000002d7037810 */ /* 0x000fe40007ffe0ff */
[----:B------:R-:W-:Y:S01]  /*3d250*/  IADD3 R0, R0, c[0x0][0x198], RZ ;  /* 0x0000660000007a10 */ /* 0x000fe20007ffe0ff */
[----:B------:R-:W2:Y:S01]  /*3d260*/  LDL.LU R208, [R1+0xf0] ;  /* 0x0000f00001d07983 */ /* 0x000ea20000300800 */
[----:B------:R-:W-:-:S03]  /*3d270*/  ISETP.GE.AND P0, PT, R3, c[0x0][0x17c], PT ;  /* 0x00005f0003007a0c */ /* 0x000fc60003f06270 */
[----:B------:R-:W-:Y:S01]  /*3d280*/  IMAD.WIDE R200, R0, 0x4, R166 ;  /* 0x0000000400c87825 */ /* 0x000fe200078e02a6 */
[----:B------:R-:W-:Y:S01]  /*3d290*/  ISETP.LT.AND P1, PT, R214, c[0x0][0x178], !P0 ;  /* 0x00005e00d6007a0c */ /* 0x000fe20004721270 */
[----:B------:R-:W2:Y:S01]  /*3d2a0*/  LDL.LU R210, [R1+0x70] ;  /* 0x0000700001d27983 */ /* 0x000ea20000300800 */
[----:B------:R-:W-:-:S11]  /*3d2b0*/  IADD3 R3, R215, 0x3, RZ ;  /* 0x00000003d7037810 */ /* 0x000fd60007ffe0ff */
[----:B---3--:R3:W-:Y:S01]  /*3d2c0*/  @P1 STG.E [R200.64], R222 ;  /* 0x000000dec8001986 */ /* 0x0087e2000c101908 */
[----:B------:R-:W-:Y:S02]  /*3d2d0*/  ISETP.LT.AND P1, PT, R212, c[0x0][0x178], !P0 ;  /* 0x00005e00d4007a0c */ /* 0x000fe40004721270 */
[----:B------:R-:W-:Y:S01]  /*3d2e0*/  ISETP.GE.AND P0, PT, R3, c[0x0][0x17c], PT ;  /* 0x00005f0003007a0c */ /* 0x000fe20003f06270 */
[C---:B---3--:R-:W-:Y:S01]  /*3d2f0*/  IMAD.WIDE R200, R0.reuse, 0x4, R164 ;  /* 0x0000000400c87825 */ /* 0x048fe200078e02a4 */
[----:B------:R-:W-:-:S09]  /*3d300*/  IADD3 R0, R0, c[0x0][0x198], RZ ;  /* 0x0000660000007a10 */ /* 0x000fd20007ffe0ff */
[----:B----4-:R3:W-:Y:S01]  /*3d310*/  @P1 STG.E [R200.64], R209 ;  /* 0x000000d1c8001986 */ /* 0x0107e2000c101908 */
[----:B------:R-:W-:Y:S02]  /*3d320*/  ISETP.LT.AND P1, PT, R214, c[0x0][0x178], !P0 ;  /* 0x00005e00d6007a0c */ /* 0x000fe40004721270 */
[----:B------:R-:W-:Y:S01]  /*3d330*/  ISETP.LT.AND P0, PT, R212, c[0x0][0x178], !P0 ;  /* 0x00005e00d4007a0c */ /* 0x000fe20004701270 */
[C---:B---3--:R-:W-:Y:S01]  /*3d340*/  IMAD.WIDE R200, R0.reuse, 0x4, R166 ;  /* 0x0000000400c87825 */ /* 0x048fe200078e02a6 */
[----:B------:R-:W3:Y:S09]  /*3d350*/  LDL.LU R209, [R1+0xf4] ;  /* 0x0000f40001d17983 */ /* 0x000ef20000300800 */
[----:B------:R4:W-:Y:S04]  /*3d360*/  @P1 STG.E [R200.64], R213 ;  /* 0x000000d5c8001986 */ /* 0x0009e8000c101908 */
[----:B----4-:R-:W4:Y:S01]  /*3d370*/  LDL.LU R213, [R1+0x74] ;  /* 0x0000740001d57983 */ /* 0x010f220000300800 */
[----:B------:R-:W-:-:S03]  /*3d380*/  IMAD.WIDE R200, R0, 0x4, R164 ;  /* 0x0000000400c87825 */ /* 0x000fc600078e02a4 */
[----:B------:R-:W3:Y:S04]  /*3d390*/  LDL.LU R217, [R1+0x110] ;  /* 0x0001100001d97983 */ /* 0x000ee80000300800 */
[----:B------:R-:W3:Y:S04]  /*3d3a0*/  LDL.LU R216, [R1+0xa0] ;  /* 0x0000a00001d87983 */ /* 0x000ee80000300800 */
[----:B------:R-:W4:Y:S04]  /*3d3b0*/  LDL.LU R223, [R1+0x114] ;  /* 0x0001140001df7983 */ /* 0x000f280000300800 */
[----:B--2---:R2:W-:Y:S04]  /*3d3c0*/  @P0 STG.E [R200.64], R211 ;  /* 0x000000d3c8000986 */ /* 0x0045e8000c101908 */
[----:B--2---:R-:W2:Y:S04]  /*3d3d0*/  LDL.LU R211, [R1+0xa4] ;  /* 0x0000a40001d37983 */ /* 0x004ea80000300800 */
[----:B------:R-:W2:Y:S04]  /*3d3e0*/  LDL.LU R219, [R1+0x130] ;  /* 0x0001300001db7983 */ /* 0x000ea80000300800 */
[----:B------:R-:W2:Y:S04]  /*3d3f0*/  LDL.LU R218, [R1+0xc0] ;  /* 0x0000c00001da7983 */ /* 0x000ea80000300800 */
[----:B------:R-:W2:Y:S01]  /*3d400*/  LDL.LU R222, [R1+0x134] ;  /* 0x0001340001de7983 */ /* 0x000ea20000300800 */
[----:B------:R-:W-:-:S04]  /*3d410*/  IADD3 R3, R215, 0x4, RZ ;  /* 0x00000004d7037810 */ /* 0x000fc80007ffe0ff */
[----:B------:R-:W-:Y:S02]  /*3d420*/  ISETP.GE.AND P3, PT, R3, c[0x0][0x17c], PT ;  /* 0x00005f0003007a0c */ /* 0x000fe40003f66270 */
[----:B------:R-:W-:Y:S02]  /*3d430*/  IADD3 R3, R215, 0x5, RZ ;  /* 0x00000005d7037810 */ /* 0x000fe40007ffe0ff */
[----:B------:R-:W-:Y:S02]  /*3d440*/  ISETP.LT.AND P6, PT, R214, c[0x0][0x178], !P3 ;  /* 0x00005e00d6007a0c */ /* 0x000fe40005fc1270 */
[----:B------:R-:W-:Y:S02]  /*3d450*/  ISETP.GE.AND P2, PT, R3, c[0x0][0x17c], PT ;  /* 0x00005f0003007a0c */ /* 0x000fe40003f46270 */
[----:B------:R-:W-:Y:S02]  /*3d460*/  IADD3 R3, R215, 0x6, RZ ;  /* 0x00000006d7037810 */ /* 0x000fe40007ffe0ff */
[----:B------:R-:W-:-:S02]  /*3d470*/  IADD3 R0, R0, c[0x0][0x198], RZ ;  /* 0x0000660000007a10 */ /* 0x000fc40007ffe0ff */
[----:B------:R-:W-:Y:S02]  /*3d480*/  ISETP.LT.AND P3, PT, R212, c[0x0][0x178], !P3 ;  /* 0x00005e00d4007a0c */ /* 0x000fe40005f61270 */
[----:B------:R-:W-:Y:S01]  /*3d490*/  IADD3 R202, R215, 0x7, RZ ;  /* 0x00000007d7ca7810 */ /* 0x000fe20007ffe0ff */
[----:B------:R-:W-:Y:S01]  /*3d4a0*/  IMAD.WIDE R200, R0, 0x4, R166 ;  /* 0x0000000400c87825 */ /* 0x000fe200078e02a6 */
[----:B------:R-:W-:Y:S02]  /*3d4b0*/  ISETP.GE.AND P1, PT, R3, c[0x0][0x17c], PT ;  /* 0x00005f0003007a0c */ /* 0x000fe40003f26270 */
[----:B------:R-:W-:Y:S02]  /*3d4c0*/  IADD3 R3, R215, 0x8, RZ ;  /* 0x00000008d7037810 */ /* 0x000fe40007ffe0ff */
[----:B------:R-:W-:Y:S02]  /*3d4d0*/  ISETP.LT.AND P0, PT, R214, c[0x0][0x178], !P2 ;  /* 0x00005e00d6007a0c */ /* 0x000fe40005701270 */
[----:B------:R-:W-:Y:S01]  /*3d4e0*/  ISETP.GE.AND P5, PT, R202, c[0x0][0x17c], PT ;  /* 0x00005f00ca007a0c */ /* 0x000fe20003fa6270 */
[----:B------:R-:W-:Y:S01]  /*3d4f0*/  IMAD.WIDE R202, R0, 0x4, R164 ;  /* 0x0000000400ca7825 */ /* 0x000fe200078e02a4 */
[----:B------:R-:W-:Y:S01]  /*3d500*/  ISETP.LT.AND P2, PT, R212, c[0x0][0x178], !P2 ;  /* 0x00005e00d4007a0c */ /* 0x000fe20005741270 */
[----:B------:R1:W-:Y:S01]  /*3d510*/  @P6 STG.E [R200.64], R208 ;  /* 0x000000d0c8006986 */ /* 0x0003e2000c101908 */
[----:B------:R-:W-:-:S02]  /*3d520*/  ISETP.GE.AND P4, PT, R3, c[0x0][0x17c], PT ;  /* 0x00005f0003007a0c */ /* 0x000fc40003f86270 */
[----:B------:R-:W-:Y:S01]  /*3d530*/  IADD3 R3, R0, c[0x0][0x198], RZ ;  /* 0x0000660000037a10 */ /* 0x000fe20007ffe0ff */
[----:B------:R1:W-:Y:S01]  /*3d540*/  @P3 STG.E [R202.64], R210 ;  /* 0x000000d2ca003986 */ /* 0x0003e2000c101908 */
[----:B------:R-:W-:Y:S02]  /*3d550*/  ISETP.LT.AND P6, PT, R214, c[0x0][0x178], !P1 ;  /* 0x00005e00d6007a0c */ /* 0x000fe40004fc1270 */
[----:B------:R-:W-:Y:S02]  /*3d560*/  ISETP.LT.AND P1, PT, R212, c[0x0][0x178], !P1 ;  /* 0x00005e00d4007a0c */ /* 0x000fe40004f21270 */
[----:B-1----:R-:W-:Y:S01]  /*3d570*/  IADD3 R200, R215, 0x9, RZ ;  /* 0x00000009d7c87810 */ /* 0x002fe20007ffe0ff */
[----:B------:R-:W-:-:S03]  /*3d580*/  IMAD.WIDE R202, R3, 0x4, R166 ;  /* 0x0000000403ca7825 */ /* 0x000fc600078e02a6 */
[----:B------:R-:W-:Y:S01]  /*3d590*/  ISETP.GE.AND P3, PT, R200, c[0x0][0x17c], PT ;  /* 0x00005f00c8007a0c */ /* 0x000fe20003f66270 */
[C---:B------:R-:W-:Y:S01]  /*3d5a0*/  IMAD.WIDE R200, R3.reuse, 0x4, R164 ;  /* 0x0000000403c87825 */ /* 0x040fe200078e02a4 */
[----:B------:R-:W-:Y:S01]  /*3d5b0*/  IADD3 R0, R3, c[0x0][0x198], RZ ;  /* 0x0000660003007a10 */ /* 0x000fe20007ffe0ff */
[----:B---3--:R1:W-:Y:S04]  /*3d5c0*/  @P0 STG.E [R202.64], R209 ;  /* 0x000000d1ca000986 */ /* 0x0083e8000c101908 */
[----:B----4-:R3:W-:Y:S01]  /*3d5d0*/  @P2 STG.E [R200.64], R213 ;  /* 0x000000d5c8002986 */ /* 0x0107e2000c101908 */
[----:B------:R-:W-:Y:S02]  /*3d5e0*/  ISETP.LT.AND P2, PT, R214, c[0x0][0x178], !P5 ;  /* 0x00005e00d6007a0c */ /* 0x000fe40006f41270 */
[----:B------:R-:W-:-:S02]  /*3d5f0*/  ISETP.LT.AND P5, PT, R212, c[0x0][0x178], !P5 ;  /* 0x00005e00d4007a0c */ /* 0x000fc40006fa1270 */
[C---:B------:R-:W-:Y:S01]  /*3d600*/  IADD3 R3, R0.reuse, c[0x0][0x198], RZ ;  /* 0x0000660000037a10 */ /* 0x040fe20007ffe0ff */
[C---:B-1----:R-:W-:Y:S01]  /*3d610*/  IMAD.WIDE R202, R0.reuse, 0x4, R166 ;  /* 0x0000000400ca7825 */ /* 0x042fe200078e02a6 */
[----:B---3--:R-:W3:Y:S03]  /*3d620*/  LDL.LU R213, [R1+0xc4] ;  /* 0x0000c40001d57983 */ /* 0x008ee60000300800 */
[--C-:B------:R-:W-:Y:S01]  /*3d630*/  IMAD.WIDE R208, R0, 0x4, R164.reuse ;  /* 0x0000000400d07825 */ /* 0x100fe200078e02a4 */
[----:B------:R-:W-:Y:S01]  /*3d640*/  IADD3 R200, R215, 0xb, RZ ;  /* 0x0000000bd7c87810 */ /* 0x000fe20007ffe0ff */
[----:B------:R1:W-:Y:S04]  /*3d650*/  @P6 STG.E [R202.64], R217 ;  /* 0x000000d9ca006986 */ /* 0x0003e8000c101908 */
[----:B------:R4:W-:Y:S01]  /*3d660*/  @P1 STG.E [R208.64], R216 ;  /* 0x000000d8d0001986 */ /* 0x0009e2000c101908 */
[----:B------:R-:W-:Y:S01]  /*3d670*/  ISETP.GE.AND P1, PT, R200, c[0x0][0x17c], PT ;  /* 0x00005f00c8007a0c */ /* 0x000fe20003f26270 */
[----:B------:R-:W-:-:S02]  /*3d680*/  IMAD.WIDE R200, R3, 0x4, R164 ;  /* 0x0000000403c87825 */ /* 0x000fc400078e02a4 */
[----:B-1----:R-:W3:Y:S02]  /*3d690*/  LDL.LU R217, [R1+0x160] ;  /* 0x0001600001d97983 */ /* 0x002ee40000300800 */
[----:B------:R-:W-:Y:S02]  /*3d6a0*/  IMAD.WIDE R202, R3, 0x4, R166 ;  /* 0x0000000403ca7825 */ /* 0x000fe400078e02a6 */
[----:B----4-:R-:W4:Y:S04]  /*3d6b0*/  LDL.LU R216, [R1+0xe0] ;  /* 0x0000e00001d87983 */ /* 0x010f280000300800 */
[----:B------:R1:W-:Y:S01]  /*3d6c0*/  @P2 STG.E [R202.64], R223 ;  /* 0x000000dfca002986 */ /* 0x0003e2000c101908 */
[----:B------:R-:W-:-:S03]  /*3d6d0*/  ISETP.LT.AND P6, PT, R214, c[0x0][0x178], !P4 ;  /* 0x00005e00d6007a0c */ /* 0x000fc600067c1270 */
[----:B-1----:R-:W4:Y:S01]  /*3d6e0*/  LDL.LU R223, [R1+0x164] ;  /* 0x0001640001df7983 */ /* 0x002f220000300800 */
[----:B------:R-:W-:Y:S02]  /*3d6f0*/  IADD3 R0, R3, c[0x0][0x198], RZ ;  /* 0x0000660003007a10 */ /* 0x000fe40007ffe0ff */
[----:B------:R-:W-:Y:S02]  /*3d700*/  ISETP.LT.AND P4, PT, R212, c[0x0][0x178], !P4 ;  /* 0x00005e00d4007a0c */ /* 0x000fe40006781270 */
[C---:B------:R-:W-:Y:S01]  /*3d710*/  IADD3 R3, R0.reuse, c[0x0][0x198], RZ ;  /* 0x0000660000037a10 */ /* 0x040fe20007ffe0ff */
[----:B------:R-:W-:-:S04]  /*3d720*/  IMAD.WIDE R202, R0, 0x4, R166 ;  /* 0x0000000400ca7825 */ /* 0x000fc800078e02a6 */
[----:B------:R-:W-:Y:S01]  /*3d730*/  IMAD.WIDE R208, R0, 0x4, R164 ;  /* 0x0000000400d07825 */ /* 0x000fe200078e02a4 */
[----:B--2---:R1:W-:Y:S04]  /*3d740*/  @P5 STG.E [R200.64], R211 ;  /* 0x000000d3c8005986 */ /* 0x0043e8000c101908 */
[----:B-1----:R-:W2:Y:S01]  /*3d750*/  LDL.LU R211, [R1+0xe4] ;  /* 0x0000e40001d37983 */ /* 0x002ea20000300800 */
[----:B------:R-:W-:-:S03]  /*3d760*/  ISETP.LT.AND P5, PT, R214, c[0x0][0x178], !P3 ;  /* 0x00005e00d6007a0c */ /* 0x000fc60005fa1270 */
[----:B------:R1:W-:Y:S04]  /*3d770*/  @P6 STG.E [R202.64], R219 ;  /* 0x000000dbca006986 */ /* 0x0003e8000c101908 */
[----:B------:R1:W-:Y:S02]  /*3d780*/  @P4 STG.E [R208.64], R218 ;  /* 0x000000dad0004986 */ /* 0x0003e4000c101908 */
[----:B-1----:R-:W-:Y:S02]  /*3d790*/  IMAD.WIDE R202, R3, 0x4, R166 ;  /* 0x0000000403ca7825 */ /* 0x002fe400078e02a6 */
[----:B------:R-:W2:Y:S04]  /*3d7a0*/  LDL.LU R219, [R1+0x180] ;  /* 0x0001800001db7983 */ /* 0x000ea80000300800 */
[----:B------:R1:W-:Y:S04]  /*3d7b0*/  @P5 STG.E [R202.64], R222 ;  /* 0x000000deca005986 */ /* 0x0003e8000c101908 */
[----:B------:R-:W2:Y:S04]  /*3d7c0*/  LDL.LU R218, [R1+0x100] ;  /* 0x0001000001da7983 */ /* 0x000ea80000300800 */
[----:B-1----:R-:W2:Y:S01]  /*3d7d0*/  LDL.LU R222, [R1+0x184] ;  /* 0x0001840001de7983 */ /* 0x002ea20000300800 */
[----:B------:R-:W-:-:S02]  /*3d7e0*/  IADD3 R210, R215, 0xa, RZ ;  /* 0x0000000ad7d27810 */ /* 0x000fc40007ffe0ff */
[----:B------:R-:W-:Y:S02]  /*3d7f0*/  ISETP.LT.AND P3, PT, R212, c[0x0][0x178], !P3 ;  /* 0x00005e00d4007a0c */ /* 0x000fe40005f61270 */
[----:B------:R-:W-:Y:S02]  /*3d800*/  ISETP.GE.AND P0, PT, R210, c[0x0][0x17c], PT ;  /* 0x00005f00d2007a0c */ /* 0x000fe40003f06270 */
[----:B------:R-:W-:Y:S02]  /*3d810*/  IADD3 R200, R215, 0xd, RZ ;  /* 0x0000000dd7c87810 */ /* 0x000fe40007ffe0ff */
[----:B------:R-:W-:Y:S02]  /*3d820*/  ISETP.LT.AND P6, PT, R214, c[0x0][0x178], !P0 ;  /* 0x00005e00d6007a0c */ /* 0x000fe400047c1270 */
[----:B------:R-:W-:Y:S01]  /*3d830*/  ISETP.GE.AND P4, PT, R200, c[0x0][0x17c], PT ;  /* 0x00005f00c8007a0c */ /* 0x000fe20003f86270 */
[----:B------:R-:W-:Y:S01]  /*3d840*/  IMAD.WIDE R200, R3, 0x4, R164 ;  /* 0x0000000403c87825 */ /* 0x000fe200078e02a4 */
[----:B------:R-:W-:-:S02]  /*3d850*/  ISETP.LT.AND P0, PT, R212, c[0x0][0x178], !P0 ;  /* 0x00005e00d4007a0c */ /* 0x000fc40004701270 */
[----:B------:R-:W-:-:S05]  /*3d860*/  IADD3 R0, R3, c[0x0][0x198], RZ ;  /* 0x0000660003007a10 */ /* 0x000fca0007ffe0ff */
[C---:B------:R-:W-:Y:S01]  /*3d870*/  IMAD.WIDE R202, R0.reuse, 0x4, R166 ;  /* 0x0000000400ca7825 */ /* 0x040fe200078e02a6 */
[----:B------:R-:W-:-:S03]  /*3d880*/  IADD3 R3, R0, c[0x0][0x198], RZ ;  /* 0x0000660000037a10 */ /* 0x000fc60007ffe0ff */
[----:B------:R-:W-:Y:S01]  /*3d890*/  IMAD.WIDE R208, R0, 0x4, R164 ;  /* 0x0000000400d07825 */ /* 0x000fe200078e02a4 */
[----:B---3--:R1:W-:Y:S01]  /*3d8a0*/  @P3 STG.E [R200.64], R213 ;  /* 0x000000d5c8003986 */ /* 0x0083e2000c101908 */
[----:B------:R-:W-:Y:S02]  /*3d8b0*/  ISETP.LT.AND P3, PT, R214, c[0x0][0x178], !P1 ;  /* 0x00005e00d6007a0c */ /* 0x000fe40004f61270 */
[----:B------:R-:W-:Y:S01]  /*3d8c0*/  ISETP.LT.AND P1, PT, R212, c[0x0][0x178], !P1 ;  /* 0x00005e00d4007a0c */ /* 0x000fe20004f21270 */
[----:B-1----:R-:W3:Y:S01]  /*3d8d0*/  LDL.LU R213, [R1+0x104] ;  /* 0x0001040001d57983 */ /* 0x002ee20000300800 */
[----:B------:R-:W-:-:S03]  /*3d8e0*/  IADD3 R200, R215, 0xf, RZ ;  /* 0x0000000fd7c87810 */ /* 0x000fc60007ffe0ff */
[----:B------:R1:W-:Y:S04]  /*3d8f0*/  @P6 STG.E [R202.64], R217 ;  /* 0x000000d9ca006986 */ /* 0x0003e8000c101908 */
[----:B----4-:R4:W-:Y:S01]  /*3d900*/  @P0 STG.E [R208.64], R216 ;  /* 0x000000d8d0000986 */ /* 0x0109e2000c101908 */
[----:B------:R-:W-:Y:S01]  /*3d910*/  ISETP.GE.AND P0, PT, R200, c[0x0][0x17c], PT ;  /* 0x00005f00c8007a0c */ /* 0x000fe20003f06270 */
[C---:B------:R-:W-:Y:S02]  /*3d920*/  IMAD.WIDE R200, R3.reuse, 0x4, R164 ;  /* 0x0000000403c87825 */ /* 0x040fe400078e02a4 */
[----:B-1----:R-:W3:Y:S02]  /*3d930*/  LDL.LU R217, [R1+0x1a0] ;  /* 0x0001a00001d97983 */ /* 0x002ee40000300800 */
[----:B------:R-:W-:-:S02]  /*3d940*/  IMAD.WIDE R202, R3, 0x4, R166 ;  /* 0x0000000403ca7825 */ /* 0x000fc400078e02a6 */
[----:B----4-:R-:W4:Y:S01]  /*3d950*/  LDL.LU R216, [R1+0x150] ;  /* 0x0001500001d87983 */ /* 0x010f220000300800 */
[----:B------:R-:W-:-:S03]  /*3d960*/  IADD3 R210, R215, 0xc, RZ ;  /* 0x0000000cd7d27810 */ /* 0x000fc60007ffe0ff */
[----:B------:R1:W-:Y:S01]  /*3d970*/  @P3 STG.E [R202.64], R223 ;  /* 0x000000dfca003986 */ /* 0x0003e2000c101908 */
[----:B------:R-:W-:-:S03]  /*3d980*/  ISETP.GE.AND P2, PT, R210, c[0x0][0x17c], PT ;  /* 0x00005f00d2007a0c */ /* 0x000fc60003f46270 */
[----:B-1----:R-:W4:Y:S01]  /*3d990*/  LDL.LU R223, [R1+0x1a4] ;  /* 0x0001a40001df7983 */ /* 0x002f220000300800 */
[----:B------:R-:W-:Y:S02]  /*3d9a0*/  ISETP.LT.AND P6, PT, R214, c[0x0][0x178], !P2 ;  /* 0x00005e00d6007a0c */ /* 0x000fe400057c1270 */
        /* <DEDUP_REMOVED lines=377> */
[----:B------:R-:W-:Y:S01]  /*3f140*/  IADD3 R3, R0, c[0x0][0x198], RZ ;  /* 0x0000660000037a10 */ /* 0x000fe20007ffe0ff */
[----:B---3--:R1:W-:Y:S01]  /*3f150*/  @P3 STG.E [R200.64], R213 ;  /* 0x000000d5c8003986 */ /* 0x0083e2000c101908 */
[----:B------:R-:W-:Y:S01]  /*3f160*/  ISETP.LT.AND P3, PT, R214, c[0x0][0x178], !P1 ;  /* 0x00005e00d6007a0c */ /* 0x000fe20004f61270 */
[----:B------:R-:W-:Y:S01]  /*3f170*/  IMAD.WIDE R208, R0, 0x4, R164 ;  /* 0x0000000400d07825 */ /* 0x000fe200078e02a4 */
        /* <DEDUP_REMOVED lines=83> */
[----:B------:R-:W-:Y:S01]  /*3f6b0*/  IMAD.WIDE R202, R0, 0x4, R166 ;  /* 0x0000000400ca7825 */ /* 0x000fe200078e02a6 */
[----:B---3--:R1:W-:Y:S01]  /*3f6c0*/  @P2 STG.E [R200.64], R213 ;  /* 0x000000d5c8002986 */ /* 0x0083e2000c101908 */
[----:B------:R-:W-:Y:S02]  /*3f6d0*/  ISETP.LT.AND P2, PT, R214, c[0x0][0x178], !P5 ;  /* 0x00005e00d6007a0c */ /* 0x000fe40006f41270 */
[----:B------:R-:W-:Y:S01]  /*3f6e0*/  IMAD.WIDE R208, R0, 0x4, R164 ;  /* 0x0000000400d07825 */ /* 0x000fe200078e02a4 */
[----:B------:R-:W-:Y:S02]  /*3f6f0*/  ISETP.LT.AND P5, PT, R212, c[0x0][0x178], !P5 ;  /* 0x00005e00d4007a0c */ /* 0x000fe40006fa1270 */
[----:B------:R-:W-:Y:S01]  /*3f700*/  IADD3 R3, R0, c[0x0][0x198], RZ ;  /* 0x0000660000037a10 */ /* 0x000fe20007ffe0ff */
        /* <DEDUP_REMOVED lines=125> */
[----:B------:R-:W-:Y:S02]  /*3fee0*/  IADD3 R0, R3, c[0x0][0x198], RZ ;  /* 0x0000660003007a10 */ /* 0x000fe40007ffe0ff */
[----:B---3--:R1:W-:Y:S01]  /*3fef0*/  @P2 STG.E [R200.64], R213 ;  /* 0x000000d5c8002986 */ /* 0x0083e2000c101908 */
[----:B------:R-:W-:Y:S02]  /*3ff00*/  ISETP.LT.AND P2, PT, R214, c[0x0][0x178], !P5 ;  /* 0x00005e00d6007a0c */ /* 0x000fe40006f41270 */
[----:B------:R-:W-:Y:S01]  /*3ff10*/  IMAD.WIDE R202, R0, 0x4, R166 ;  /* 0x0000000400ca7825 */ /* 0x000fe200078e02a6 */
[----:B------:R-:W-:Y:S02]  /*3ff20*/  ISETP.LT.AND P5, PT, R212, c[0x0][0x178], !P5 ;  /* 0x00005e00d4007a0c */ /* 0x000fe40006fa1270 */
[C---:B------:R-:W-:Y:S01]  /*3ff30*/  IADD3 R3, R0.reuse, c[0x0][0x198], RZ ;  /* 0x0000660000037a10 */ /* 0x040fe20007ffe0ff */
[----:B------:R-:W-:Y:S01]  /*3ff40*/  IMAD.WIDE R208, R0, 0x4, R164 ;  /* 0x0000000400d07825 */ /* 0x000fe200078e02a4 */
        /* <DEDUP_REMOVED lines=93> */
[----:B------:R-:W-:-:S04]  /*40520*/  IMAD.WIDE R200, R3, 0x4, R164 ;  /* 0x0000000403c87825 */ /* 0x000fc800078e02a4 */
[----:B-1----:R-:W-:Y:S01]  /*40530*/  IMAD.WIDE R202, R3, 0x4, R166 ;  /* 0x0000000403ca7825 */ /* 0x002fe200078e02a6 */
[----:B------:R-:W3:Y:S01]  /*40540*/  LDL.LU R217, [R1+0x410] ;  /* 0x0004100001d97983 */ /* 0x000ee20000300800 */
[----:B------:R-:W-:-:S03]  /*40550*/  IADD3 R210, R215, 0x4c, RZ ;  /* 0x0000004cd7d27810 */ /* 0x000fc60007ffe0ff */
[----:B----4-:R-:W4:Y:S04]  /*40560*/  LDL.LU R216, [R1+0x3e0] ;  /* 0x0003e00001d87983 */ /* 0x010f280000300800 */
        /* <DEDUP_REMOVED lines=21> */
[----:B------:R-:W-:Y:S02]  /*406c0*/  IADD3 R200, R215, 0x51, RZ ;  /* 0x00000051d7c87810 */ /* 0x000fe40007ffe0ff */
[----:B------:R-:W-:Y:S02]  /*406d0*/  ISETP.GE.AND P1, PT, R210, c[0x0][0x17c], PT ;  /* 0x00005f00d2007a0c */ /* 0x000fe40003f26270 */
[----:B------:R-:W-:Y:S01]  /*406e0*/  ISETP.GE.AND P3, PT, R200, c[0x0][0x17c], PT ;  /* 0x00005f00c8007a0c */ /* 0x000fe20003f66270 */
[C---:B------:R-:W-:Y:S01]  /*406f0*/  IMAD.WIDE R200, R3.reuse, 0x4, R164 ;  /* 0x0000000403c87825 */ /* 0x040fe200078e02a4 */
[----:B------:R-:W-:Y:S02]  /*40700*/  ISETP.LT.AND P6, PT, R214, c[0x0][0x178], !P1 ;  /* 0x00005e00d6007a0c */ /* 0x000fe40004fc1270 */
[----:B------:R-:W-:-:S02]  /*40710*/  IADD3 R0, R3, c[0x0][0x198], RZ ;  /* 0x0000660003007a10 */ /* 0x000fc40007ffe0ff */
[----:B------:R-:W-:Y:S01]  /*40720*/  ISETP.LT.AND P1, PT, R212, c[0x0][0x178], !P1 ;  /* 0x00005e00d4007a0c */ /* 0x000fe20004f21270 */
[----:B---3--:R1:W-:Y:S01]  /*40730*/  @P2 STG.E [R200.64], R213 ;  /* 0x000000d5c8002986 */ /* 0x0083e2000c101908 */
[----:B------:R-:W-:Y:S01]  /*40740*/  ISETP.LT.AND P2, PT, R214, c[0x0][0x178], !P5 ;  /* 0x00005e00d6007a0c */ /* 0x000fe20006f41270 */
[----:B------:R-:W-:Y:S01]  /*40750*/  IMAD.WIDE R202, R0, 0x4, R166 ;  /* 0x0000000400ca7825 */ /* 0x000fe200078e02a6 */
[----:B------:R-:W-:Y:S01]  /*40760*/  ISETP.LT.AND P5, PT, R212, c[0x0][0x178], !P5 ;  /* 0x00005e00d4007a0c */ /* 0x000fe20006fa1270 */
[----:B-1----:R-:W3:Y:S01]  /*40770*/  LDL.LU R213, [R1+0x9c] ;  /* 0x00009c0001d57983 */ /* 0x002ee20000300800 */
[C---:B------:R-:W-:Y:S01]  /*40780*/  IADD3 R200, R0.reuse, c[0x0][0x198], RZ ;  /* 0x0000660000c87a10 */ /* 0x040fe20007ffe0ff */
[----:B------:R-:W-:Y:S02]  /*40790*/  IMAD.WIDE R208, R0, 0x4, R164 ;  /* 0x0000000400d07825 */ /* 0x000fe400078e02a4 */
[----:B------:R1:W-:Y:S01]  /*407a0*/  @P6 STG.E [R202.64], R217 ;  /* 0x000000d9ca006986 */ /* 0x0003e2000c101908 */
[----:B------:R-:W-:-:S03]  /*407b0*/  IADD3 R0, R200, c[0x0][0x198], RZ ;  /* 0x00006600c8007a10 */ /* 0x000fc60007ffe0ff */
[----:B----4-:R4:W-:Y:S01]  /*407c0*/  @P1 STG.E [R208.64], R216 ;  /* 0x000000d8d0001986 */ /* 0x0109e2000c101908 */
[----:B------:R-:W-:Y:S01]  /*407d0*/  IADD3 R210, R215, 0x50, RZ ;  /* 0x00000050d7d27810 */ /* 0x000fe20007ffe0ff */
[C---:B-1----:R-:W-:Y:S02]  /*407e0*/  IMAD.WIDE R202, R200.reuse, 0x4, R166 ;  /* 0x00000004c8ca7825 */ /* 0x042fe400078e02a6 */
[----:B------:R-:W3:Y:S02]  /*407f0*/  LDL.LU R217, [R1+0x348] ;  /* 0x0003480001d97983 */ /* 0x000ee40000300800 */
[----:B------:R-:W-:Y:S02]  /*40800*/  IMAD.WIDE R200, R200, 0x4, R164 ;  /* 0x00000004c8c87825 */ /* 0x000fe400078e02a4 */
[----:B----4-:R-:W4:Y:S04]  /*40810*/  LDL.LU R216, [R1+0x148] ;  /* 0x0001480001d87983 */ /* 0x010f280000300800 */
[----:B------:R1:W-:Y:S01]  /*40820*/  @P2 STG.E [R202.64], R223 ;  /* 0x000000dfca002986 */ /* 0x0003e2000c101908 */
[----:B------:R-:W-:-:S03]  /*40830*/  ISETP.GE.AND P4, PT, R210, c[0x0][0x17c], PT ;  /* 0x00005f00d2007a0c */ /* 0x000fc60003f86270 */
[----:B-1----:R-:W4:Y:S01]  /*40840*/  LDL.LU R223, [R1+0x34c] ;  /* 0x00034c0001df7983 */ /* 0x002f220000300800 */
[----:B------:R-:W-:Y:S02]  /*40850*/  ISETP.LT.AND P6, PT, R214, c[0x0][0x178], !P4 ;  /* 0x00005e00d6007a0c */ /* 0x000fe400067c1270 */
[----:B------:R-:W-:Y:S01]  /*40860*/  ISETP.LT.AND P4, PT, R212, c[0x0][0x178], !P4 ;  /* 0x00005e00d4007a0c */ /* 0x000fe20006781270 */
[----:B------:R-:W-:-:S04]  /*40870*/  IMAD.WIDE R202, R0, 0x4, R166 ;  /* 0x0000000400ca7825 */ /* 0x000fc800078e02a6 */
[----:B------:R-:W-:Y:S01]  /*40880*/  IMAD.WIDE R208, R0, 0x4, R164 ;  /* 0x0000000400d07825 */ /* 0x000fe200078e02a4 */
[----:B--2---:R1:W-:Y:S04]  /*40890*/  @P5 STG.E [R200.64], R211 ;  /* 0x000000d3c8005986 */ /* 0x0043e8000c101908 */
[----:B-1----:R-:W2:Y:S01]  /*408a0*/  LDL.LU R211, [R1+0x14c] ;  /* 0x00014c0001d37983 */ /* 0x002ea20000300800 */
[----:B------:R-:W-:Y:S02]  /*408b0*/  ISETP.LT.AND P5, PT, R214, c[0x0][0x178], !P3 ;  /* 0x00005e00d6007a0c */ /* 0x000fe40005fa1270 */
[----:B------:R-:W-:Y:S01]  /*408c0*/  IADD3 R200, R0, c[0x0][0x198], RZ ;  /* 0x0000660000c87a10 */ /* 0x000fe20007ffe0ff */
[----:B------:R1:W-:Y:S04]  /*408d0*/  @P6 STG.E [R202.64], R219 ;  /* 0x000000dbca006986 */ /* 0x0003e8000c101908 */
[----:B------:R1:W-:Y:S02]  /*408e0*/  @P4 STG.E [R208.64], R218 ;  /* 0x000000dad0004986 */ /* 0x0003e4000c101908 */
[----:B-1----:R-:W-:-:S02]  /*408f0*/  IMAD.WIDE R202, R200, 0x4, R166 ;  /* 0x00000004c8ca7825 */ /* 0x002fc400078e02a6 */
        /* <DEDUP_REMOVED lines=8> */
[C---:B------:R-:W-:Y:S01]  /*40980*/  IADD3 R0, R200.reuse, c[0x0][0x198], RZ ;  /* 0x00006600c8007a10 */ /* 0x040fe20007ffe0ff */
[----:B------:R-:W-:Y:S01]  /*40990*/  IMAD.WIDE R200, R200, 0x4, R164 ;  /* 0x00000004c8c87825 */ /* 0x000fe200078e02a4 */
[----:B------:R-:W-:Y:S02]  /*409a0*/  ISETP.LT.AND P6, PT, R214, c[0x0][0x178], !P0 ;  /* 0x00005e00d6007a0c */ /* 0x000fe400047c1270 */
[----:B------:R-:W-:-:S02]  /*409b0*/  ISETP.GE.AND P1, PT, R3, c[0x0][0x17c], PT ;  /* 0x00005f0003007a0c */ /* 0x000fc40003f26270 */
[----:B------:R-:W-:Y:S01]  /*409c0*/  ISETP.LT.AND P0, PT, R212, c[0x0][0x178], !P0 ;  /* 0x00005e00d4007a0c */ /* 0x000fe20004701270 */
[----:B---3--:R1:W-:Y:S01]  /*409d0*/  @P3 STG.E [R200.64], R213 ;  /* 0x000000d5c8003986 */ /* 0x0083e2000c101908 */
[----:B------:R-:W-:Y:S01]  /*409e0*/  ISETP.LT.AND P3, PT, R214, c[0x0][0x178], !P1 ;  /* 0x00005e00d6007a0c */ /* 0x000fe20004f61270 */
[----:B------:R-:W-:Y:S01]  /*409f0*/  IMAD.WIDE R202, R0, 0x4, R166 ;  /* 0x0000000400ca7825 */ /* 0x000fe200078e02a6 */
[----:B------:R-:W-:Y:S01]  /*40a00*/  ISETP.LT.AND P1, PT, R212, c[0x0][0x178], !P1 ;  /* 0x00005e00d4007a0c */ /* 0x000fe20004f21270 */
[----:B-1----:R-:W3:Y:S01]  /*40a10*/  LDL.LU R213, [R1+0x31c] ;  /* 0x00031c0001d57983 */ /* 0x002ee20000300800 */
[C---:B------:R-:W-:Y:S01]  /*40a20*/  IADD3 R200, R0.reuse, c[0x0][0x198], RZ ;  /* 0x0000660000c87a10 */ /* 0x040fe20007ffe0ff */
[----:B------:R-:W-:-:S03]  /*40a30*/  IMAD.WIDE R208, R0, 0x4, R164 ;  /* 0x0000000400d07825 */ /* 0x000fc600078e02a4 */
[----:B------:R-:W-:Y:S01]  /*40a40*/  IADD3 R0, R200, c[0x0][0x198], RZ ;  /* 0x00006600c8007a10 */ /* 0x000fe20007ffe0ff */
[----:B------:R1:W-:Y:S01]  /*40a50*/  @P6 STG.E [R202.64], R217 ;  /* 0x000000d9ca006986 */ /* 0x0003e2000c101908 */
[----:B------:R-:W-:-:S03]  /*40a60*/  IADD3 R3, R215, 0x54, RZ ;  /* 0x00000054d7037810 */ /* 0x000fc60007ffe0ff */
[----:B----4-:R4:W-:Y:S01]  /*40a70*/  @P0 STG.E [R208.64], R216 ;  /* 0x000000d8d0000986 */ /* 0x0109e2000c101908 */
[----:B-1----:R-:W-:-:S03]  /*40a80*/  IMAD.WIDE R202, R200, 0x4, R166 ;  /* 0x00000004c8ca7825 */ /* 0x002fc600078e02a6 */
[----:B------:R-:W3:Y:S01]  /*40a90*/  LDL.LU R217, [R1+0x388] ;  /* 0x0003880001d97983 */ /* 0x000ee20000300800 */
[----:B------:R-:W-:-:S03]  /*40aa0*/  IMAD.WIDE R200, R200, 0x4, R164 ;  /* 0x00000004c8c87825 */ /* 0x000fc600078e02a4 */
[----:B----4-:R-:W4:Y:S04]  /*40ab0*/  LDL.LU R216, [R1+0x338] ;  /* 0x0003380001d87983 */ /* 0x010f280000300800 */
[----:B------:R1:W-:Y:S01]  /*40ac0*/  @P3 STG.E [R202.64], R223 ;  /* 0x000000dfca003986 */ /* 0x0003e2000c101908 */
[----:B------:R-:W-:Y:S02]  /*40ad0*/  ISETP.GE.AND P2, PT, R3, c[0x0][0x17c], PT ;  /* 0x00005f0003007a0c */ /* 0x000fe40003f46270 */
[----:B------:R-:W-:Y:S01]  /*40ae0*/  IADD3 R3, R215, 0x55, RZ ;  /* 0x00000055d7037810 */ /* 0x000fe20007ffe0ff */
[----:B-1----:R-:W4:Y:S01]  /*40af0*/  LDL.LU R223, [R1+0x38c] ;  /* 0x00038c0001df7983 */ /* 0x002f220000300800 */
[----:B------:R-:W-:Y:S02]  /*40b00*/  ISETP.LT.AND P6, PT, R214, c[0x0][0x178], !P2 ;  /* 0x00005e00d6007a0c */ /* 0x000fe400057c1270 */
[----:B------:R-:W-:-:S02]  /*40b10*/  ISETP.GE.AND P4, PT, R3, c[0x0][0x17c], PT ;  /* 0x00005f0003007a0c */ /* 0x000fc40003f86270 */
        /* <DEDUP_REMOVED lines=334> */
[----:B------:R-:W-:-:S03]  /*42000*/  ISETP.LT.AND P5, PT, R212, c[0x0][0x178], !P5 ;  /* 0x00005e00d4007a0c */ /* 0x000fc60006fa1270 */
[C---:B------:R-:W-:Y:S01]  /*42010*/  IMAD.WIDE R208, R0.reuse, 0x4, R164 ;  /* 0x0000000400d07825 */ /* 0x040fe200078e02a4 */
[----:B-1----:R-:W3:Y:S01]  /*42020*/  LDL.LU R213, [R1+0x3ac] ;  /* 0x0003ac0001d57983 */ /* 0x002ee20000300800 */
[----:B------:R-:W-:-:S04]  /*42030*/  IADD3 R200, R0, c[0x0][0x198], RZ ;  /* 0x0000660000c87a10 */ /* 0x000fc80007ffe0ff */
        /* <DEDUP_REMOVED lines=10> */
[----:B------:R-:W-:Y:S02]  /*420e0*/  IADD3 R3, R215, 0x75, RZ ;  /* 0x00000075d7037810 */ /* 0x000fe40007ffe0ff */
[----:B------:R-:W-:Y:S02]  /*420f0*/  ISETP.LT.AND P6, PT, R214, c[0x0][0x178], !P4 ;  /* 0x00005e00d6007a0c */ /* 0x000fe400067c1270 */
[----:B------:R-:W-:-:S02]  /*42100*/  ISETP.GE.AND P3, PT, R3, c[0x0][0x17c], PT ;  /* 0x00005f0003007a0c */ /* 0x000fc40003f66270 */
[----:B------:R-:W-:Y:S01]  /*42110*/  ISETP.LT.AND P4, PT, R212, c[0x0][0x178], !P4 ;  /* 0x00005e00d4007a0c */ /* 0x000fe20006781270 */
[----:B-1----:R-:W-:-:S04]  /*42120*/  IMAD.WIDE R202, R0, 0x4, R166 ;  /* 0x0000000400ca7825 */ /* 0x002fc800078e02a6 */
[----:B------:R-:W-:Y:S01]  /*42130*/  IMAD.WIDE R208, R0, 0x4, R164 ;  /* 0x0000000400d07825 */ /* 0x000fe200078e02a4 */
[----:B--2---:R1:W-:Y:S04]  /*42140*/  @P5 STG.E [R200.64], R211 ;  /* 0x000000d3c8005986 */ /* 0x0043e8000c101908 */
[----:B-1----:R-:W2:Y:S01]  /*42150*/  LDL.LU R211, [R1+0x4bc] ;  /* 0x0004bc0001d37983 */ /* 0x002ea20000300800 */
[----:B------:R-:W-:-:S03]  /*42160*/  ISETP.LT.AND P5, PT, R214, c[0x0][0x178], !P3 ;  /* 0x00005e00d6007a0c */ /* 0x000fc60005fa1270 */
[----:B------:R-:W2:Y:S01]  /*42170*/  LDL.LU R223, [R1+0x4c] ;  /* 0x00004c0001df7983 */ /* 0x000ea20000300800 */
[----:B------:R-:W-:-:S03]  /*42180*/  IADD3 R200, R0, c[0x0][0x198], RZ ;  /* 0x0000660000c87a10 */ /* 0x000fc60007ffe0ff */
        /* <DEDUP_REMOVED lines=18> */
[----:B------:R-:W-:-:S04]  /*422b0*/  IMAD.WIDE R202, R0, 0x4, R166 ;  /* 0x0000000400ca7825 */ /* 0x000fc800078e02a6 */
[C---:B------:R-:W-:Y:S01]  /*422c0*/  IMAD.WIDE R208, R0.reuse, 0x4, R164 ;  /* 0x0000000400d07825 */ /* 0x040fe200078e02a4 */
[----:B-1----:R-:W-:Y:S01]  /*422d0*/  IADD3 R200, R0, c[0x0][0x198], RZ ;  /* 0x0000660000c87a10 */ /* 0x002fe20007ffe0ff */
[----:B------:R-:W3:Y:S01]  /*422e0*/  LDL.LU R213, [R1+0x48c] ;  /* 0x00048c0001d57983 */ /* 0x000ee20000300800 */
[----:B------:R-:W-:-:S03]  /*422f0*/  ISETP.LT.AND P1, PT, R212, c[0x0][0x178], !P1 ;  /* 0x00005e00d4007a0c */ /* 0x000fc60004f21270 */
[----:B------:R1:W-:Y:S01]  /*42300*/  @P6 STG.E [R202.64], R217 ;  /* 0x000000d9ca006986 */ /* 0x0003e2000c101908 */
[----:B------:R-:W-:-:S03]  /*42310*/  IADD3 R3, R215, 0x78, RZ ;  /* 0x00000078d7037810 */ /* 0x000fc60007ffe0ff */
[----:B----4-:R4:W-:Y:S01]  /*42320*/  @P0 STG.E [R208.64], R216 ;  /* 0x000000d8d0000986 */ /* 0x0109e2000c101908 */
[----:B-1----:R-:W-:-:S03]  /*42330*/  IMAD.WIDE R202, R200, 0x4, R166 ;  /* 0x00000004c8ca7825 */ /* 0x002fc600078e02a6 */
[----:B------:R-:W3:Y:S01]  /*42340*/  LDL.LU R217, [R1+0x4f8] ;  /* 0x0004f80001d97983 */ /* 0x000ee20000300800 */
[----:B------:R-:W-:Y:S02]  /*42350*/  ISETP.GE.AND P2, PT, R3, c[0x0][0x17c], PT ;  /* 0x00005f0003007a0c */ /* 0x000fe40003f46270 */
[----:B------:R-:W-:Y:S02]  /*42360*/  IADD3 R3, R215, 0x79, RZ ;  /* 0x00000079d7037810 */ /* 0x000fe40007ffe0ff */
[C---:B------:R-:W-:Y:S01]  /*42370*/  IADD3 R0, R200.reuse, c[0x0][0x198], RZ ;  /* 0x00006600c8007a10 */ /* 0x040fe20007ffe0ff */
[--C-:B------:R-:W-:Y:S01]  /*42380*/  IMAD.WIDE R200, R200, 0x4, R164.reuse ;  /* 0x00000004c8c87825 */ /* 0x100fe200078e02a4 */
[----:B------:R-:W-:Y:S02]  /*42390*/  ISETP.LT.AND P6, PT, R214, c[0x0][0x178], !P2 ;  /* 0x00005e00d6007a0c */ /* 0x000fe400057c1270 */
[----:B------:R-:W-:Y:S02]  /*423a0*/  ISETP.GE.AND P4, PT, R3, c[0x0][0x17c], PT ;  /* 0x00005f0003007a0c */ /* 0x000fe40003f86270 */
[----:B------:R-:W-:Y:S01]  /*423b0*/  ISETP.LT.AND P2, PT, R212, c[0x0][0x178], !P2 ;  /* 0x00005e00d4007a0c */ /* 0x000fe20005741270 */
[----:B----4-:R-:W-:Y:S01]  /*423c0*/  IMAD.WIDE R208, R0, 0x4, R164 ;  /* 0x0000000400d07825 */ /* 0x010fe200078e02a4 */
[----:B--2---:R1:W-:Y:S04]  /*423d0*/  @P3 STG.E [R202.64], R211 ;  /* 0x000000d3ca003986 */ /* 0x0043e8000c101908 */
[----:B-1----:R-:W2:Y:S04]  /*423e0*/  LDL.LU R211, [R1+0x468] ;  /* 0x0004680001d37983 */ /* 0x002ea80000300800 */
[----:B------:R1:W-:Y:S01]  /*423f0*/  @P1 STG.E [R200.64], R223 ;  /* 0x000000dfc8001986 */ /* 0x0003e2000c101908 */
[----:B------:R-:W-:-:S03]  /*42400*/  ISETP.LT.AND P1, PT, R214, c[0x0][0x178], !P4 ;  /* 0x00005e00d6007a0c */ /* 0x000fc60006721270 */
[----:B------:R-:W4:Y:S01]  /*42410*/  LDL.LU R216, [R1+0x4fc] ;  /* 0x0004fc0001d87983 */ /* 0x000f220000300800 */
[----:B------:R-:W-:-:S03]  /*42420*/  IMAD.WIDE R202, R0, 0x4, R166 ;  /* 0x0000000400ca7825 */ /* 0x000fc600078e02a6 */
[----:B-1----:R-:W4:Y:S01]  /*42430*/  LDL.LU R223, [R1+0x46c] ;  /* 0x00046c0001df7983 */ /* 0x002f220000300800 */
[----:B------:R-:W-:-:S03]  /*42440*/  IADD3 R200, R0, c[0x0][0x198], RZ ;  /* 0x0000660000c87a10 */ /* 0x000fc60007ffe0ff */
[----:B------:R-:W4:Y:S04]  /*42450*/  LDL.LU R225, [R1+0x518] ;  /* 0x0005180001e17983 */ /* 0x000f280000300800 */
[----:B------:R-:W4:Y:S04]  /*42460*/  LDL.LU R224, [R1+0x248] ;  /* 0x0002480001e07983 */ /* 0x000f280000300800 */
[----:B------:R1:W-:Y:S04]  /*42470*/  @P6 STG.E [R202.64], R219 ;  /* 0x000000dbca006986 */ /* 0x0003e8000c101908 */
[----:B------:R-:W-:Y:S01]  /*42480*/  @P2 STG.E [R208.64], R218 ;  /* 0x000000dad0002986 */ /* 0x000fe2000c101908 */
[----:B-1----:R-:W-:-:S03]  /*42490*/  IMAD.WIDE R202, R200, 0x4, R166 ;  /* 0x00000004c8ca7825 */ /* 0x002fc600078e02a6 */
[----:B------:R-:W4:Y:S04]  /*424a0*/  LDL.LU R219, [R1+0x51c] ;  /* 0x00051c0001db7983 */ /* 0x000f280000300800 */
[----:B------:R1:W-:Y:S04]  /*424b0*/  @P1 STG.E [R202.64], R222 ;  /* 0x000000deca001986 */ /* 0x0003e8000c101908 */
[----:B-1----:R-:W4:Y:S01]  /*424c0*/  LDL.LU R222, [R1+0x24c] ;  /* 0x00024c0001de7983 */ /* 0x002f220000300800 */
[----:B------:R-:W-:Y:S02]  /*424d0*/  IADD3 R3, R215, 0x7a, RZ ;  /* 0x0000007ad7037810 */ /* 0x000fe40007ffe0ff */
[----:B------:R-:W-:Y:S01]  /*424e0*/  ISETP.LT.AND P4, PT, R212, c[0x0][0x178], !P4 ;  /* 0x00005e00d4007a0c */ /* 0x000fe20006781270 */
[----:B------:R-:W4:Y:S01]  /*424f0*/  LDL.LU R218, [R1+0x4e8] ;  /* 0x0004e80001da7983 */ /* 0x000f220000300800 */
[----:B------:R-:W-:-:S04]  /*42500*/  ISETP.GE.AND P5, PT, R3, c[0x0][0x17c], PT ;  /* 0x00005f0003007a0c */ /* 0x000fc80003fa6270 */
[----:B------:R-:W-:Y:S02]  /*42510*/  ISETP.LT.AND P6, PT, R214, c[0x0][0x178], !P5 ;  /* 0x00005e00d6007a0c */ /* 0x000fe40006fc1270 */
[----:B------:R-:W-:Y:S02]  /*42520*/  ISETP.LT.AND P5, PT, R212, c[0x0][0x178], !P5 ;  /* 0x00005e00d4007a0c */ /* 0x000fe40006fa1270 */
[C---:B------:R-:W-:Y:S02]  /*42530*/  IADD3 R0, R200.reuse, c[0x0][0x198], RZ ;  /* 0x00006600c8007a10 */ /* 0x040fe40007ffe0ff */
[----:B------:R-:W-:Y:S01]  /*42540*/  IADD3 R3, R215, 0x7b, RZ ;  /* 0x0000007bd7037810 */ /* 0x000fe20007ffe0ff */
[----:B------:R-:W-:-:S03]  /*42550*/  IMAD.WIDE R200, R200, 0x4, R164 ;  /* 0x00000004c8c87825 */ /* 0x000fc600078e02a4 */
[----:B------:R-:W-:Y:S01]  /*42560*/  ISETP.GE.AND P0, PT, R3, c[0x0][0x17c], PT ;  /* 0x00005f0003007a0c */ /* 0x000fe20003f06270 */
[C---:B------:R-:W-:Y:S01]  /*42570*/  IMAD.WIDE R202, R0.reuse, 0x4, R166 ;  /* 0x0000000400ca7825 */ /* 0x040fe200078e02a6 */
[----:B---3--:R1:W-:Y:S03]  /*42580*/  @P4 STG.E [R200.64], R213 ;  /* 0x000000d5c8004986 */ /* 0x0083e6000c101908 */
[----:B------:R-:W-:Y:S01]  /*42590*/  IMAD.WIDE R208, R0, 0x4, R164 ;  /* 0x0000000400d07825 */ /* 0x000fe200078e02a4 */
[----:B------:R-:W-:Y:S02]  /*425a0*/  ISETP.LT.AND P4, PT, R214, c[0x0][0x178], !P0 ;  /* 0x00005e00d6007a0c */ /* 0x000fe40004781270 */
[----:B------:R-:W-:Y:S02]  /*425b0*/  IADD3 R3, R215, 0x7c, RZ ;  /* 0x0000007cd7037810 */ /* 0x000fe40007ffe0ff */
[----:B------:R-:W-:-:S02]  /*425c0*/  ISETP.LT.AND P0, PT, R212, c[0x0][0x178], !P0 ;  /* 0x00005e00d4007a0c */ /* 0x000fc40004701270 */
[----:B------:R-:W-:Y:S01]  /*425d0*/  ISETP.GE.AND P3, PT, R3, c[0x0][0x17c], PT ;  /* 0x00005f0003007a0c */ /* 0x000fe20003f66270 */
[----:B-1----:R-:W3:Y:S04]  /*425e0*/  LDL.LU R213, [R1+0x38] ;  /* 0x0000380001d57983 */ /* 0x002ee80000300800 */
[----:B------:R1:W-:Y:S01]  /*425f0*/  @P6 STG.E [R202.64], R217 ;  /* 0x000000d9ca006986 */ /* 0x0003e2000c101908 */
[----:B------:R-:W-:Y:S02]  /*42600*/  IADD3 R3, R215, 0x7d, RZ ;  /* 0x0000007dd7037810 */ /* 0x000fe40007ffe0ff */
[----:B------:R-:W-:Y:S02]  /*42610*/  ISETP.LT.AND P6, PT, R214, c[0x0][0x178], !P3 ;  /* 0x00005e00d6007a0c */ /* 0x000fe40005fc1270 */
[----:B------:R-:W-:-:S02]  /*42620*/  ISETP.GE.AND P2, PT, R3, c[0x0][0x17c], PT ;  /* 0x00005f0003007a0c */ /* 0x000fc40003f46270 */
[----:B------:R-:W-:Y:S01]  /*42630*/  ISETP.LT.AND P3, PT, R212, c[0x0][0x178], !P3 ;  /* 0x00005e00d4007a0c */ /* 0x000fe20005f61270 */
[----:B-1----:R-:W3:Y:S04]  /*42640*/  LDL.LU R217, [R1+0x4ec] ;  /* 0x0004ec0001d97983 */ /* 0x002ee80000300800 */
[----:B--2---:R1:W-:Y:S02]  /*42650*/  @P5 STG.E [R208.64], R211 ;  /* 0x000000d3d0005986 */ /* 0x0043e4000c101908 */
[----:B-1----:R-:W-:-:S05]  /*42660*/  IADD3 R211, R0, c[0x0][0x198], RZ ;  /* 0x0000660000d37a10 */ /* 0x002fca0007ffe0ff */
[C---:B------:R-:W-:Y:S01]  /*42670*/  IMAD.WIDE R202, R211.reuse, 0x4, R166 ;  /* 0x00000004d3ca7825 */ /* 0x040fe200078e02a6 */
[----:B------:R-:W-:-:S03]  /*42680*/  IADD3 R0, R211, c[0x0][0x198], RZ ;  /* 0x00006600d3007a10 */ /* 0x000fc60007ffe0ff */
[----:B------:R-:W-:Y:S01]  /*42690*/  IMAD.WIDE R200, R211, 0x4, R164 ;  /* 0x00000004d3c87825 */ /* 0x000fe200078e02a4 */
[----:B----4-:R1:W-:Y:S04]  /*426a0*/  @P4 STG.E [R202.64], R216 ;  /* 0x000000d8ca004986 */ /* 0x0103e8000c101908 */
[----:B------:R2:W-:Y:S01]  /*426b0*/  @P0 STG.E [R200.64], R223 ;  /* 0x000000dfc8000986 */ /* 0x0005e2000c101908 */
[----:B------:R-:W-:Y:S02]  /*426c0*/  ISETP.LT.AND P0, PT, R214, c[0x0][0x178], !P2 ;  /* 0x00005e00d6007a0c */ /* 0x000fe40005701270 */
[----:B------:R-:W-:Y:S02]  /*426d0*/  ISETP.LT.AND P2, PT, R212, c[0x0][0x178], !P2 ;  /* 0x00005e00d4007a0c */ /* 0x000fe40005741270 */
[C---:B------:R-:W-:Y:S01]  /*426e0*/  IADD3 R211, R0.reuse, c[0x0][0x198], RZ ;  /* 0x0000660000d37a10 */ /* 0x040fe20007ffe0ff */
[----:B-1----:R-:W4:Y:S01]  /*426f0*/  LDL.LU R216, [R1+0x3c] ;  /* 0x00003c0001d87983 */ /* 0x002f220000300800 */
[----:B------:R-:W-:-:S03]  /*42700*/  IMAD.WIDE R202, R0, 0x4, R166 ;  /* 0x0000000400ca7825 */ /* 0x000fc600078e02a6 */
[----:B--2---:R-:W2:Y:S01]  /*42710*/  LDL.LU R223, [R1+0x10] ;  /* 0x0000100001df7983 */ /* 0x004ea20000300800 */
[----:B------:R-:W-:-:S03]  /*42720*/  IMAD.WIDE R208, R0, 0x4, R164 ;  /* 0x0000000400d07825 */ /* 0x000fc600078e02a4 */
[----:B------:R1:W-:Y:S01]  /*42730*/  @P6 STG.E [R202.64], R225 ;  /* 0x000000e1ca006986 */ /* 0x0003e2000c101908 */
[----:B------:R-:W-:-:S03]  /*42740*/  IMAD.WIDE R200, R211, 0x4, R164 ;  /* 0x00000004d3c87825 */ /* 0x000fc600078e02a4 */
[----:B------:R-:W-:Y:S01]  /*42750*/  @P3 STG.E [R208.64], R224 ;  /* 0x000000e0d0003986 */ /* 0x000fe2000c101908 */
[----:B-1----:R-:W-:-:S05]  /*42760*/  IMAD.WIDE R202, R211, 0x4, R166 ;  /* 0x00000004d3ca7825 */ /* 0x002fca00078e02a6 */
[----:B------:R-:W-:Y:S04]  /*42770*/  @P0 STG.E [R202.64], R219 ;  /* 0x000000dbca000986 */ /* 0x000fe8000c101908 */
[----:B------:R1:W-:Y:S04]  /*42780*/  @P2 STG.E [R200.64], R222 ;  /* 0x000000dec8002986 */ /* 0x0003e8000c101908 */
[----:B-1----:R-:W2:Y:S01]  /*42790*/  LDL.LU R222, [R1+0x14] ;  /* 0x0000140001de7983 */ /* 0x002ea20000300800 */
[----:B------:R-:W-:-:S04]  /*427a0*/  IADD3 R3, R215, 0x7e, RZ ;  /* 0x0000007ed7037810 */ /* 0x000fc80007ffe0ff */
[----:B------:R-:W-:Y:S02]  /*427b0*/  ISETP.GE.AND P1, PT, R3, c[0x0][0x17c], PT ;  /* 0x00005f0003007a0c */ /* 0x000fe40003f26270 */
[----:B------:R-:W-:-:S04]  /*427c0*/  IADD3 R3, R215, 0x7f, RZ ;  /* 0x0000007fd7037810 */ /* 0x000fc80007ffe0ff */
[----:B------:R-:W-:Y:S02]  /*427d0*/  ISETP.GE.AND P5, PT, R3, c[0x0][0x17c], PT ;  /* 0x00005f0003007a0c */ /* 0x000fe40003fa6270 */
[----:B------:R-:W-:Y:S02]  /*427e0*/  IADD3 R3, R215, 0x80, RZ ;  /* 0x00000080d7037810 */ /* 0x000fe40007ffe0ff */
[----:B------:R-:W-:Y:S02]  /*427f0*/  ISETP.LT.AND P6, PT, R214, c[0x0][0x178], !P1 ;  /* 0x00005e00d6007a0c */ /* 0x000fe40004fc1270 */
[----:B------:R-:W-:Y:S02]  /*42800*/  ISETP.GE.AND P4, PT, R3, c[0x0][0x17c], PT ;  /* 0x00005f0003007a0c */ /* 0x000fe40003f86270 */
[----:B------:R-:W-:Y:S02]  /*42810*/  IADD3 R3, R211, c[0x0][0x198], RZ ;  /* 0x00006600d3037a10 */ /* 0x000fe40007ffe0ff */
[----:B------:R-:W-:-:S02]  /*42820*/  ISETP.LT.AND P1, PT, R212, c[0x0][0x178], !P1 ;  /* 0x00005e00d4007a0c */ /* 0x000fc40004f21270 */
[----:B------:R-:W-:Y:S01]  /*42830*/  ISETP.LT.AND P2, PT, R214, c[0x0][0x178], !P5 ;  /* 0x00005e00d6007a0c */ /* 0x000fe20006f41270 */
[----:B------:R-:W-:Y:S01]  /*42840*/  IMAD.WIDE R202, R3, 0x4, R166 ;  /* 0x0000000403ca7825 */ /* 0x000fe200078e02a6 */
[----:B------:R-:W-:-:S03]  /*42850*/  ISETP.LT.AND P5, PT, R212, c[0x0][0x178], !P5 ;  /* 0x00005e00d4007a0c */ /* 0x000fc60006fa1270 */
[C---:B------:R-:W-:Y:S01]  /*42860*/  IMAD.WIDE R208, R3.reuse, 0x4, R164 ;  /* 0x0000000403d07825 */ /* 0x040fe200078e02a4 */
[----:B------:R-:W-:Y:S02]  /*42870*/  IADD3 R3, R3, c[0x0][0x198], RZ ;  /* 0x0000660003037a10 */ /* 0x000fe40007ffe0ff */
[----:B------:R-:W-:Y:S01]  /*42880*/  IADD3 R0, R215, 0x81, RZ ;  /* 0x00000081d7007810 */ /* 0x000fe20007ffe0ff */
[----:B------:R-:W-:Y:S02]  /*42890*/  @P6 STG.E [R202.64], R218 ;  /* 0x000000daca006986 */ /* 0x000fe4000c101908 */
[C---:B------:R-:W-:Y:S01]  /*428a0*/  IMAD.WIDE R210, R3.reuse, 0x4, R166 ;  /* 0x0000000403d27825 */ /* 0x040fe200078e02a6 */
[----:B------:R-:W-:Y:S01]  /*428b0*/  ISETP.GE.AND P3, PT, R0, c[0x0][0x17c], PT ;  /* 0x00005f0000007a0c */ /* 0x000fe20003f66270 */
[----:B---3--:R1:W-:Y:S02]  /*428c0*/  @P1 STG.E [R208.64], R213 ;  /* 0x000000d5d0001986 */ /* 0x0083e4000c101908 */
[----:B------:R-:W-:Y:S01]  /*428d0*/  IMAD.WIDE R200, R3, 0x4, R164 ;  /* 0x0000000403c87825 */ /* 0x000fe200078e02a4 */
[----:B------:R-:W-:Y:S01]  /*428e0*/  ISETP.LT.AND P6, PT, R214, c[0x0][0x178], !P4 ;  /* 0x00005e00d6007a0c */ /* 0x000fe200067c1270 */
[----:B------:R3:W-:Y:S01]  /*428f0*/  @P2 STG.E [R210.64], R217 ;  /* 0x000000d9d2002986 */ /* 0x0007e2000c101908 */
[----:B------:R-:W-:-:S02]  /*42900*/  ISETP.LT.AND P4, PT, R212, c[0x0][0x178], !P4 ;  /* 0x00005e00d4007a0c */ /* 0x000fc40006781270 */
[----:B-1----:R-:W-:-:S05]  /*42910*/  IADD3 R213, R3, c[0x0][0x198], RZ ;  /* 0x0000660003d57a10 */ /* 0x002fca0007ffe0ff */
[----:B------:R-:W-:-:S04]  /*42920*/  IMAD.WIDE R202, R213, 0x4, R166 ;  /* 0x00000004d5ca7825 */ /* 0x000fc800078e02a6 */
[C---:B------:R-:W-:Y:S01]  /*42930*/  IMAD.WIDE R208, R213.reuse, 0x4, R164 ;  /* 0x00000004d5d07825 */ /* 0x040fe200078e02a4 */
[----:B------:R-:W-:-:S05]  /*42940*/  IADD3 R213, R213, c[0x0][0x198], RZ ;  /* 0x00006600d5d57a10 */ /* 0x000fca0007ffe0ff */
[----:B---3--:R-:W-:Y:S01]  /*42950*/  IMAD.WIDE R210, R213, 0x4, R166 ;  /* 0x00000004d5d27825 */ /* 0x008fe200078e02a6 */
[----:B----4-:R-:W-:Y:S01]  /*42960*/  @P5 STG.E [R200.64], R216 ;  /* 0x000000d8c8005986 */ /* 0x010fe2000c101908 */
[----:B------:R-:W-:-:S03]  /*42970*/  ISETP.LT.AND P5, PT, R214, c[0x0][0x178], !P3 ;  /* 0x00005e00d6007a0c */ /* 0x000fc60005fa1270 */
[----:B--2---:R1:W-:Y:S04]  /*42980*/  @P6 STG.E [R202.64], R223 ;  /* 0x000000dfca006986 */ /* 0x0043e8000c101908 */
[----:B------:R-:W-:Y:S04]  /*42990*/  @P4 STG.E [R208.64], R32 ;  /* 0x00000020d0004986 */ /* 0x000fe8000c101908 */
[----:B-1----:R-:W2:Y:S04]  /*429a0*/  LDL.LU R223, [R1] ;  /* 0x0000000001df7983 */ /* 0x002ea80000300800 */
[----:B------:R1:W-:Y:S04]  /*429b0*/  @P5 STG.E [R210.64], R222 ;  /* 0x000000ded2005986 */ /* 0x0003e8000c101908 */
[----:B-1----:R-:W3:Y:S01]  /*429c0*/  LDL.LU R222, [R1+0x4] ;  /* 0x0000040001de7983 */ /* 0x002ee20000300800 */
[----:B------:R-:W-:-:S02]  /*429d0*/  ISETP.LT.AND P3, PT, R212, c[0x0][0x178], !P3 ;  /* 0x00005e00d4007a0c */ /* 0x000fc40005f61270 */
[----:B------:R-:W-:Y:S01]  /*429e0*/  IADD3 R0, R215, 0x82, RZ ;  /* 0x00000082d7007810 */ /* 0x000fe20007ffe0ff */
[----:B------:R-:W-:-:S03]  /*429f0*/  IMAD.WIDE R200, R213, 0x4, R164 ;  /* 0x00000004d5c87825 */ /* 0x000fc600078e02a4 */
[----:B------:R-:W-:Y:S02]  /*42a00*/  ISETP.GE.AND P0, PT, R0, c[0x0][0x17c], PT ;  /* 0x00005f0000007a0c */ /* 0x000fe40003f06270 */
[----:B------:R-:W-:Y:S02]  /*42a10*/  IADD3 R0, R215, 0x83, RZ ;  /* 0x00000083d7007810 */ /* 0x000fe40007ffe0ff */
[----:B------:R-:W-:Y:S02]  /*42a20*/  IADD3 R3, R213, c[0x0][0x198], RZ ;  /* 0x00006600d5037a10 */ /* 0x000fe40007ffe0ff */
[----:B------:R-:W-:Y:S01]  /*42a30*/  ISETP.GE.AND P1, PT, R0, c[0x0][0x17c], PT ;  /* 0x00005f0000007a0c */ /* 0x000fe20003f26270 */
[----:B------:R1:W-:Y:S01]  /*42a40*/  @P3 STG.E [R200.64], R33 ;  /* 0x00000021c8003986 */ /* 0x0003e2000c101908 */
[----:B------:R-:W-:Y:S02]  /*42a50*/  ISETP.LT.AND P4, PT, R214, c[0x0][0x178], !P0 ;  /* 0x00005e00d6007a0c */ /* 0x000fe40004781270 */
[----:B------:R-:W-:-:S02]  /*42a60*/  ISETP.LT.AND P6, PT, R212, c[0x0][0x178], !P0 ;  /* 0x00005e00d4007a0c */ /* 0x000fc400047c1270 */
[----:B------:R-:W-:Y:S01]  /*42a70*/  ISETP.LT.AND P3, PT, R214, c[0x0][0x178], !P1 ;  /* 0x00005e00d6007a0c */ /* 0x000fe20004f61270 */
[----:B------:R-:W-:Y:S01]  /*42a80*/  IMAD.WIDE R202, R3, 0x4, R166 ;  /* 0x0000000403ca7825 */ /* 0x000fe200078e02a6 */
[----:B------:R-:W-:Y:S02]  /*42a90*/  ISETP.LT.AND P1, PT, R212, c[0x0][0x178], !P1 ;  /* 0x00005e00d4007a0c */ /* 0x000fe40004f21270 */
[----:B------:R-:W-:Y:S01]  /*42aa0*/  IADD3 R0, R215, 0x84, RZ ;  /* 0x00000084d7007810 */ /* 0x000fe20007ffe0ff */
[C---:B------:R-:W-:Y:S01]  /*42ab0*/  IMAD.WIDE R208, R3.reuse, 0x4, R164 ;  /* 0x0000000403d07825 */ /* 0x040fe200078e02a4 */
[----:B------:R-:W-:Y:S02]  /*42ac0*/  IADD3 R3, R3, c[0x0][0x198], RZ ;  /* 0x0000660003037a10 */ /* 0x000fe40007ffe0ff */
[----:B------:R-:W-:Y:S02]  /*42ad0*/  ISETP.GE.AND P2, PT, R0, c[0x0][0x17c], PT ;  /* 0x00005f0000007a0c */ /* 0x000fe40003f46270 */
[----:B------:R-:W-:Y:S01]  /*42ae0*/  IADD3 R0, R215, 0x85, RZ ;  /* 0x00000085d7007810 */ /* 0x000fe20007ffe0ff */
[C---:B------:R-:W-:Y:S01]  /*42af0*/  IMAD.WIDE R210, R3.reuse, 0x4, R166 ;  /* 0x0000000403d27825 */ /* 0x040fe200078e02a6 */
[----:B------:R4:W-:Y:S03]  /*42b00*/  @P4 STG.E [R202.64], R248 ;  /* 0x000000f8ca004986 */ /* 0x0009e6000c101908 */
[C---:B-1----:R-:W-:Y:S01]  /*42b10*/  IMAD.WIDE R32, R3.reuse, 0x4, R164 ;  /* 0x0000000403207825 */ /* 0x042fe200078e02a4 */
[----:B------:R-:W-:Y:S01]  /*42b20*/  ISETP.GE.AND P0, PT, R0, c[0x0][0x17c], PT ;  /* 0x00005f0000007a0c */ /* 0x000fe20003f06270 */
[----:B------:R1:W-:Y:S01]  /*42b30*/  @P6 STG.E [R208.64], R28 ;  /* 0x0000001cd0006986 */ /* 0x0003e2000c101908 */
[----:B------:R-:W-:-:S02]  /*42b40*/  IADD3 R213, R3, c[0x0][0x198], RZ ;  /* 0x0000660003d57a10 */ /* 0x000fc40007ffe0ff */
[----:B------:R-:W-:Y:S01]  /*42b50*/  ISETP.LT.AND P4, PT, R214, c[0x0][0x178], !P2 ;  /* 0x00005e00d6007a0c */ /* 0x000fe20005781270 */
[----:B------:R-:W-:Y:S01]  /*42b60*/  @P3 STG.E [R210.64], R249 ;  /* 0x000000f9d2003986 */ /* 0x000fe2000c101908 */
[----:B------:R-:W-:-:S03]  /*42b70*/  ISETP.LT.AND P6, PT, R212, c[0x0][0x178], !P2 ;  /* 0x00005e00d4007a0c */ /* 0x000fc600057c1270 */
[----:B------:R1:W-:Y:S01]  /*42b80*/  @P1 STG.E [R32.64], R29 ;  /* 0x0000001d20001986 */ /* 0x0003e2000c101908 */
[----:B------:R-:W-:Y:S01]  /*42b90*/  ISETP.LT.AND P1, PT, R214, c[0x0][0x178], !P0 ;  /* 0x00005e00d6007a0c */ /* 0x000fe20004721270 */
[----:B------:R-:W-:Y:S01]  /*42ba0*/  IMAD.WIDE R200, R213, 0x4, R166 ;  /* 0x00000004d5c87825 */ /* 0x000fe200078e02a6 */
[----:B------:R-:W-:Y:S02]  /*42bb0*/  ISETP.LT.AND P0, PT, R212, c[0x0][0x178], !P0 ;  /* 0x00005e00d4007a0c */ /* 0x000fe40004701270 */
[----:B------:R-:W-:Y:S01]  /*42bc0*/  IADD3 R0, R215, 0x86, RZ ;  /* 0x00000086d7007810 */ /* 0x000fe20007ffe0ff */
[C---:B----4-:R-:W-:Y:S01]  /*42bd0*/  IMAD.WIDE R202, R213.reuse, 0x4, R164 ;  /* 0x00000004d5ca7825 */ /* 0x050fe200078e02a4 */
[----:B------:R-:W-:Y:S02]  /*42be0*/  IADD3 R213, R213, c[0x0][0x198], RZ ;  /* 0x00006600d5d57a10 */ /* 0x000fe40007ffe0ff */
[----:B------:R-:W-:Y:S02]  /*42bf0*/  ISETP.GE.AND P5, PT, R0, c[0x0][0x17c], PT ;  /* 0x00005f0000007a0c */ /* 0x000fe40003fa6270 */
[----:B------:R-:W-:Y:S01]  /*42c00*/  IADD3 R0, R215, 0x87, RZ ;  /* 0x00000087d7007810 */ /* 0x000fe20007ffe0ff */
[C---:B-1----:R-:W-:Y:S01]  /*42c10*/  IMAD.WIDE R208, R213.reuse, 0x4, R166 ;  /* 0x00000004d5d07825 */ /* 0x042fe200078e02a6 */
[----:B------:R1:W-:Y:S03]  /*42c20*/  @P4 STG.E [R200.64], R236 ;  /* 0x000000ecc8004986 */ /* 0x0003e6000c101908 */
[C---:B------:R-:W-:Y:S01]  /*42c30*/  IMAD.WIDE R28, R213.reuse, 0x4, R164 ;  /* 0x00000004d51c7825 */ /* 0x040fe200078e02a4 */
        /* <DEDUP_REMOVED lines=11> */
[C---:B-1----:R-:W-:Y:S01]  /*42cf0*/  IMAD.WIDE R200, R3.reuse, 0x4, R164 ;  /* 0x0000000403c87825 */ /* 0x042fe200078e02a4 */
[----:B------:R-:W-:Y:S02]  /*42d00*/  IADD3 R3, R3, c[0x0][0x198], RZ ;  /* 0x0000660003037a10 */ /* 0x000fe40007ffe0ff */
[----:B------:R-:W-:Y:S02]  /*42d10*/  ISETP.GE.AND P3, PT, R0, c[0x0][0x17c], PT ;  /* 0x00005f0000007a0c */ /* 0x000fe40003f66270 */
[----:B------:R-:W-:Y:S01]  /*42d20*/  IADD3 R0, R215, 0x89, RZ ;  /* 0x00000089d7007810 */ /* 0x000fe20007ffe0ff */
[C---:B----4-:R-:W-:Y:S01]  /*42d30*/  IMAD.WIDE R202, R3.reuse, 0x4, R166 ;  /* 0x0000000403ca7825 */ /* 0x050fe200078e02a6 */
        /* <DEDUP_REMOVED lines=8> */
[----:B------:R-:W-:Y:S01]  /*42dc0*/  @P2 STG.E [R24.64], R21 ;  /* 0x0000001518002986 */ /* 0x000fe2000c101908 */
[----:B------:R-:W-:Y:S01]  /*42dd0*/  ISETP.LT.AND P2, PT, R214, c[0x0][0x178], !P4 ;  /* 0x00005e00d6007a0c */ /* 0x000fe20006741270 */
[----:B------:R-:W-:-:S04]  /*42de0*/  IMAD.WIDE R28, R209, 0x4, R166 ;  /* 0x00000004d11c7825 */ /* 0x000fc800078e02a6 */
[C---:B-1----:R-:W-:Y:S01]  /*42df0*/  IMAD.WIDE R32, R209.reuse, 0x4, R164 ;  /* 0x00000004d1207825 */ /* 0x042fe200078e02a4 */
[----:B------:R-:W-:-:S05]  /*42e00*/  IADD3 R209, R209, c[0x0][0x198], RZ ;  /* 0x00006600d1d17a10 */ /* 0x000fca0007ffe0ff */
[----:B----4-:R-:W-:Y:S01]  /*42e10*/  IMAD.WIDE R200, R209, 0x4, R166 ;  /* 0x00000004d1c87825 */ /* 0x010fe200078e02a6 */
[----:B--2---:R1:W-:Y:S04]  /*42e20*/  @P5 STG.E [R28.64], R223 ;  /* 0x000000df1c005986 */ /* 0x0043e8000c101908 */
[----:B------:R-:W-:Y:S04]  /*42e30*/  @P6 STG.E [R32.64], R16 ;  /* 0x0000001020006986 */ /* 0x000fe8000c101908 */
[----:B-1----:R-:W2:Y:S04]  /*42e40*/  LDL.LU R223, [R1+0x18] ;  /* 0x0000180001df7983 */ /* 0x002ea80000300800 */
[----:B---3--:R1:W-:Y:S04]  /*42e50*/  @P2 STG.E [R200.64], R222 ;  /* 0x000000dec8002986 */ /* 0x0083e8000c101908 */
        /* <DEDUP_REMOVED lines=100> */
[----:B------:R1:W-:Y:S01]  /*434a0*/  @P2 STG.E [R16.64], R251 ;  /* 0x000000fb10002986 */ /* 0x0003e2000c101908 */
[----:B------:R-:W-:-:S03]  /*434b0*/  ISETP.LT.AND P6, PT, R212, c[0x0][0x178], !P1 ;  /* 0x00005e00d4007a0c */ /* 0x000fc60004fc1270 */
[----:B------:R1:W-:Y:S01]  /*434c0*/  @P4 STG.E [R4.64], R31 ;  /* 0x0000001f04004986 */ /* 0x0003e2000c101908 */
[----:B------:R-:W-:Y:S01]  /*434d0*/  ISETP.LT.AND P4, PT, R214, c[0x0][0x178], !P3 ;  /* 0x00005e00d6007a0c */ /* 0x000fe20005f81270 */
[----:B----4-:R-:W-:Y:S01]  /*434e0*/  IMAD.WIDE R8, R21, 0x4, R166 ;  /* 0x0000000415087825 */ /* 0x010fe200078e02a6 */
[----:B------:R-:W-:Y:S02]  /*434f0*/  ISETP.LT.AND P3, PT, R212, c[0x0][0x178], !P3 ;  /* 0x00005e00d4007a0c */ /* 0x000fe40005f61270 */
[----:B------:R-:W-:Y:S01]  /*43500*/  IADD3 R0, R215, 0x96, RZ ;  /* 0x00000096d7007810 */ /* 0x000fe20007ffe0ff */
[C---:B-1----:R-:W-:Y:S01]  /*43510*/  IMAD.WIDE R12, R21.reuse, 0x4, R164 ;  /* 0x00000004150c7825 */ /* 0x042fe200078e02a4 */
[----:B------:R-:W-:Y:S02]  /*43520*/  IADD3 R21, R21, c[0x0][0x198], RZ ;  /* 0x0000660015157a10 */ /* 0x000fe40007ffe0ff */
[----:B------:R-:W-:Y:S02]  /*43530*/  ISETP.GE.AND P0, PT, R0, c[0x0][0x17c], PT ;  /* 0x00005f0000007a0c */ /* 0x000fe40003f06270 */
[----:B------:R-:W-:Y:S01]  /*43540*/  IADD3 R0, R215, 0x97, RZ ;  /* 0x00000097d7007810 */ /* 0x000fe20007ffe0ff */
[C---:B------:R-:W-:Y:S01]  /*43550*/  IMAD.WIDE R16, R21.reuse, 0x4, R166 ;  /* 0x0000000415107825 */ /* 0x040fe200078e02a6 */
[----:B------:R1:W-:Y:S03]  /*43560*/  @P5 STG.E [R8.64], R238 ;  /* 0x000000ee08005986 */ /* 0x0003e6000c101908 */
[C---:B------:R-:W-:Y:S01]  /*43570*/  IMAD.WIDE R4, R21.reuse, 0x4, R164 ;  /* 0x0000000415047825 */ /* 0x040fe200078e02a4 */
        /* <DEDUP_REMOVED lines=8> */
[----:B-1----:R-:W-:Y:S01]  /*43600*/  IMAD.WIDE R8, R3, 0x4, R166 ;  /* 0x0000000403087825 */ /* 0x002fe200078e02a6 */
[----:B------:R-:W-:Y:S02]  /*43610*/  ISETP.LT.AND P1, PT, R212, c[0x0][0x178], !P1 ;  /* 0x00005e00d4007a0c */ /* 0x000fe40004f21270 */
[----:B------:R-:W-:Y:S01]  /*43620*/  IADD3 R0, R215, 0x98, RZ ;  /* 0x00000098d7007810 */ /* 0x000fe20007ffe0ff */
[C---:B----4-:R-:W-:Y:S01]  /*43630*/  IMAD.WIDE R12, R3.reuse, 0x4, R164 ;  /* 0x00000004030c7825 */ /* 0x050fe200078e02a4 */
        /* <DEDUP_REMOVED lines=22> */
[----:B------:R-:W-:-:S03]  /*437a0*/  IADD3 R3, R21, c[0x0][0x198], RZ ;  /* 0x0000660015037a10 */ /* 0x000fc60007ffe0ff */
[----:B------:R-:W-:Y:S01]  /*437b0*/  IMAD.WIDE R4, R21, 0x4, R164 ;  /* 0x0000000415047825 */ /* 0x000fe200078e02a4 */
[----:B------:R-:W-:Y:S02]  /*437c0*/  ISETP.GE.AND P2, PT, R0, c[0x0][0x17c], PT ;  /* 0x00005f0000007a0c */ /* 0x000fe40003f46270 */
[----:B------:R-:W-:-:S04]  /*437d0*/  IADD3 R0, R215, 0x9c, RZ ;  /* 0x0000009cd7007810 */ /* 0x000fc80007ffe0ff */
[----:B------:R-:W-:Y:S02]  /*437e0*/  ISETP.GE.AND P3, PT, R0, c[0x0][0x17c], PT ;  /* 0x00005f0000007a0c */ /* 0x000fe40003f66270 */
[----:B------:R-:W-:Y:S01]  /*437f0*/  IADD3 R0, R215, 0x9d, RZ ;  /* 0x0000009dd7007810 */ /* 0x000fe20007ffe0ff */
[----:B--2---:R1:W-:Y:S01]  /*43800*/  @P5 STG.E [R8.64], R223 ;  /* 0x000000df08005986 */ /* 0x0043e2000c101908 */
[----:B------:R-:W-:-:S03]  /*43810*/  ISETP.LT.AND P5, PT, R214, c[0x0][0x178], !P4 ;  /* 0x00005e00d6007a0c */ /* 0x000fc600067a1270 */
[----:B------:R2:W-:Y:S01]  /*43820*/  @P6 STG.E [R12.64], R18 ;  /* 0x000000120c006986 */ /* 0x0005e2000c101908 */
[----:B------:R-:W-:Y:S01]  /*43830*/  ISETP.LT.AND P6, PT, R212, c[0x0][0x178], !P4 ;  /* 0x00005e00d4007a0c */ /* 0x000fe200067c1270 */
[----:B-1----:R-:W-:-:S04]  /*43840*/  IMAD.WIDE R8, R3, 0x4, R166 ;  /* 0x0000000403087825 */ /* 0x002fc800078e02a6 */
[C---:B--2---:R-:W-:Y:S01]  /*43850*/  IMAD.WIDE R12, R3.reuse, 0x4, R164 ;  /* 0x00000004030c7825 */ /* 0x044fe200078e02a4 */
[----:B------:R-:W-:Y:S02]  /*43860*/  IADD3 R3, R3, c[0x0][0x198], RZ ;  /* 0x0000660003037a10 */ /* 0x000fe40007ffe0ff */
[----:B------:R-:W-:Y:S02]  /*43870*/  ISETP.GE.AND P4, PT, R0, c[0x0][0x17c], PT ;  /* 0x00005f0000007a0c */ /* 0x000fe40003f86270 */
[----:B------:R-:W-:Y:S01]  /*43880*/  IADD3 R21, R3, c[0x0][0x198], RZ ;  /* 0x0000660003157a10 */ /* 0x000fe20007ffe0ff */
[----:B---3--:R1:W-:Y:S04]  /*43890*/  @P1 STG.E [R16.64], R222 ;  /* 0x000000de10001986 */ /* 0x0083e8000c101908 */
[----:B------:R2:W-:Y:S01]  /*438a0*/  @P0 STG.E [R4.64], R19 ;  /* 0x0000001304000986 */ /* 0x0005e2000c101908 */
[----:B------:R-:W-:-:S02]  /*438b0*/  ISETP.LT.AND P0, PT, R214, c[0x0][0x178], !P2 ;  /* 0x00005e00d6007a0c */ /* 0x000fc40005701270 */
[----:B------:R-:W-:Y:S01]  /*438c0*/  ISETP.LT.AND P2, PT, R212, c[0x0][0x178], !P2 ;  /* 0x00005e00d4007a0c */ /* 0x000fe20005741270 */
[----:B------:R3:W-:Y:S01]  /*438d0*/  @P5 STG.E [R8.64], R242 ;  /* 0x000000f208005986 */ /* 0x0007e2000c101908 */
[----:B-1----:R-:W-:-:S03]  /*438e0*/  IMAD.WIDE R16, R3, 0x4, R166 ;  /* 0x0000000403107825 */ /* 0x002fc600078e02a6 */
[----:B------:R1:W-:Y:S01]  /*438f0*/  @P6 STG.E [R12.64], R14 ;  /* 0x0000000e0c006986 */ /* 0x0003e2000c101908 */
[----:B--2---:R-:W-:Y:S01]  /*43900*/  IMAD.WIDE R4, R3, 0x4, R164 ;  /* 0x0000000403047825 */ /* 0x004fe200078e02a4 */
[----:B------:R-:W-:-:S04]  /*43910*/  ISETP.LT.AND P5, PT, R214, c[0x0][0x178], !P3 ;  /* 0x00005e00d6007a0c */ /* 0x000fc80005fa1270 */
[----:B------:R2:W-:Y:S01]  /*43920*/  @P0 STG.E [R16.64], R243 ;  /* 0x000000f310000986 */ /* 0x0005e2000c101908 */
[----:B------:R-:W-:-:S03]  /*43930*/  ISETP.LT.AND P6, PT, R212, c[0x0][0x178], !P3 ;  /* 0x00005e00d4007a0c */ /* 0x000fc60005fc1270 */
[----:B------:R4:W-:Y:S01]  /*43940*/  @P2 STG.E [R4.64], R15 ;  /* 0x0000000f04002986 */ /* 0x0009e2000c101908 */
[----:B------:R-:W-:Y:S01]  /*43950*/  ISETP.LT.AND P2, PT, R214, c[0x0][0x178], !P4 ;  /* 0x00005e00d6007a0c */ /* 0x000fe20006741270 */
[----:B---3--:R-:W-:Y:S01]  /*43960*/  IMAD.WIDE R8, R21, 0x4, R166 ;  /* 0x0000000415087825 */ /* 0x008fe200078e02a6 */
[----:B------:R-:W-:Y:S02]  /*43970*/  ISETP.LT.AND P4, PT, R212, c[0x0][0x178], !P4 ;  /* 0x00005e00d4007a0c */ /* 0x000fe40006781270 */
[----:B------:R-:W-:Y:S01]  /*43980*/  IADD3 R0, R215, 0x9e, RZ ;  /* 0x0000009ed7007810 */ /* 0x000fe20007ffe0ff */
[C---:B-1----:R-:W-:Y:S01]  /*43990*/  IMAD.WIDE R12, R21.reuse, 0x4, R164 ;  /* 0x00000004150c7825 */ /* 0x042fe200078e02a4 */
[----:B------:R-:W-:Y:S02]  /*439a0*/  IADD3 R21, R21, c[0x0][0x198], RZ ;  /* 0x0000660015157a10 */ /* 0x000fe40007ffe0ff */
[----:B------:R-:W-:Y:S02]  /*439b0*/  ISETP.GE.AND P1, PT, R0, c[0x0][0x17c], PT ;  /* 0x00005f0000007a0c */ /* 0x000fe40003f26270 */
[----:B------:R-:W-:Y:S01]  /*439c0*/  IADD3 R0, R215, 0x9f, RZ ;  /* 0x0000009fd7007810 */ /* 0x000fe20007ffe0ff */
[C---:B--2---:R-:W-:Y:S01]  /*439d0*/  IMAD.WIDE R16, R21.reuse, 0x4, R166 ;  /* 0x0000000415107825 */ /* 0x044fe200078e02a6 */
[----:B------:R1:W-:Y:S03]  /*439e0*/  @P5 STG.E [R8.64], R234 ;  /* 0x000000ea08005986 */ /* 0x0003e6000c101908 */
[C---:B----4-:R-:W-:Y:S01]  /*439f0*/  IMAD.WIDE R4, R21.reuse, 0x4, R164 ;  /* 0x0000000415047825 */ /* 0x050fe200078e02a4 */
        /* <DEDUP_REMOVED lines=8> */
[----:B-1----:R-:W-:Y:S01]  /*43a80*/  IMAD.WIDE R8, R3, 0x4, R166 ;  /* 0x0000000403087825 */ /* 0x002fe200078e02a6 */
[----:B------:R-:W-:Y:S02]  /*43a90*/  ISETP.LT.AND P3, PT, R212, c[0x0][0x178], !P3 ;  /* 0x00005e00d4007a0c */ /* 0x000fe40005f61270 */
[----:B------:R-:W-:Y:S01]  /*43aa0*/  IADD3 R0, R215, 0xa0, RZ ;  /* 0x000000a0d7007810 */ /* 0x000fe20007ffe0ff */
[C---:B--2---:R-:W-:Y:S01]  /*43ab0*/  IMAD.WIDE R12, R3.reuse, 0x4, R164 ;  /* 0x00000004030c7825 */ /* 0x044fe200078e02a4 */
[----:B------:R-:W-:Y:S02]  /*43ac0*/  IADD3 R3, R3, c[0x0][0x198], RZ ;  /* 0x0000660003037a10 */ /* 0x000fe40007ffe0ff */
[----:B------:R-:W-:Y:S02]  /*43ad0*/  ISETP.GE.AND P0, PT, R0, c[0x0][0x17c], PT ;  /* 0x00005f0000007a0c */ /* 0x000fe40003f06270 */
[----:B------:R-:W-:Y:S01]  /*43ae0*/  IADD3 R0, R215, 0xa1, RZ ;  /* 0x000000a1d7007810 */ /* 0x000fe20007ffe0ff */
[C---:B------:R-:W-:Y:S01]  /*43af0*/  IMAD.WIDE R14, R3.reuse, 0x4, R166 ;  /* 0x00000004030e7825 */ /* 0x040fe200078e02a6 */
[----:B------:R1:W-:Y:S03]  /*43b00*/  @P5 STG.E [R8.64], R206 ;  /* 0x000000ce08005986 */ /* 0x0003e6000c101908 */
[C---:B---3--:R-:W-:Y:S01]  /*43b10*/  IMAD.WIDE R4, R3.reuse, 0x4, R164 ;  /* 0x0000000403047825 */ /* 0x048fe200078e02a4 */
        /* <DEDUP_REMOVED lines=11> */
[C---:B------:R-:W-:Y:S01]  /*43bd0*/  IMAD.WIDE R10, R17.reuse, 0x4, R164 ;  /* 0x00000004110a7825 */ /* 0x040fe200078e02a4 */
[----:B------:R-:W-:Y:S02]  /*43be0*/  IADD3 R17, R17, c[0x0][0x198], RZ ;  /* 0x0000660011117a10 */ /* 0x000fe40007ffe0ff */
[----:B------:R-:W-:Y:S02]  /*43bf0*/  ISETP.GE.AND P2, PT, R0, c[0x0][0x17c], PT ;  /* 0x00005f0000007a0c */ /* 0x000fe40003f46270 */
[----:B------:R-:W-:Y:S01]  /*43c00*/  IADD3 R0, R215, 0xa3, RZ ;  /* 0x000000a3d7007810 */ /* 0x000fe20007ffe0ff */
[C---:B--2---:R-:W-:Y:S01]  /*43c10*/  IMAD.WIDE R12, R17.reuse, 0x4, R166 ;  /* 0x00000004110c7825 */ /* 0x044fe200078e02a6 */
        /* <DEDUP_REMOVED lines=35> */
[C---:B---3--:R-:W-:Y:S01]  /*43e50*/  IMAD.WIDE R10, R13.reuse, 0x4, R166 ;  /* 0x000000040d0a7825 */ /* 0x048fe200078e02a6 */
[----:B------:R1:W-:Y:S03]  /*43e60*/  @P5 STG.E [R6.64], R56 ;  /* 0x0000003806005986 */ /* 0x0003e6000c101908 */
[C---:B----4-:R-:W-:Y:S01]  /*43e70*/  IMAD.WIDE R4, R13.reuse, 0x4, R164 ;  /* 0x000000040d047825 */ /* 0x050fe200078e02a4 */
        /* <DEDUP_REMOVED lines=467> */
[----:B----4-:R-:W-:Y:S01]  /*45bb0*/  IMAD.WIDE R4, R13, 0x4, R164 ;  /* 0x000000040d047825 */ /* 0x010fe200078e02a4 */
[----:B------:R-:W-:Y:S01]  /*45bc0*/  ISETP.GE.AND P3, PT, R0, c[0x0][0x17c], PT ;  /* 0x00005f0000007a0c */ /* 0x000fe20003f66270 */
[----:B------:R2:W-:Y:S01]  /*45bd0*/  @P6 STG.E [R8.64], R146 ;  /* 0x0000009208006986 */ /* 0x0005e2000c101908 */
[----:B------:R-:W-:-:S02]  /*45be0*/  ISETP.LT.AND P5, PT, R214, c[0x0][0x178], !P1 ;  /* 0x00005e00d6007a0c */ /* 0x000fc40004fa1270 */
[----:B------:R-:W-:Y:S01]  /*45bf0*/  ISETP.LT.AND P6, PT, R212, c[0x0][0x178], !P1 ;  /* 0x00005e00d4007a0c */ /* 0x000fe20004fc1270 */
[----:B------:R3:W-:Y:S01]  /*45c00*/  @P2 STG.E [R10.64], R115 ;  /* 0x000000730a002986 */ /* 0x0007e2000c101908 */
[----:B------:R-:W-:-:S03]  /*45c10*/  IADD3 R3, R13, c[0x0][0x198], RZ ;  /* 0x000066000d037a10 */ /* 0x000fc60007ffe0ff */
[----:B------:R-:W-:Y:S01]  /*45c20*/  @P4 STG.E [R4.64], R147 ;  /* 0x0000009304004986 */ /* 0x000fe2000c101908 */
[----:B------:R-:W-:Y:S02]  /*45c30*/  ISETP.LT.AND P4, PT, R214, c[0x0][0x178], !P3 ;  /* 0x00005e00d6007a0c */ /* 0x000fe40005f81270 */
[----:B------:R-:W-:Y:S02]  /*45c40*/  ISETP.LT.AND P3, PT, R212, c[0x0][0x178], !P3 ;  /* 0x00005e00d4007a0c */ /* 0x000fe40005f61270 */
[----:B------:R-:W-:Y:S02]  /*45c50*/  IADD3 R0, R215, 0xdc, RZ ;  /* 0x000000dcd7007810 */ /* 0x000fe40007ffe0ff */
[C---:B------:R-:W-:Y:S01]  /*45c60*/  IADD3 R13, R3.reuse, c[0x0][0x198], RZ ;  /* 0x00006600030d7a10 */ /* 0x040fe20007ffe0ff */
[----:B-1----:R-:W-:Y:S01]  /*45c70*/  IMAD.WIDE R6, R3, 0x4, R166 ;  /* 0x0000000403067825 */ /* 0x002fe200078e02a6 */
[----:B------:R-:W-:Y:S02]  /*45c80*/  ISETP.GE.AND P0, PT, R0, c[0x0][0x17c], PT ;  /* 0x00005f0000007a0c */ /* 0x000fe40003f06270 */
[----:B------:R-:W-:Y:S01]  /*45c90*/  IADD3 R0, R215, 0xdd, RZ ;  /* 0x000000ddd7007810 */ /* 0x000fe20007ffe0ff */
[----:B--2---:R-:W-:Y:S01]  /*45ca0*/  IMAD.WIDE R8, R3, 0x4, R164 ;  /* 0x0000000403087825 */ /* 0x004fe200078e02a4 */
[----:B------:R-:W-:-:S03]  /*45cb0*/  IADD3 R17, R13, c[0x0][0x198], RZ ;  /* 0x000066000d117a10 */ /* 0x000fc60007ffe0ff */
[C---:B---3--:R-:W-:Y:S01]  /*45cc0*/  IMAD.WIDE R10, R13.reuse, 0x4, R166 ;  /* 0x000000040d0a7825 */ /* 0x048fe200078e02a6 */
[----:B------:R-:W-:Y:S01]  /*45cd0*/  ISETP.GE.AND P1, PT, R0, c[0x0][0x17c], PT ;  /* 0x00005f0000007a0c */ /* 0x000fe20003f26270 */
[----:B------:R-:W-:Y:S02]  /*45ce0*/  @P5 STG.E [R6.64], R110 ;  /* 0x0000006e06005986 */ /* 0x000fe4000c101908 */
[----:B------:R-:W-:Y:S01]  /*45cf0*/  IMAD.WIDE R12, R13, 0x4, R164 ;  /* 0x000000040d0c7825 */ /* 0x000fe200078e02a4 */
[----:B------:R-:W-:Y:S01]  /*45d00*/  ISETP.LT.AND P5, PT, R214, c[0x0][0x178], !P0 ;  /* 0x00005e00d6007a0c */ /* 0x000fe200047a1270 */
[----:B------:R1:W-:Y:S01]  /*45d10*/  @P6 STG.E [R8.64], R142 ;  /* 0x0000008e08006986 */ /* 0x0003e2000c101908 */
[----:B------:R-:W-:-:S03]  /*45d20*/  ISETP.LT.AND P6, PT, R212, c[0x0][0x178], !P0 ;  /* 0x00005e00d4007a0c */ /* 0x000fc600047c1270 */
[----:B------:R-:W-:Y:S04]  /*45d30*/  @P4 STG.E [R10.64], R111 ;  /* 0x0000006f0a004986 */ /* 0x000fe8000c101908 */
[----:B------:R2:W-:Y:S01]  /*45d40*/  @P3 STG.E [R12.64], R143 ;  /* 0x0000008f0c003986 */ /* 0x0005e2000c101908 */
[----:B------:R-:W-:Y:S02]  /*45d50*/  ISETP.LT.AND P3, PT, R214, c[0x0][0x178], !P1 ;  /* 0x00005e00d6007a0c */ /* 0x000fe40004f61270 */
[----:B------:R-:W-:Y:S01]  /*45d60*/  ISETP.LT.AND P1, PT, R212, c[0x0][0x178], !P1 ;  /* 0x00005e00d4007a0c */ /* 0x000fe20004f21270 */
[----:B------:R-:W3:Y:S01]  /*45d70*/  LDS.128 R4, [R2] ;  /* 0x0000000002047984 */ /* 0x000ee20000000c00 */
[C---:B------:R-:W-:Y:S01]  /*45d80*/  IADD3 R19, R17.reuse, c[0x0][0x198], RZ ;  /* 0x0000660011137a10 */ /* 0x040fe20007ffe0ff */
[----:B-1----:R-:W-:Y:S01]  /*45d90*/  IMAD.WIDE R8, R17, 0x4, R166 ;  /* 0x0000000411087825 */ /* 0x002fe200078e02a6 */
[----:B------:R-:W-:-:S02]  /*45da0*/  IADD3 R0, R215, 0xde, RZ ;  /* 0x000000ded7007810 */ /* 0x000fc40007ffe0ff */
[----:B------:R-:W-:Y:S01]  /*45db0*/  IADD3 R3, R215, 0xdf, RZ ;  /* 0x000000dfd7037810 */ /* 0x000fe20007ffe0ff */
[----:B------:R-:W-:Y:S01]  /*45dc0*/  IMAD.WIDE R14, R17, 0x4, R164 ;  /* 0x00000004110e7825 */ /* 0x000fe200078e02a4 */
[----:B------:R-:W-:-:S03]  /*45dd0*/  ISETP.GE.AND P2, PT, R0, c[0x0][0x17c], PT ;  /* 0x00005f0000007a0c */ /* 0x000fc60003f46270 */
[----:B------:R-:W-:Y:S01]  /*45de0*/  IMAD.WIDE R16, R19, 0x4, R166 ;  /* 0x0000000413107825 */ /* 0x000fe200078e02a6 */
[----:B------:R-:W-:Y:S01]  /*45df0*/  ISETP.GE.AND P0, PT, R3, c[0x0][0x17c], PT ;  /* 0x00005f0003007a0c */ /* 0x000fe20003f06270 */
[----:B------:R-:W-:Y:S02]  /*45e00*/  @P5 STG.E [R8.64], R106 ;  /* 0x0000006a08005986 */ /* 0x000fe4000c101908 */
[C-C-:B--2---:R-:W-:Y:S01]  /*45e10*/  IMAD.WIDE R12, R19.reuse, 0x4, R164.reuse ;  /* 0x00000004130c7825 */ /* 0x144fe200078e02a4 */
[----:B------:R-:W-:Y:S01]  /*45e20*/  IADD3 R21, R19, c[0x0][0x198], RZ ;  /* 0x0000660013157a10 */ /* 0x000fe20007ffe0ff */
[----:B------:R1:W-:Y:S01]  /*45e30*/  @P6 STG.E [R14.64], R138 ;  /* 0x0000008a0e006986 */ /* 0x0003e2000c101908 */
[----:B------:R-:W-:Y:S02]  /*45e40*/  ISETP.LT.AND P5, PT, R214, c[0x0][0x178], !P2 ;  /* 0x00005e00d6007a0c */ /* 0x000fe400057a1270 */
[----:B------:R-:W-:Y:S01]  /*45e50*/  ISETP.LT.AND P6, PT, R212, c[0x0][0x178], !P2 ;  /* 0x00005e00d4007a0c */ /* 0x000fe200057c1270 */
[----:B------:R2:W-:Y:S01]  /*45e60*/  @P3 STG.E [R16.64], R107 ;  /* 0x0000006b10003986 */ /* 0x0005e2000c101908 */
[----:B------:R-:W-:-:S03]  /*45e70*/  IMAD.WIDE R18, R21, 0x4, R164 ;  /* 0x0000000415127825 */ /* 0x000fc600078e02a4 */
[----:B------:R-:W-:Y:S01]  /*45e80*/  @P1 STG.E [R12.64], R139 ;  /* 0x0000008b0c001986 */ /* 0x000fe2000c101908 */
[----:B------:R-:W-:Y:S02]  /*45e90*/  ISETP.LT.AND P1, PT, R214, c[0x0][0x178], !P0 ;  /* 0x00005e00d6007a0c */ /* 0x000fe40004721270 */
[----:B------:R-:W-:Y:S01]  /*45ea0*/  ISETP.LT.AND P0, PT, R212, c[0x0][0x178], !P0 ;  /* 0x00005e00d4007a0c */ /* 0x000fe20004701270 */
[C-C-:B-1----:R-:W-:Y:S01]  /*45eb0*/  IMAD.WIDE R14, R21.reuse, 0x4, R166.reuse ;  /* 0x00000004150e7825 */ /* 0x142fe200078e02a6 */
[----:B------:R-:W1:Y:S01]  /*45ec0*/  LDS.128 R8, [R221] ;  /* 0x00000000dd087984 */ /* 0x000e620000000c00 */
[----:B------:R-:W-:Y:S02]  /*45ed0*/  IADD3 R21, R21, c[0x0][0x198], RZ ;  /* 0x0000660015157a10 */ /* 0x000fe40007ffe0ff */
[C---:B------:R-:W-:Y:S02]  /*45ee0*/  IADD3 R0, R215.reuse, 0xe0, RZ ;  /* 0x000000e0d7007810 */ /* 0x040fe40007ffe0ff */
[----:B------:R-:W-:Y:S01]  /*45ef0*/  IADD3 R3, R215, 0xe1, RZ ;  /* 0x000000e1d7037810 */ /* 0x000fe20007ffe0ff */
[C---:B--2---:R-:W-:Y:S01]  /*45f00*/  IMAD.WIDE R16, R21.reuse, 0x4, R166 ;  /* 0x0000000415107825 */ /* 0x044fe200078e02a6 */
[----:B------:R-:W-:-:S02]  /*45f10*/  IADD3 R25, R21, c[0x0][0x198], RZ ;  /* 0x0000660015197a10 */ /* 0x000fc40007ffe0ff */
[----:B------:R-:W-:Y:S01]  /*45f20*/  ISETP.GE.AND P4, PT, R0, c[0x0][0x17c], PT ;  /* 0x00005f0000007a0c */ /* 0x000fe20003f86270 */
[----:B------:R-:W-:Y:S01]  /*45f30*/  IMAD.WIDE R20, R21, 0x4, R164 ;  /* 0x0000000415147825 */ /* 0x000fe200078e02a4 */
[----:B------:R-:W-:Y:S01]  /*45f40*/  ISETP.GE.AND P2, PT, R3, c[0x0][0x17c], PT ;  /* 0x00005f0003007a0c */ /* 0x000fe20003f46270 */
[----:B------:R-:W-:Y:S01]  /*45f50*/  @P5 STG.E [R14.64], R102 ;  /* 0x000000660e005986 */ /* 0x000fe2000c101908 */
[----:B------:R-:W-:-:S03]  /*45f60*/  ISETP.LT.AND P5, PT, R214, c[0x0][0x178], !P4 ;  /* 0x00005e00d6007a0c */ /* 0x000fc600067a1270 */
[----:B------:R2:W-:Y:S01]  /*45f70*/  @P6 STG.E [R18.64], R134 ;  /* 0x0000008612006986 */ /* 0x0005e2000c101908 */
[----:B------:R-:W-:-:S03]  /*45f80*/  ISETP.LT.AND P6, PT, R212, c[0x0][0x178], !P4 ;  /* 0x00005e00d4007a0c */ /* 0x000fc600067c1270 */
[----:B------:R-:W-:Y:S04]  /*45f90*/  @P1 STG.E [R16.64], R103 ;  /* 0x0000006710001986 */ /* 0x000fe8000c101908 */
[----:B------:R4:W-:Y:S01]  /*45fa0*/  @P0 STG.E [R20.64], R135 ;  /* 0x0000008714000986 */ /* 0x0009e2000c101908 */
[----:B------:R-:W-:Y:S02]  /*45fb0*/  ISETP.LT.AND P0, PT, R214, c[0x0][0x178], !P2 ;  /* 0x00005e00d6007a0c */ /* 0x000fe40005701270 */
[----:B------:R-:W-:Y:S01]  /*45fc0*/  ISETP.LT.AND P2, PT, R212, c[0x0][0x178], !P2 ;  /* 0x00005e00d4007a0c */ /* 0x000fe20005741270 */
[----:B------:R-:W1:Y:S01]  /*45fd0*/  LDS.128 R12, [R220] ;  /* 0x00000000dc0c7984 */ /* 0x000e620000000c00 */
[C---:B------:R-:W-:Y:S01]  /*45fe0*/  IADD3 R27, R25.reuse, c[0x0][0x198], RZ ;  /* 0x00006600191b7a10 */ /* 0x040fe20007ffe0ff */
[----:B--2---:R-:W-:Y:S01]  /*45ff0*/  IMAD.WIDE R18, R25, 0x4, R166 ;  /* 0x0000000419127825 */ /* 0x004fe200078e02a6 */
[----:B------:R-:W-:-:S02]  /*46000*/  IADD3 R0, R215, 0xe2, RZ ;  /* 0x000000e2d7007810 */ /* 0x000fc40007ffe0ff */
[----:B------:R-:W-:Y:S01]  /*46010*/  IADD3 R3, R215, 0xe3, RZ ;  /* 0x000000e3d7037810 */ /* 0x000fe20007ffe0ff */
[----:B------:R-:W-:Y:S01]  /*46020*/  IMAD.WIDE R22, R25, 0x4, R164 ;  /* 0x0000000419167825 */ /* 0x000fe200078e02a4 */
[----:B------:R-:W-:-:S03]  /*46030*/  ISETP.GE.AND P3, PT, R0, c[0x0][0x17c], PT ;  /* 0x00005f0000007a0c */ /* 0x000fc60003f66270 */
[----:B------:R-:W-:Y:S01]  /*46040*/  IMAD.WIDE R24, R27, 0x4, R166 ;  /* 0x000000041b187825 */ /* 0x000fe200078e02a6 */
[----:B------:R-:W-:Y:S01]  /*46050*/  ISETP.GE.AND P4, PT, R3, c[0x0][0x17c], PT ;  /* 0x00005f0003007a0c */ /* 0x000fe20003f86270 */
[----:B------:R-:W-:Y:S02]  /*46060*/  @P5 STG.E [R18.64], R168 ;  /* 0x000000a812005986 */ /* 0x000fe4000c101908 */
[C-C-:B----4-:R-:W-:Y:S01]  /*46070*/  IMAD.WIDE R20, R27.reuse, 0x4, R164.reuse ;  /* 0x000000041b147825 */ /* 0x150fe200078e02a4 */
[----:B------:R-:W-:Y:S01]  /*46080*/  IADD3 R29, R27, c[0x0][0x198], RZ ;  /* 0x000066001b1d7a10 */ /* 0x000fe20007ffe0ff */
[----:B---3--:R2:W-:Y:S01]  /*46090*/  @P6 STG.E [R22.64], R4 ;  /* 0x0000000416006986 */ /* 0x0085e2000c101908 */
[----:B------:R-:W-:Y:S02]  /*460a0*/  ISETP.LT.AND P5, PT, R214, c[0x0][0x178], !P3 ;  /* 0x00005e00d6007a0c */ /* 0x000fe40005fa1270 */
[----:B------:R-:W-:Y:S01]  /*460b0*/  ISETP.LT.AND P6, PT, R212, c[0x0][0x178], !P3 ;  /* 0x00005e00d4007a0c */ /* 0x000fe20005fc1270 */
[----:B------:R3:W-:Y:S01]  /*460c0*/  @P0 STG.E [R24.64], R169 ;  /* 0x000000a918000986 */ /* 0x0007e2000c101908 */
[----:B------:R-:W-:-:S03]  /*460d0*/  IMAD.WIDE R26, R29, 0x4, R164 ;  /* 0x000000041d1a7825 */ /* 0x000fc600078e02a4 */
[----:B------:R4:W-:Y:S01]  /*460e0*/  @P2 STG.E [R20.64], R5 ;  /* 0x0000000514002986 */ /* 0x0009e2000c101908 */
[----:B------:R-:W-:Y:S02]  /*460f0*/  ISETP.LT.AND P2, PT, R214, c[0x0][0x178], !P4 ;  /* 0x00005e00d6007a0c */ /* 0x000fe40006741270 */
[----:B------:R-:W-:Y:S01]  /*46100*/  ISETP.LT.AND P4, PT, R212, c[0x0][0x178], !P4 ;  /* 0x00005e00d4007a0c */ /* 0x000fe20006781270 */
[C-C-:B--2---:R-:W-:Y:S01]  /*46110*/  IMAD.WIDE R22, R29.reuse, 0x4, R166.reuse ;  /* 0x000000041d167825 */ /* 0x144fe200078e02a6 */
[----:B------:R-:W2:Y:S01]  /*46120*/  LDS.128 R16, [R252] ;  /* 0x00000000fc107984 */ /* 0x000ea20000000c00 */
[----:B------:R-:W-:Y:S02]  /*46130*/  IADD3 R29, R29, c[0x0][0x198], RZ ;  /* 0x000066001d1d7a10 */ /* 0x000fe40007ffe0ff */
[C---:B------:R-:W-:Y:S02]  /*46140*/  IADD3 R0, R215.reuse, 0xe4, RZ ;  /* 0x000000e4d7007810 */ /* 0x040fe40007ffe0ff */
[----:B------:R-:W-:Y:S01]  /*46150*/  IADD3 R3, R215, 0xe5, RZ ;  /* 0x000000e5d7037810 */ /* 0x000fe20007ffe0ff */
[C---:B---3--:R-:W-:Y:S01]  /*46160*/  IMAD.WIDE R24, R29.reuse, 0x4, R166 ;  /* 0x000000041d187825 */ /* 0x048fe200078e02a6 */
[----:B------:R-:W-:Y:S01]  /*46170*/  ISETP.GE.AND P1, PT, R0, c[0x0][0x17c], PT ;  /* 0x00005f0000007a0c */ /* 0x000fe20003f26270 */
[----:B------:R-:W-:Y:S02]  /*46180*/  @P5 STG.E [R22.64], R176 ;  /* 0x000000b016005986 */ /* 0x000fe4000c101908 */
[----:B----4-:R-:W-:Y:S01]  /*46190*/  IMAD.WIDE R4, R29, 0x4, R164 ;  /* 0x000000041d047825 */ /* 0x010fe200078e02a4 */
[----:B------:R-:W-:Y:S01]  /*461a0*/  ISETP.GE.AND P3, PT, R3, c[0x0][0x17c], PT ;  /* 0x00005f0003007a0c */ /* 0x000fe20003f66270 */
[----:B-1----:R1:W-:Y:S01]  /*461b0*/  @P6 STG.E [R26.64], R8 ;  /* 0x000000081a006986 */ /* 0x0023e2000c101908 */
[----:B------:R-:W-:-:S02]  /*461c0*/  IADD3 R3, R29, c[0x0][0x198], RZ ;  /* 0x000066001d037a10 */ /* 0x000fc40007ffe0ff */
[----:B------:R-:W-:Y:S01]  /*461d0*/  ISETP.LT.AND P5, PT, R214, c[0x0][0x178], !P1 ;  /* 0x00005e00d6007a0c */ /* 0x000fe20004fa1270 */
[----:B------:R-:W-:Y:S01]  /*461e0*/  @P2 STG.E [R24.64], R177 ;  /* 0x000000b118002986 */ /* 0x000fe2000c101908 */
[----:B------:R-:W-:-:S03]  /*461f0*/  ISETP.LT.AND P6, PT, R212, c[0x0][0x178], !P1 ;  /* 0x00005e00d4007a0c */ /* 0x000fc60004fc1270 */
[----:B------:R3:W-:Y:S01]  /*46200*/  @P4 STG.E [R4.64], R9 ;  /* 0x0000000904004986 */ /* 0x0007e2000c101908 */
[----:B------:R-:W-:Y:S01]  /*46210*/  ISETP.LT.AND P4, PT, R214, c[0x0][0x178], !P3 ;  /* 0x00005e00d6007a0c */ /* 0x000fe20005f81270 */
[----:B------:R-:W-:Y:S01]  /*46220*/  IMAD.WIDE R28, R3, 0x4, R164 ;  /* 0x00000004031c7825 */ /* 0x000fe200078e02a4 */
[----:B------:R-:W-:Y:S01]  /*46230*/  ISETP.LT.AND P3, PT, R212, c[0x0][0x178], !P3 ;  /* 0x00005e00d4007a0c */ /* 0x000fe20005f61270 */
[----:B------:R4:W2:Y:S01]  /*46240*/  LDS.128 R20, [R2+0x800] ;  /* 0x0008000002147984 */ /* 0x0008a20000000c00 */
[----:B------:R-:W-:Y:S01]  /*46250*/  IADD3 R0, R215, 0xe6, RZ ;  /* 0x000000e6d7007810 */ /* 0x000fe20007ffe0ff */
[C-C-:B-1----:R-:W-:Y:S01]  /*46260*/  IMAD.WIDE R26, R3.reuse, 0x4, R166.reuse ;  /* 0x00000004031a7825 */ /* 0x142fe200078e02a6 */
[----:B------:R-:W-:Y:S02]  /*46270*/  IADD3 R3, R3, c[0x0][0x198], RZ ;  /* 0x0000660003037a10 */ /* 0x000fe40007ffe0ff */
[----:B------:R-:W-:Y:S02]  /*46280*/  ISETP.GE.AND P0, PT, R0, c[0x0][0x17c], PT ;  /* 0x00005f0000007a0c */ /* 0x000fe40003f06270 */
[----:B------:R-:W-:Y:S01]  /*46290*/  IADD3 R0, R215, 0xe7, RZ ;  /* 0x000000e7d7007810 */ /* 0x000fe20007ffe0ff */
[C---:B---3--:R-:W-:Y:S01]  /*462a0*/  IMAD.WIDE R4, R3.reuse, 0x4, R166 ;  /* 0x0000000403047825 */ /* 0x048fe200078e02a6 */
[C---:B------:R-:W-:Y:S01]  /*462b0*/  IADD3 R25, R3.reuse, c[0x0][0x198], RZ ;  /* 0x0000660003197a10 */ /* 0x040fe20007ffe0ff */
[----:B------:R-:W-:Y:S02]  /*462c0*/  @P5 STG.E [R26.64], R184 ;  /* 0x000000b81a005986 */ /* 0x000fe4000c101908 */
[----:B----4-:R-:W-:Y:S01]  /*462d0*/  IMAD.WIDE R2, R3, 0x4, R164 ;  /* 0x0000000403027825 */ /* 0x010fe200078e02a4 */
[----:B------:R-:W-:Y:S01]  /*462e0*/  ISETP.GE.AND P1, PT, R0, c[0x0][0x17c], PT ;  /* 0x00005f0000007a0c */ /* 0x000fe20003f26270 */
[----:B------:R1:W-:Y:S01]  /*462f0*/  @P6 STG.E [R28.64], R12 ;  /* 0x0000000c1c006986 */ /* 0x0003e2000c101908 */
[----:B------:R-:W-:-:S02]  /*46300*/  ISETP.LT.AND P5, PT, R214, c[0x0][0x178], !P0 ;  /* 0x00005e00d6007a0c */ /* 0x000fc400047a1270 */
[----:B------:R-:W-:Y:S01]  /*46310*/  ISETP.LT.AND P0, PT, R212, c[0x0][0x178], !P0 ;  /* 0x00005e00d4007a0c */ /* 0x000fe20004701270 */
[----:B------:R3:W-:Y:S01]  /*46320*/  @P4 STG.E [R4.64], R185 ;  /* 0x000000b904004986 */ /* 0x0007e2000c101908 */
[C---:B------:R-:W-:Y:S01]  /*46330*/  IMAD.WIDE R8, R25.reuse, 0x4, R166 ;  /* 0x0000000419087825 */ /* 0x040fe200078e02a6 */
[C---:B------:R-:W-:Y:S02]  /*46340*/  IADD3 R31, R25.reuse, c[0x0][0x198], RZ ;  /* 0x00006600191f7a10 */ /* 0x040fe40007ffe0ff */
[----:B------:R4:W-:Y:S01]  /*46350*/  @P3 STG.E [R2.64], R13 ;  /* 0x0000000d02003986 */ /* 0x0009e2000c101908 */
[----:B------:R-:W-:Y:S02]  /*46360*/  ISETP.LT.AND P3, PT, R214, c[0x0][0x178], !P1 ;  /* 0x00005e00d6007a0c */ /* 0x000fe40004f61270 */
[----:B------:R-:W-:Y:S01]  /*46370*/  ISETP.LT.AND P1, PT, R212, c[0x0][0x178], !P1 ;  /* 0x00005e00d4007a0c */ /* 0x000fe20004f21270 */
[----:B-1----:R-:W-:Y:S01]  /*46380*/  IMAD.WIDE R28, R25, 0x4, R164 ;  /* 0x00000004191c7825 */ /* 0x002fe200078e02a4 */
[----:B------:R-:W-:Y:S01]  /*46390*/  IADD3 R0, R215, 0xe8, RZ ;  /* 0x000000e8d7007810 */ /* 0x000fe20007ffe0ff */
[----:B------:R-:W1:Y:S03]  /*463a0*/  LDS.128 R24, [R221+0x800] ;  /* 0x00080000dd187984 */ /* 0x000e660000000c00 */
[----:B------:R-:W-:Y:S01]  /*463b0*/  ISETP.GE.AND P2, PT, R0, c[0x0][0x17c], PT ;  /* 0x00005f0000007a0c */ /* 0x000fe20003f46270 */
[----:B---3--:R-:W-:Y:S01]  /*463c0*/  IMAD.WIDE R4, R31, 0x4, R166 ;  /* 0x000000041f047825 */ /* 0x008fe200078e02a6 */
[----:B------:R-:W-:Y:S01]  /*463d0*/  IADD3 R0, R215, 0xe9, RZ ;  /* 0x000000e9d7007810 */ /* 0x000fe20007ffe0ff */
[----:B------:R3:W-:Y:S02]  /*463e0*/  @P5 STG.E [R8.64], R192 ;  /* 0x000000c008005986 */ /* 0x0007e4000c101908 */
[C---:B----4-:R-:W-:Y:S01]  /*463f0*/  IMAD.WIDE R2, R31.reuse, 0x4, R164 ;  /* 0x000000041f027825 */ /* 0x050fe200078e02a4 */
[----:B------:R-:W-:Y:S01]  /*46400*/  ISETP.GE.AND P6, PT, R0, c[0x0][0x17c], PT ;  /* 0x00005f0000007a0c */ /* 0x000fe20003fc6270 */
[----:B--2---:R-:W-:Y:S01]  /*46410*/  @P0 STG.E [R28.64], R16 ;  /* 0x000000101c000986 */ /* 0x004fe2000c101908 */
[----:B------:R-:W-:-:S02]  /*46420*/  IADD3 R33, R31, c[0x0][0x198], RZ ;  /* 0x000066001f217a10 */ /* 0x000fc40007ffe0ff */
[----:B------:R-:W-:Y:S01]  /*46430*/  ISETP.LT.AND P5, PT, R214, c[0x0][0x178], !P2 ;  /* 0x00005e00d6007a0c */ /* 0x000fe200057a1270 */
[----:B------:R2:W-:Y:S01]  /*46440*/  @P3 STG.E [R4.64], R193 ;  /* 0x000000c104003986 */ /* 0x0005e2000c101908 */
[----:B------:R-:W-:-:S03]  /*46450*/  ISETP.LT.AND P2, PT, R212, c[0x0][0x178], !P2 ;  /* 0x00005e00d4007a0c */ /* 0x000fc60005741270 */
[----:B------:R4:W-:Y:S01]  /*46460*/  @P1 STG.E [R2.64], R17 ;  /* 0x0000001102001986 */ /* 0x0009e2000c101908 */
[----:B------:R-:W-:Y:S01]  /*46470*/  ISETP.LT.AND P1, PT, R214, c[0x0][0x178], !P6 ;  /* 0x00005e00d6007a0c */ /* 0x000fe20007721270 */
[----:B---3--:R-:W-:Y:S01]  /*46480*/  IMAD.WIDE R8, R33, 0x4, R166 ;  /* 0x0000000421087825 */ /* 0x008fe200078e02a6 */
[----:B------:R-:W-:Y:S01]  /*46490*/  ISETP.LT.AND P6, PT, R212, c[0x0][0x178], !P6 ;  /* 0x00005e00d4007a0c */ /* 0x000fe200077c1270 */
[----:B------:R-:W3:Y:S01]  /*464a0*/  LDS.128 R28, [R220+0x800] ;  /* 0x00080000dc1c7984 */ /* 0x000ee20000000c00 */
[----:B------:R-:W-:Y:S01]  /*464b0*/  IADD3 R0, R215, 0xea, RZ ;  /* 0x000000ead7007810 */ /* 0x000fe20007ffe0ff */
[C---:B------:R-:W-:Y:S01]  /*464c0*/  IMAD.WIDE R12, R33.reuse, 0x4, R164 ;  /* 0x00000004210c7825 */ /* 0x040fe200078e02a4 */
[----:B------:R-:W-:Y:S02]  /*464d0*/  IADD3 R33, R33, c[0x0][0x198], RZ ;  /* 0x0000660021217a10 */ /* 0x000fe40007ffe0ff */
[----:B------:R-:W-:Y:S02]  /*464e0*/  ISETP.GE.AND P4, PT, R0, c[0x0][0x17c], PT ;  /* 0x00005f0000007a0c */ /* 0x000fe40003f86270 */
[----:B------:R-:W-:Y:S01]  /*464f0*/  IADD3 R0, R215, 0xeb, RZ ;  /* 0x000000ebd7007810 */ /* 0x000fe20007ffe0ff */
[C---:B--2---:R-:W-:Y:S01]  /*46500*/  IMAD.WIDE R4, R33.reuse, 0x4, R166 ;  /* 0x0000000421047825 */ /* 0x044fe200078e02a6 */
[----:B------:R2:W-:Y:S03]  /*46510*/  @P5 STG.E [R8.64], R172 ;  /* 0x000000ac08005986 */ /* 0x0005e6000c101908 */
[----:B----4-:R-:W-:Y:S01]  /*46520*/  IMAD.WIDE R2, R33, 0x4, R164 ;  /* 0x0000000421027825 */ /* 0x010fe200078e02a4 */
[----:B------:R-:W-:Y:S01]  /*46530*/  ISETP.GE.AND P0, PT, R0, c[0x0][0x17c], PT ;  /* 0x00005f0000007a0c */ /* 0x000fe20003f06270 */
[----:B------:R4:W-:Y:S01]  /*46540*/  @P2 STG.E [R12.64], R20 ;  /* 0x000000140c002986 */ /* 0x0009e2000c101908 */
[----:B------:R-:W-:-:S02]  /*46550*/  ISETP.LT.AND P5, PT, R214, c[0x0][0x178], !P4 ;  /* 0x00005e00d6007a0c */ /* 0x000fc400067a1270 */
[----:B------:R-:W-:Y:S01]  /*46560*/  IADD3 R17, R33, c[0x0][0x198], RZ ;  /* 0x0000660021117a10 */ /* 0x000fe20007ffe0ff */
[----:B------:R1:W-:Y:S01]  /*46570*/  @P1 STG.E [R4.64], R173 ;  /* 0x000000ad04001986 */ /* 0x0003e2000c101908 */
[----:B------:R-:W-:-:S03]  /*46580*/  ISETP.LT.AND P4, PT, R212, c[0x0][0x178], !P4 ;  /* 0x00005e00d4007a0c */ /* 0x000fc60006781270 */
[----:B------:R1:W-:Y:S01]  /*46590*/  @P6 STG.E [R2.64], R21 ;  /* 0x0000001502006986 */ /* 0x0003e2000c101908 */
[----:B------:R-:W-:Y:S02]  /*465a0*/  ISETP.LT.AND P6, PT, R214, c[0x0][0x178], !P0 ;  /* 0x00005e00d6007a0c */ /* 0x000fe400047c1270 */
[----:B------:R-:W-:Y:S01]  /*465b0*/  IADD3 R0, R215, 0xec, RZ ;  /* 0x000000ecd7007810 */ /* 0x000fe20007ffe0ff */
[----:B------:R-:W3:Y:S01]  /*465c0*/  LDS.128 R32, [R252+0x800] ;  /* 0x00080000fc207984 */ /* 0x000ee20000000c00 */
[C---:B------:R-:W-:Y:S01]  /*465d0*/  IADD3 R37, R17.reuse, c[0x0][0x198], RZ ;  /* 0x0000660011257a10 */ /* 0x040fe20007ffe0ff */
[----:B--2---:R-:W-:Y:S01]  /*465e0*/  IMAD.WIDE R8, R17, 0x4, R166 ;  /* 0x0000000411087825 */ /* 0x004fe200078e02a6 */
[----:B------:R-:W-:Y:S02]  /*465f0*/  ISETP.GE.AND P3, PT, R0, c[0x0][0x17c], PT ;  /* 0x00005f0000007a0c */ /* 0x000fe40003f66270 */
[----:B------:R-:W-:Y:S01]  /*46600*/  IADD3 R0, R215, 0xed, RZ ;  /* 0x000000edd7007810 */ /* 0x000fe20007ffe0ff */
[----:B----4-:R-:W-:Y:S01]  /*46610*/  IMAD.WIDE R12, R17, 0x4, R164 ;  /* 0x00000004110c7825 */ /* 0x010fe200078e02a4 */
[----:B------:R-:W-:-:S03]  /*46620*/  ISETP.LT.AND P0, PT, R212, c[0x0][0x178], !P0 ;  /* 0x00005e00d4007a0c */ /* 0x000fc60004701270 */
[C---:B-1----:R-:W-:Y:S01]  /*46630*/  IMAD.WIDE R4, R37.reuse, 0x4, R166 ;  /* 0x0000000425047825 */ /* 0x042fe200078e02a6 */
[----:B------:R-:W-:Y:S01]  /*46640*/  ISETP.GE.AND P2, PT, R0, c[0x0][0x17c], PT ;  /* 0x00005f0000007a0c */ /* 0x000fe20003f46270 */
[----:B------:R1:W-:Y:S01]  /*46650*/  @P5 STG.E [R8.64], R180 ;  /* 0x000000b408005986 */ /* 0x0003e2000c101908 */
[----:B------:R-:W-:Y:S01]  /*46660*/  ISETP.LT.AND P5, PT, R214, c[0x0][0x178], !P3 ;  /* 0x00005e00d6007a0c */ /* 0x000fe20005fa1270 */
[C---:B------:R-:W-:Y:S01]  /*46670*/  IMAD.WIDE R16, R37.reuse, 0x4, R164 ;  /* 0x0000000425107825 */ /* 0x040fe200078e02a4 */
[----:B------:R-:W-:Y:S01]  /*46680*/  IADD3 R37, R37, c[0x0][0x198], RZ ;  /* 0x0000660025257a10 */ /* 0x000fe20007ffe0ff */
[----:B------:R-:W-:Y:S01]  /*46690*/  @P4 STG.E [R12.64], R24 ;  /* 0x000000180c004986 */ /* 0x000fe2000c101908 */
[----:B------:R-:W-:-:S03]  /*466a0*/  ISETP.LT.AND P3, PT, R212, c[0x0][0x178], !P3 ;  /* 0x00005e00d4007a0c */ /* 0x000fc60005f61270 */
[----:B------:R2:W-:Y:S01]  /*466b0*/  @P6 STG.E [R4.64], R181 ;  /* 0x000000b504006986 */ /* 0x0005e2000c101908 */
[----:B------:R-:W-:Y:S02]  /*466c0*/  ISETP.LT.AND P6, PT, R214, c[0x0][0x178], !P2 ;  /* 0x00005e00d6007a0c */ /* 0x000fe400057c1270 */
[----:B------:R-:W-:Y:S02]  /*466d0*/  IADD3 R0, R215, 0xee, RZ ;  /* 0x000000eed7007810 */ /* 0x000fe40007ffe0ff */
[C---:B------:R-:W-:Y:S01]  /*466e0*/  IADD3 R21, R37.reuse, c[0x0][0x198], RZ ;  /* 0x0000660025157a10 */ /* 0x040fe20007ffe0ff */
[----:B------:R-:W-:Y:S01]  /*466f0*/  IMAD.WIDE R2, R37, 0x4, R166 ;  /* 0x0000000425027825 */ /* 0x000fe200078e02a6 */
[----:B------:R-:W-:Y:S02]  /*46700*/  ISETP.GE.AND P1, PT, R0, c[0x0][0x17c], PT ;  /* 0x00005f0000007a0c */ /* 0x000fe40003f26270 */
[----:B------:R-:W-:Y:S01]  /*46710*/  IADD3 R0, R215, 0xef, RZ ;  /* 0x000000efd7007810 */ /* 0x000fe20007ffe0ff */
[----:B-1----:R-:W-:Y:S01]  /*46720*/  IMAD.WIDE R8, R37, 0x4, R164 ;  /* 0x0000000425087825 */ /* 0x002fe200078e02a4 */
[----:B------:R-:W-:Y:S01]  /*46730*/  ISETP.LT.AND P2, PT, R212, c[0x0][0x178], !P2 ;  /* 0x00005e00d4007a0c */ /* 0x000fe20005741270 */
[----:B------:R1:W-:Y:S02]  /*46740*/  @P0 STG.E [R16.64], R25 ;  /* 0x0000001910000986 */ /* 0x0003e4000c101908 */
[C---:B--2---:R-:W-:Y:S01]  /*46750*/  IMAD.WIDE R4, R21.reuse, 0x4, R166 ;  /* 0x0000000415047825 */ /* 0x044fe200078e02a6 */
[----:B------:R-:W-:Y:S01]  /*46760*/  ISETP.GE.AND P4, PT, R0, c[0x0][0x17c], PT ;  /* 0x00005f0000007a0c */ /* 0x000fe20003f86270 */
[----:B------:R2:W-:Y:S01]  /*46770*/  @P5 STG.E [R2.64], R188 ;  /* 0x000000bc02005986 */ /* 0x0005e2000c101908 */
[----:B------:R-:W-:Y:S01]  /*46780*/  ISETP.LT.AND P5, PT, R214, c[0x0][0x178], !P1 ;  /* 0x00005e00d6007a0c */ /* 0x000fe20004fa1270 */
[C---:B------:R-:W-:Y:S01]  /*46790*/  IMAD.WIDE R12, R21.reuse, 0x4, R164 ;  /* 0x00000004150c7825 */ /* 0x040fe200078e02a4 */
[----:B------:R-:W-:Y:S01]  /*467a0*/  IADD3 R21, R21, c[0x0][0x198], RZ ;  /* 0x0000660015157a10 */ /* 0x000fe20007ffe0ff */
[----:B---3--:R3:W-:Y:S01]  /*467b0*/  @P3 STG.E [R8.64], R28 ;  /* 0x0000001c08003986 */ /* 0x0087e2000c101908 */
[----:B------:R-:W-:-:S03]  /*467c0*/  ISETP.LT.AND P1, PT, R212, c[0x0][0x178], !P1 ;  /* 0x00005e00d4007a0c */ /* 0x000fc60004f21270 */
[----:B------:R4:W-:Y:S01]  /*467d0*/  @P6 STG.E [R4.64], R189 ;  /* 0x000000bd04006986 */ /* 0x0009e2000c101908 */
[----:B------:R-:W-:Y:S02]  /*467e0*/  ISETP.LT.AND P6, PT, R214, c[0x0][0x178], !P4 ;  /* 0x00005e00d6007a0c */ /* 0x000fe400067c1270 */
[----:B------:R-:W-:Y:S02]  /*467f0*/  ISETP.LT.AND P4, PT, R212, c[0x0][0x178], !P4 ;  /* 0x00005e00d4007a0c */ /* 0x000fe40006781270 */
[----:B------:R-:W-:Y:S02]  /*46800*/  IADD3 R0, R215, 0xf0, RZ ;  /* 0x000000f0d7007810 */ /* 0x000fe40007ffe0ff */
[C---:B-1----:R-:W-:Y:S01]  /*46810*/  IADD3 R17, R21.reuse, c[0x0][0x198], RZ ;  /* 0x0000660015117a10 */ /* 0x042fe20007ffe0ff */
[----:B--2---:R-:W-:Y:S01]  /*46820*/  IMAD.WIDE R2, R21, 0x4, R166 ;  /* 0x0000000415027825 */ /* 0x004fe200078e02a6 */
[----:B------:R-:W-:Y:S01]  /*46830*/  ISETP.GE.AND P0, PT, R0, c[0x0][0x17c], PT ;  /* 0x00005f0000007a0c */ /* 0x000fe20003f06270 */
[----:B------:R1:W-:Y:S01]  /*46840*/  @P2 STG.E [R12.64], R29 ;  /* 0x0000001d0c002986 */ /* 0x0003e2000c101908 */
[----:B------:R-:W-:Y:S01]  /*46850*/  IADD3 R0, R215, 0xf1, RZ ;  /* 0x000000f1d7007810 */ /* 0x000fe20007ffe0ff */
[----:B---3--:R-:W-:-:S04]  /*46860*/  IMAD.WIDE R8, R21, 0x4, R164 ;  /* 0x0000000415087825 */ /* 0x008fc800078e02a4 */
[C---:B----4-:R-:W-:Y:S01]  /*46870*/  IMAD.WIDE R4, R17.reuse, 0x4, R166 ;  /* 0x0000000411047825 */ /* 0x050fe200078e02a6 */
[----:B------:R-:W-:Y:S01]  /*46880*/  ISETP.GE.AND P3, PT, R0, c[0x0][0x17c], PT ;  /* 0x00005f0000007a0c */ /* 0x000fe20003f66270 */
[----:B------:R2:W-:Y:S01]  /*46890*/  @P5 STG.E [R2.64], R196 ;  /* 0x000000c402005986 */ /* 0x0005e2000c101908 */
[----:B------:R-:W-:Y:S01]  /*468a0*/  ISETP.LT.AND P5, PT, R214, c[0x0][0x178], !P0 ;  /* 0x00005e00d6007a0c */ /* 0x000fe200047a1270 */
[C---:B-1----:R-:W-:Y:S02]  /*468b0*/  IMAD.WIDE R12, R17.reuse, 0x4, R164 ;  /* 0x00000004110c7825 */ /* 0x042fe400078e02a4 */
[----:B------:R1:W-:Y:S01]  /*468c0*/  @P1 STG.E [R8.64], R32 ;  /* 0x0000002008001986 */ /* 0x0003e2000c101908 */
[----:B------:R-:W-:Y:S02]  /*468d0*/  IADD3 R17, R17, c[0x0][0x198], RZ ;  /* 0x0000660011117a10 */ /* 0x000fe40007ffe0ff */
[----:B------:R-:W-:Y:S01]  /*468e0*/  ISETP.LT.AND P0, PT, R212, c[0x0][0x178], !P0 ;  /* 0x00005e00d4007a0c */ /* 0x000fe20004701270 */
[----:B------:R3:W-:Y:S01]  /*468f0*/  @P6 STG.E [R4.64], R197 ;  /* 0x000000c504006986 */ /* 0x0007e2000c101908 */
[----:B------:R-:W-:-:S03]  /*46900*/  IADD3 R0, R215, 0xf2, RZ ;  /* 0x000000f2d7007810 */ /* 0x000fc60007ffe0ff */
[----:B------:R4:W-:Y:S01]  /*46910*/  @P4 STG.E [R12.64], R33 ;  /* 0x000000210c004986 */ /* 0x0009e2000c101908 */
[----:B------:R-:W-:Y:S02]  /*46920*/  ISETP.LT.AND P4, PT, R214, c[0x0][0x178], !P3 ;  /* 0x00005e00d6007a0c */ /* 0x000fe40005f81270 */
[----:B------:R-:W-:Y:S02]  /*46930*/  ISETP.LT.AND P6, PT, R212, c[0x0][0x178], !P3 ;  /* 0x00005e00d4007a0c */ /* 0x000fe40005fc1270 */
[C---:B------:R-:W-:Y:S01]  /*46940*/  IADD3 R21, R17.reuse, c[0x0][0x198], RZ ;  /* 0x0000660011157a10 */ /* 0x040fe20007ffe0ff */
[----:B--2---:R-:W-:Y:S01]  /*46950*/  IMAD.WIDE R2, R17, 0x4, R166 ;  /* 0x0000000411027825 */ /* 0x004fe200078e02a6 */
[----:B------:R-:W-:Y:S02]  /*46960*/  ISETP.GE.AND P2, PT, R0, c[0x0][0x17c], PT ;  /* 0x00005f0000007a0c */ /* 0x000fe40003f46270 */
[----:B------:R-:W-:Y:S01]  /*46970*/  IADD3 R0, R215, 0xf3, RZ ;  /* 0x000000f3d7007810 */ /* 0x000fe20007ffe0ff */
[----:B-1----:R-:W-:Y:S01]  /*46980*/  IMAD.WIDE R8, R17, 0x4, R164 ;  /* 0x0000000411087825 */ /* 0x002fe200078e02a4 */
[----:B------:R1:W-:Y:S03]  /*46990*/  @P5 STG.E [R2.64], R170 ;  /* 0x000000aa02005986 */ /* 0x0003e6000c101908 */
[C---:B---3--:R-:W-:Y:S01]  /*469a0*/  IMAD.WIDE R4, R21.reuse, 0x4, R166 ;  /* 0x0000000415047825 */ /* 0x048fe200078e02a6 */
[----:B------:R-:W-:Y:S01]  /*469b0*/  ISETP.GE.AND P1, PT, R0, c[0x0][0x17c], PT ;  /* 0x00005f0000007a0c */ /* 0x000fe20003f26270 */
[----:B------:R2:W-:Y:S01]  /*469c0*/  @P0 STG.E [R8.64], R6 ;  /* 0x0000000608000986 */ /* 0x0005e2000c101908 */
[----:B------:R-:W-:Y:S01]  /*469d0*/  ISETP.LT.AND P5, PT, R214, c[0x0][0x178], !P2 ;  /* 0x00005e00d6007a0c */ /* 0x000fe200057a1270 */
[C---:B----4-:R-:W-:Y:S01]  /*469e0*/  IMAD.WIDE R12, R21.reuse, 0x4, R164 ;  /* 0x00000004150c7825 */ /* 0x050fe200078e02a4 */
[----:B------:R-:W-:Y:S01]  /*469f0*/  IADD3 R21, R21, c[0x0][0x198], RZ ;  /* 0x0000660015157a10 */ /* 0x000fe20007ffe0ff */
[----:B------:R3:W-:Y:S01]  /*46a00*/  @P4 STG.E [R4.64], R171 ;  /* 0x000000ab04004986 */ /* 0x0007e2000c101908 */
[----:B------:R-:W-:-:S02]  /*46a10*/  ISETP.LT.AND P2, PT, R212, c[0x0][0x178], !P2 ;  /* 0x00005e00d4007a0c */ /* 0x000fc40005741270 */
[----:B------:R-:W-:Y:S01]  /*46a20*/  ISETP.LT.AND P4, PT, R214, c[0x0][0x178], !P1 ;  /* 0x00005e00d6007a0c */ /* 0x000fe20004f81270 */
[----:B------:R4:W-:Y:S01]  /*46a30*/  @P6 STG.E [R12.64], R7 ;  /* 0x000000070c006986 */ /* 0x0009e2000c101908 */
[----:B------:R-:W-:Y:S02]  /*46a40*/  IADD3 R0, R215, 0xf4, RZ ;  /* 0x000000f4d7007810 */ /* 0x000fe40007ffe0ff */
[----:B------:R-:W-:Y:S02]  /*46a50*/  ISETP.LT.AND P6, PT, R212, c[0x0][0x178], !P1 ;  /* 0x00005e00d4007a0c */ /* 0x000fe40004fc1270 */
[C---:B------:R-:W-:Y:S01]  /*46a60*/  IADD3 R17, R21.reuse, c[0x0][0x198], RZ ;  /* 0x0000660015117a10 */ /* 0x040fe20007ffe0ff */
[----:B-1----:R-:W-:Y:S01]  /*46a70*/  IMAD.WIDE R2, R21, 0x4, R166 ;  /* 0x0000000415027825 */ /* 0x002fe200078e02a6 */
[----:B------:R-:W-:Y:S02]  /*46a80*/  ISETP.GE.AND P3, PT, R0, c[0x0][0x17c], PT ;  /* 0x00005f0000007a0c */ /* 0x000fe40003f66270 */
[----:B------:R-:W-:Y:S01]  /*46a90*/  IADD3 R0, R215, 0xf5, RZ ;  /* 0x000000f5d7007810 */ /* 0x000fe20007ffe0ff */
[----:B--2---:R-:W-:Y:S01]  /*46aa0*/  IMAD.WIDE R8, R21, 0x4, R164 ;  /* 0x0000000415087825 */ /* 0x004fe200078e02a4 */
        /* <DEDUP_REMOVED lines=41> */
[----:B----4-:R-:W-:Y:S01]  /*46d40*/  IMAD.WIDE R6, R11, 0x4, R164 ;  /* 0x000000040b067825 */ /* 0x010fe200078e02a4 */
[----:B------:R-:W-:Y:S01]  /*46d50*/  IADD3 R0, R215, 0xfa, RZ ;  /* 0x000000fad7007810 */ /* 0x000fe20007ffe0ff */
[----:B------:R3:W-:Y:S01]  /*46d60*/  @P4 STG.E [R4.64], R195 ;  /* 0x000000c304004986 */ /* 0x0007e2000c101908 */
[----:B------:R-:W-:-:S02]  /*46d70*/  IADD3 R11, R11, c[0x0][0x198], RZ ;  /* 0x000066000b0b7a10 */ /* 0x000fc40007ffe0ff */
[----:B------:R-:W-:Y:S01]  /*46d80*/  ISETP.LT.AND P0, PT, R212, c[0x0][0x178], !P0 ;  /* 0x00005e00d4007a0c */ /* 0x000fe20004701270 */
[----:B------:R4:W-:Y:S01]  /*46d90*/  @P6 STG.E [R6.64], R19 ;  /* 0x0000001306006986 */ /* 0x0009e2000c101908 */
[----:B------:R-:W-:Y:S02]  /*46da0*/  ISETP.LT.AND P4, PT, R214, c[0x0][0x178], !P3 ;  /* 0x00005e00d6007a0c */ /* 0x000fe40005f81270 */
[----:B------:R-:W-:Y:S02]  /*46db0*/  ISETP.GE.AND P2, PT, R0, c[0x0][0x17c], PT ;  /* 0x00005f0000007a0c */ /* 0x000fe40003f46270 */
[----:B------:R-:W-:Y:S02]  /*46dc0*/  ISETP.LT.AND P6, PT, R212, c[0x0][0x178], !P3 ;  /* 0x00005e00d4007a0c */ /* 0x000fe40005fc1270 */
[----:B------:R-:W-:Y:S02]  /*46dd0*/  IADD3 R0, R215, 0xfb, RZ ;  /* 0x000000fbd7007810 */ /* 0x000fe40007ffe0ff */
[C---:B------:R-:W-:Y:S01]  /*46de0*/  IADD3 R13, R11.reuse, c[0x0][0x198], RZ ;  /* 0x000066000b0d7a10 */ /* 0x040fe20007ffe0ff */
[----:B-1----:R-:W-:Y:S01]  /*46df0*/  IMAD.WIDE R2, R11, 0x4, R166 ;  /* 0x000000040b027825 */ /* 0x002fe200078e02a6 */
[----:B------:R-:W-:-:S02]  /*46e00*/  ISETP.GE.AND P1, PT, R0, c[0x0][0x17c], PT ;  /* 0x00005f0000007a0c */ /* 0x000fc40003f26270 */
[----:B------:R-:W-:Y:S01]  /*46e10*/  IADD3 R0, R215, 0xfc, RZ ;  /* 0x000000fcd7007810 */ /* 0x000fe20007ffe0ff */
[----:B--2---:R-:W-:Y:S01]  /*46e20*/  IMAD.WIDE R8, R11, 0x4, R164 ;  /* 0x000000040b087825 */ /* 0x004fe200078e02a4 */
[----:B------:R1:W-:Y:S03]  /*46e30*/  @P5 STG.E [R2.64], R174 ;  /* 0x000000ae02005986 */ /* 0x0003e6000c101908 */
[C---:B---3--:R-:W-:Y:S01]  /*46e40*/  IMAD.WIDE R4, R13.reuse, 0x4, R166 ;  /* 0x000000040d047825 */ /* 0x048fe200078e02a6 */
[----:B------:R-:W-:Y:S01]  /*46e50*/  ISETP.LT.AND P5, PT, R214, c[0x0][0x178], !P2 ;  /* 0x00005e00d6007a0c */ /* 0x000fe200057a1270 */
[----:B------:R-:W-:Y:S02]  /*46e60*/  @P0 STG.E [R8.64], R22 ;  /* 0x0000001608000986 */ /* 0x000fe4000c101908 */
[C---:B----4-:R-:W-:Y:S01]  /*46e70*/  IMAD.WIDE R6, R13.reuse, 0x4, R164 ;  /* 0x000000040d067825 */ /* 0x050fe200078e02a4 */
[----:B------:R-:W-:Y:S01]  /*46e80*/  IADD3 R13, R13, c[0x0][0x198], RZ ;  /* 0x000066000d0d7a10 */ /* 0x000fe20007ffe0ff */
[----:B------:R2:W-:Y:S01]  /*46e90*/  @P4 STG.E [R4.64], R175 ;  /* 0x000000af04004986 */ /* 0x0005e2000c101908 */
[----:B------:R-:W-:-:S02]  /*46ea0*/  ISETP.GE.AND P3, PT, R0, c[0x0][0x17c], PT ;  /* 0x00005f0000007a0c */ /* 0x000fc40003f66270 */
[----:B------:R-:W-:Y:S01]  /*46eb0*/  ISETP.LT.AND P2, PT, R212, c[0x0][0x178], !P2 ;  /* 0x00005e00d4007a0c */ /* 0x000fe20005741270 */
[----:B------:R3:W-:Y:S01]  /*46ec0*/  @P6 STG.E [R6.64], R23 ;  /* 0x0000001706006986 */ /* 0x0007e2000c101908 */
[----:B------:R-:W-:Y:S02]  /*46ed0*/  ISETP.LT.AND P4, PT, R214, c[0x0][0x178], !P1 ;  /* 0x00005e00d6007a0c */ /* 0x000fe40004f81270 */
[----:B------:R-:W-:Y:S02]  /*46ee0*/  ISETP.LT.AND P1, PT, R212, c[0x0][0x178], !P1 ;  /* 0x00005e00d4007a0c */ /* 0x000fe40004f21270 */
[----:B------:R-:W-:Y:S02]  /*46ef0*/  IADD3 R11, R13, c[0x0][0x198], RZ ;  /* 0x000066000d0b7a10 */ /* 0x000fe40007ffe0ff */
[----:B------:R-:W-:Y:S02]  /*46f00*/  IADD3 R0, R215, 0xfd, RZ ;  /* 0x000000fdd7007810 */ /* 0x000fe40007ffe0ff */
[----:B------:R-:W-:Y:S01]  /*46f10*/  ISETP.LT.AND P6, PT, R214, c[0x0][0x178], !P3 ;  /* 0x00005e00d6007a0c */ /* 0x000fe20005fc1270 */
[----:B-1----:R-:W-:Y:S01]  /*46f20*/  IMAD.WIDE R2, R13, 0x4, R166 ;  /* 0x000000040d027825 */ /* 0x002fe200078e02a6 */
[----:B------:R-:W-:-:S02]  /*46f30*/  IADD3 R15, R11, c[0x0][0x198], RZ ;  /* 0x000066000b0f7a10 */ /* 0x000fc40007ffe0ff */
[----:B------:R-:W-:Y:S01]  /*46f40*/  ISETP.GE.AND P0, PT, R0, c[0x0][0x17c], PT ;  /* 0x00005f0000007a0c */ /* 0x000fe20003f06270 */
[----:B--2---:R-:W-:Y:S01]  /*46f50*/  IMAD.WIDE R4, R13, 0x4, R164 ;  /* 0x000000040d047825 */ /* 0x004fe200078e02a4 */
[----:B------:R-:W-:Y:S01]  /*46f60*/  IADD3 R0, R215, 0xfe, RZ ;  /* 0x000000fed7007810 */ /* 0x000fe20007ffe0ff */
[----:B------:R1:W-:Y:S02]  /*46f70*/  @P5 STG.E [R2.64], R182 ;  /* 0x000000b602005986 */ /* 0x0003e4000c101908 */
[----:B---3--:R-:W-:Y:S01]  /*46f80*/  IMAD.WIDE R6, R11, 0x4, R166 ;  /* 0x000000040b067825 */ /* 0x008fe200078e02a6 */
[----:B------:R-:W-:-:S03]  /*46f90*/  ISETP.GE.AND P5, PT, R0, c[0x0][0x17c], PT ;  /* 0x00005f0000007a0c */ /* 0x000fc60003fa6270 */
[----:B------:R-:W-:Y:S01]  /*46fa0*/  IMAD.WIDE R8, R11, 0x4, R164 ;  /* 0x000000040b087825 */ /* 0x000fe200078e02a4 */
[----:B------:R-:W-:Y:S01]  /*46fb0*/  IADD3 R0, R215, 0xff, RZ ;  /* 0x000000ffd7007810 */ /* 0x000fe20007ffe0ff */
[----:B------:R2:W-:Y:S02]  /*46fc0*/  @P2 STG.E [R4.64], R26 ;  /* 0x0000001a04002986 */ /* 0x0005e4000c101908 */
[C---:B------:R-:W-:Y:S02]  /*46fd0*/  IMAD.WIDE R10, R15.reuse, 0x4, R166 ;  /* 0x000000040f0a7825 */ /* 0x040fe400078e02a6 */
[----:B------:R3:W-:Y:S01]  /*46fe0*/  @P4 STG.E [R6.64], R183 ;  /* 0x000000b706004986 */ /* 0x0007e2000c101908 */
[----:B------:R-:W-:Y:S02]  /*46ff0*/  IADD3 R13, R15, c[0x0][0x198], RZ ;  /* 0x000066000f0d7a10 */ /* 0x000fe40007ffe0ff */
[----:B------:R-:W-:Y:S01]  /*47000*/  ISETP.LT.AND P3, PT, R212, c[0x0][0x178], !P3 ;  /* 0x00005e00d4007a0c */ /* 0x000fe20005f61270 */
[----:B------:R4:W-:Y:S01]  /*47010*/  @P1 STG.E [R8.64], R27 ;  /* 0x0000001b08001986 */ /* 0x0009e2000c101908 */
[----:B------:R-:W-:-:S03]  /*47020*/  ISETP.GE.AND P2, PT, R0, c[0x0][0x17c], PT ;  /* 0x00005f0000007a0c */ /* 0x000fc60003f46270 */
[----:B------:R1:W-:Y:S01]  /*47030*/  @P6 STG.E [R10.64], R190 ;  /* 0x000000be0a006986 */ /* 0x0003e2000c101908 */
[----:B------:R-:W-:Y:S02]  /*47040*/  ISETP.LT.AND P6, PT, R214, c[0x0][0x178], !P0 ;  /* 0x00005e00d6007a0c */ /* 0x000fe400047c1270 */
[----:B------:R-:W-:Y:S02]  /*47050*/  ISETP.LT.AND P0, PT, R212, c[0x0][0x178], !P0 ;  /* 0x00005e00d4007a0c */ /* 0x000fe40004701270 */
[----:B------:R-:W-:Y:S02]  /*47060*/  ISETP.LT.AND P4, PT, R214, c[0x0][0x178], !P5 ;  /* 0x00005e00d6007a0c */ /* 0x000fe40006f81270 */
[----:B------:R-:W-:Y:S02]  /*47070*/  IADD3 R17, R13, c[0x0][0x198], RZ ;  /* 0x000066000d117a10 */ /* 0x000fe40007ffe0ff */
[----:B------:R-:W-:Y:S02]  /*47080*/  ISETP.LT.AND P5, PT, R212, c[0x0][0x178], !P5 ;  /* 0x00005e00d4007a0c */ /* 0x000fe40006fa1270 */
[----:B------:R-:W-:Y:S01]  /*47090*/  ISETP.LT.AND P1, PT, R214, c[0x0][0x178], !P2 ;  /* 0x00005e00d6007a0c */ /* 0x000fe20005721270 */
[----:B-1----:R-:W-:Y:S01]  /*470a0*/  IMAD.WIDE R2, R15, 0x4, R164 ;  /* 0x000000040f027825 */ /* 0x002fe200078e02a4 */
[----:B------:R-:W-:-:S02]  /*470b0*/  ISETP.LT.AND P2, PT, R212, c[0x0][0x178], !P2 ;  /* 0x00005e00d4007a0c */ /* 0x000fc40005741270 */
[----:B------:R-:W-:Y:S01]  /*470c0*/  IADD3 R15, R17, c[0x0][0x198], RZ ;  /* 0x00006600110f7a10 */ /* 0x000fe20007ffe0ff */
[C---:B--2---:R-:W-:Y:S01]  /*470d0*/  IMAD.WIDE R4, R13.reuse, 0x4, R166 ;  /* 0x000000040d047825 */ /* 0x044fe200078e02a6 */
[----:B------:R1:W-:Y:S03]  /*470e0*/  @P3 STG.E [R2.64], R30 ;  /* 0x0000001e02003986 */ /* 0x0003e6000c101908 */
[----:B---3--:R-:W-:Y:S01]  /*470f0*/  IMAD.WIDE R6, R13, 0x4, R164 ;  /* 0x000000040d067825 */ /* 0x008fe200078e02a4 */
[----:B------:R1:W-:Y:S03]  /*47100*/  @P6 STG.E [R4.64], R191 ;  /* 0x000000bf04006986 */ /* 0x0003e6000c101908 */
[C---:B----4-:R-:W-:Y:S01]  /*47110*/  IMAD.WIDE R8, R17.reuse, 0x4, R166 ;  /* 0x0000000411087825 */ /* 0x050fe200078e02a6 */
[----:B------:R1:W-:Y:S03]  /*47120*/  @P0 STG.E [R6.64], R31 ;  /* 0x0000001f06000986 */ /* 0x0003e6000c101908 */
[----:B------:R-:W-:Y:S01]  /*47130*/  IMAD.WIDE R10, R17, 0x4, R164 ;  /* 0x00000004110a7825 */ /* 0x000fe200078e02a4 */
[----:B------:R1:W-:Y:S03]  /*47140*/  @P4 STG.E [R8.64], R198 ;  /* 0x000000c608004986 */ /* 0x0003e6000c101908 */
[C---:B------:R-:W-:Y:S01]  /*47150*/  IMAD.WIDE R166, R15.reuse, 0x4, R166 ;  /* 0x000000040fa67825 */ /* 0x040fe200078e02a6 */
[----:B------:R1:W-:Y:S04]  /*47160*/  @P5 STG.E [R10.64], R34 ;  /* 0x000000220a005986 */ /* 0x0003e8000c101908 */
[----:B------:R1:W-:Y:S01]  /*47170*/  @P1 STG.E [R166.64], R199 ;  /* 0x000000c7a6001986 */ /* 0x0003e2000c101908 */
[----:B------:R-:W-:Y:S01]  /*47180*/  IMAD.WIDE R164, R15, 0x4, R164 ;  /* 0x000000040fa47825 */ /* 0x000fe200078e02a4 */
[----:B------:R-:W-:Y:S06]  /*47190*/  @!P2 EXIT ;  /* 0x000000000000a94d */ /* 0x000fec0003800000 */
[----:B------:R-:W-:Y:S01]  /*471a0*/  STG.E [R164.64], R35 ;  /* 0x00000023a4007986 */ /* 0x000fe2000c101908 */
[----:B------:R-:W-:Y:S05]  /*471b0*/  EXIT ;  /* 0x000000000000794d */ /* 0x000fea0003800000 */
.L_x_3:
[----:B------:R-:W-:-:S00]  /*471c0*/  BRA `(.L_x_3) ;  /* 0xfffffff000007947 */ /* 0x000fc0000383ffff */
[----:B------:R-:W-:-:S00]  /*471d0*/  NOP ;  /* 0x0000000000007918 */ /* 0x000fc00000000000 */
        /* <DEDUP_REMOVED lines=10> */
.L_x_4:


//--------------------- .nv.shared.matmul_kernel  --------------------------
	.section	.nv.shared.matmul_kernel,"aw",@nobits
	.sectionflags	@""
	.align	16
